	.target	sm_90a

	.elftype	@"ET_EXEC"


//--------------------- .note.nv.tkinfo           --------------------------
	.section	.note.nv.tkinfo,"",@"SHT_NOTE"
	.sectionflags	@"SHF_NOTE_NV_TKINFO"
	.tkinfo
        /*0018*/ 	.word	0x00000002
        /*0030*/ 	.string	""
        /*0030*/ 	.string	"ptxas"
        /*0030*/ 	.string	"Cuda compilation tools, release 13.0, V13.0.88"
        /*0030*/ 	.string	"Build cuda_13.0.r13.0/compiler.36424714_0"
        /*0030*/ 	.string	"-arch sm_90a -m 64 "



//--------------------- .note.nv.cuinfo           --------------------------
	.section	.note.nv.cuinfo,"",@"SHT_NOTE"
	.sectionflags	@"SHF_NOTE_NV_CUINFO"
        /*0018*/ 	.short	0x0002
        /*001a*/ 	.short	0x005a
        /*001c*/ 	.short	0x0082
	.zero		2


//--------------------- .nv.info                  --------------------------
	.section	.nv.info,"",@"SHT_CUDA_INFO"
	.align	4


	//----- nvinfo : EIATTR_REGCOUNT
	.align		4
        /*0000*/ 	.byte	0x04, 0x2f
        /*0002*/ 	.short	(.L_16 - .L_15)
	.align		4
.L_15:
        /*0004*/ 	.word	index@(_ZN7cutlass13device_kernelINS_4gemm6kernel13GemmUniversalIN4cute5tupleIJiiiiEEENS1_10collective13CollectiveMmaINS1_37MainloopSm90TmaGmmaWarpSpecializedFP8ILi8ENS5_IJNS4_1CILi2EEENSA_ILi1EEESC_EEENS1_35KernelTmaWarpSpecializedCooperativeEEENS5_IJNSA_ILi256EEENSA_ILi128EEENSA_ILi64EEEEEENS_12float_e4m3_tENS5_IJlSC_lEEESK_SL_NS4_8TiledMMAINS4_8MMA_AtomIJNS4_4SM904GMMA31MMA_64x128x32_F32E4M3E4M3_SS_TNILNSP_7ScaleInE1ELSR_1EEEEEENS4_6LayoutISD_NS5_IJSC_NSA_ILi0EEESV_EEEEENS5_IJNS4_10UnderscoreESY_SY_EEEEENS4_13SM90_TMA_LOADENS4_14ComposedLayoutINS4_7SwizzleILi2ELi4ELi3EEENS4_18smem_ptr_flag_bitsILi8EEENSU_INS5_IJNSA_ILi8EEESI_EEENS5_IJSI_SC_EEEEEEEvNS4_8identityENS4_23SM90_TMA_LOAD_MULTICASTES1B_vS1C_EENS_8epilogue10collective18CollectiveEpilogueINS1F_22Sm90TmaWarpSpecializedILi4ELi2ELi16ELb0ELb0EEEJSJ_NS5_IJSH_NSA_ILi32EEEEEESK_SL_SK_SL_NS1F_6fusion15FusionCallbacksIS1J_NS1M_13LinCombEltActINS1F_6thread4GELUESK_fSK_fLNS_15FloatRoundStyleE2EEESJ_S1L_JEEES11_NS12_INS13_ILi1ELi4ELi3EEES16_NSU_INS5_IJS17_S1K_EEENS5_IJS1K_SC_EEEEEEENS4_39AutoVectorizingCopyWithAssumedAlignmentILi128EEENS4_14SM90_TMA_STOREES1Y_S20_NS4_9Copy_AtomIJNS4_17SM90_U32x4_STSM_NENS_6half_tEEEEvEEEvvEEEEvNT_6ParamsE)
        /*0008*/ 	.word	0x000000a8


	//----- nvinfo : EIATTR_FRAME_SIZE
	.align		4
.L_16:
        /*000c*/ 	.byte	0x04, 0x11
        /*000e*/ 	.short	(.L_18 - .L_17)
	.align		4
.L_17:
        /*0010*/ 	.word	index@(_ZN7cutlass13device_kernelINS_4gemm6kernel13GemmUniversalIN4cute5tupleIJiiiiEEENS1_10collective13CollectiveMmaINS1_37MainloopSm90TmaGmmaWarpSpecializedFP8ILi8ENS5_IJNS4_1CILi2EEENSA_ILi1EEESC_EEENS1_35KernelTmaWarpSpecializedCooperativeEEENS5_IJNSA_ILi256EEENSA_ILi128EEENSA_ILi64EEEEEENS_12float_e4m3_tENS5_IJlSC_lEEESK_SL_NS4_8TiledMMAINS4_8MMA_AtomIJNS4_4SM904GMMA31MMA_64x128x32_F32E4M3E4M3_SS_TNILNSP_7ScaleInE1ELSR_1EEEEEENS4_6LayoutISD_NS5_IJSC_NSA_ILi0EEESV_EEEEENS5_IJNS4_10UnderscoreESY_SY_EEEEENS4_13SM90_TMA_LOADENS4_14ComposedLayoutINS4_7SwizzleILi2ELi4ELi3EEENS4_18smem_ptr_flag_bitsILi8EEENSU_INS5_IJNSA_ILi8EEESI_EEENS5_IJSI_SC_EEEEEEEvNS4_8identityENS4_23SM90_TMA_LOAD_MULTICASTES1B_vS1C_EENS_8epilogue10collective18CollectiveEpilogueINS1F_22Sm90TmaWarpSpecializedILi4ELi2ELi16ELb0ELb0EEEJSJ_NS5_IJSH_NSA_ILi32EEEEEESK_SL_SK_SL_NS1F_6fusion15FusionCallbacksIS1J_NS1M_13LinCombEltActINS1F_6thread4GELUESK_fSK_fLNS_15FloatRoundStyleE2EEESJ_S1L_JEEES11_NS12_INS13_ILi1ELi4ELi3EEES16_NSU_INS5_IJS17_S1K_EEENS5_IJS1K_SC_EEEEEEENS4_39AutoVectorizingCopyWithAssumedAlignmentILi128EEENS4_14SM90_TMA_STOREES1Y_S20_NS4_9Copy_AtomIJNS4_17SM90_U32x4_STSM_NENS_6half_tEEEEvEEEvvEEEEvNT_6ParamsE)
        /*0014*/ 	.word	0x000000e0


	//----- nvinfo : EIATTR_MIN_STACK_SIZE
	.align		4
.L_18:
        /*0018*/ 	.byte	0x04, 0x12
        /*001a*/ 	.short	(.L_20 - .L_19)
	.align		4
.L_19:
        /*001c*/ 	.word	index@(_ZN7cutlass13device_kernelINS_4gemm6kernel13GemmUniversalIN4cute5tupleIJiiiiEEENS1_10collective13CollectiveMmaINS1_37MainloopSm90TmaGmmaWarpSpecializedFP8ILi8ENS5_IJNS4_1CILi2EEENSA_ILi1EEESC_EEENS1_35KernelTmaWarpSpecializedCooperativeEEENS5_IJNSA_ILi256EEENSA_ILi128EEENSA_ILi64EEEEEENS_12float_e4m3_tENS5_IJlSC_lEEESK_SL_NS4_8TiledMMAINS4_8MMA_AtomIJNS4_4SM904GMMA31MMA_64x128x32_F32E4M3E4M3_SS_TNILNSP_7ScaleInE1ELSR_1EEEEEENS4_6LayoutISD_NS5_IJSC_NSA_ILi0EEESV_EEEEENS5_IJNS4_10UnderscoreESY_SY_EEEEENS4_13SM90_TMA_LOADENS4_14ComposedLayoutINS4_7SwizzleILi2ELi4ELi3EEENS4_18smem_ptr_flag_bitsILi8EEENSU_INS5_IJNSA_ILi8EEESI_EEENS5_IJSI_SC_EEEEEEEvNS4_8identityENS4_23SM90_TMA_LOAD_MULTICASTES1B_vS1C_EENS_8epilogue10collective18CollectiveEpilogueINS1F_22Sm90TmaWarpSpecializedILi4ELi2ELi16ELb0ELb0EEEJSJ_NS5_IJSH_NSA_ILi32EEEEEESK_SL_SK_SL_NS1F_6fusion15FusionCallbacksIS1J_NS1M_13LinCombEltActINS1F_6thread4GELUESK_fSK_fLNS_15FloatRoundStyleE2EEESJ_S1L_JEEES11_NS12_INS13_ILi1ELi4ELi3EEES16_NSU_INS5_IJS17_S1K_EEENS5_IJS1K_SC_EEEEEEENS4_39AutoVectorizingCopyWithAssumedAlignmentILi128EEENS4_14SM90_TMA_STOREES1Y_S20_NS4_9Copy_AtomIJNS4_17SM90_U32x4_STSM_NENS_6half_tEEEEvEEEvvEEEEvNT_6ParamsE)
        /*0020*/ 	.word	0x000000e0
.L_20:


//--------------------- .nv.compat                --------------------------
	.section	.nv.compat,"",@"SHT_CUDA_COMPAT_INFO"
	.align	4
        /*0000*/ 	.byte	0x02, 0x09, 0x01, 0x00, 0x02, 0x02, 0x04, 0x00, 0x02, 0x05, 0x05, 0x00, 0x03, 0x07, 0x01, 0x01
        /*0010*/ 	.byte	0x02, 0x03, 0x01, 0x00, 0x02, 0x06, 0x01, 0x00, 0x04, 0x0b, 0x08, 0x00, 0x00, 0x00, 0x00, 0x00
        /*0020*/ 	.byte	0x00, 0x00, 0x00, 0x00


//--------------------- .nv.info._ZN7cutlass13device_kernelINS_4gemm6kernel13GemmUniversalIN4cute5tupleIJiiiiEEENS1_10collective13CollectiveMmaINS1_37MainloopSm90TmaGmmaWarpSpecializedFP8ILi8ENS5_IJNS4_1CILi2EEENSA_ILi1EEESC_EEENS1_35KernelTmaWarpSpecializedCooperativeEEENS5_IJNSA_ILi256EEENSA_ILi128EEENSA_ILi64EEEEEENS_12float_e4m3_tENS5_IJlSC_lEEESK_SL_NS4_8TiledMMAINS4_8MMA_AtomIJNS4_4SM904GMMA31MMA_64x128x32_F32E4M3E4M3_SS_TNILNSP_7ScaleInE1ELSR_1EEEEEENS4_6LayoutISD_NS5_IJSC_NSA_ILi0EEESV_EEEEENS5_IJNS4_10UnderscoreESY_SY_EEEEENS4_13SM90_TMA_LOADENS4_14ComposedLayoutINS4_7SwizzleILi2ELi4ELi3EEENS4_18smem_ptr_flag_bitsILi8EEENSU_INS5_IJNSA_ILi8EEESI_EEENS5_IJSI_SC_EEEEEEEvNS4_8identityENS4_23SM90_TMA_LOAD_MULTICASTES1B_vS1C_EENS_8epilogue10collective18CollectiveEpilogueINS1F_22Sm90TmaWarpSpecializedILi4ELi2ELi16ELb0ELb0EEEJSJ_NS5_IJSH_NSA_ILi32EEEEEESK_SL_SK_SL_NS1F_6fusion15FusionCallbacksIS1J_NS1M_13LinCombEltActINS1F_6thread4GELUESK_fSK_fLNS_15FloatRoundStyleE2EEESJ_S1L_JEEES11_NS12_INS13_ILi1ELi4ELi3EEES16_NSU_INS5_IJS17_S1K_EEENS5_IJS1K_SC_EEEEEEENS4_39AutoVectorizingCopyWithAssumedAlignmentILi128EEENS4_14SM90_TMA_STOREES1Y_S20_NS4_9Copy_AtomIJNS4_17SM90_U32x4_STSM_NENS_6half_tEEEEvEEEvvEEEEvNT_6ParamsE --------------------------
	.section	.nv.info._ZN7cutlass13device_kernelINS_4gemm6kernel13GemmUniversalIN4cute5tupleIJiiiiEEENS1_10collective13CollectiveMmaINS1_37MainloopSm90TmaGmmaWarpSpecializedFP8ILi8ENS5_IJNS4_1CILi2EEENSA_ILi1EEESC_EEENS1_35KernelTmaWarpSpecializedCooperativeEEENS5_IJNSA_ILi256EEENSA_ILi128EEENSA_ILi64EEEEEENS_12float_e4m3_tENS5_IJlSC_lEEESK_SL_NS4_8TiledMMAINS4_8MMA_AtomIJNS4_4SM904GMMA31MMA_64x128x32_F32E4M3E4M3_SS_TNILNSP_7ScaleInE1ELSR_1EEEEEENS4_6LayoutISD_NS5_IJSC_NSA_ILi0EEESV_EEEEENS5_IJNS4_10UnderscoreESY_SY_EEEEENS4_13SM90_TMA_LOADENS4_14ComposedLayoutINS4_7SwizzleILi2ELi4ELi3EEENS4_18smem_ptr_flag_bitsILi8EEENSU_INS5_IJNSA_ILi8EEESI_EEENS5_IJSI_SC_EEEEEEEvNS4_8identityENS4_23SM90_TMA_LOAD_MULTICASTES1B_vS1C_EENS_8epilogue10collective18CollectiveEpilogueINS1F_22Sm90TmaWarpSpecializedILi4ELi2ELi16ELb0ELb0EEEJSJ_NS5_IJSH_NSA_ILi32EEEEEESK_SL_SK_SL_NS1F_6fusion15FusionCallbacksIS1J_NS1M_13LinCombEltActINS1F_6thread4GELUESK_fSK_fLNS_15FloatRoundStyleE2EEESJ_S1L_JEEES11_NS12_INS13_ILi1ELi4ELi3EEES16_NSU_INS5_IJS17_S1K_EEENS5_IJS1K_SC_EEEEEEENS4_39AutoVectorizingCopyWithAssumedAlignmentILi128EEENS4_14SM90_TMA_STOREES1Y_S20_NS4_9Copy_AtomIJNS4_17SM90_U32x4_STSM_NENS_6half_tEEEEvEEEvvEEEEvNT_6ParamsE,"",@"SHT_CUDA_INFO"
	.sectionflags	@""
	.align	4


	//----- nvinfo : EIATTR_CUDA_API_VERSION
	.align		4
        /*0000*/ 	.byte	0x04, 0x37
        /*0002*/ 	.short	(.L_22 - .L_21)
.L_21:
        /*0004*/ 	.word	0x00000082


	//----- nvinfo : EIATTR_KPARAM_INFO
	.align		4
.L_22:
        /*0008*/ 	.byte	0x04, 0x17
        /*000a*/ 	.short	(.L_24 - .L_23)
.L_23:
        /*000c*/ 	.word	0x00000000
        /*0010*/ 	.short	0x0000
        /*0012*/ 	.short	0x0070
        /*0014*/ 	.byte	0x00, 0xf0, 0x01, 0x1c


	//----- nvinfo : EIATTR_SPARSE_MMA_MASK
	.align		4
.L_24:
        /*0018*/ 	.byte	0x03, 0x50
        /*001a*/ 	.short	0x0000


	//----- nvinfo : EIATTR_MAXREG_COUNT
	.align		4
        /*001c*/ 	.byte	0x03, 0x1b
        /*001e*/ 	.short	0x00a8


	//----- nvinfo : EIATTR_NUM_BARRIERS
	.align		4
        /*0020*/ 	.byte	0x02, 0x4c
        /*0022*/ 	.byte	0x02
	.zero		1


	//----- nvinfo : EIATTR_EXTERNS
	.align		4
        /*0024*/ 	.byte	0x04, 0x0f
        /*0026*/ 	.short	(.L_26 - .L_25)


	//   ....[0]....
	.align		4
.L_25:
        /*0028*/ 	.word	index@(__assertfail)


	//----- nvinfo : EIATTR_ANNOTATIONS
	.align		4
.L_26:
        /*002c*/ 	.byte	0x04, 0x55
        /*002e*/ 	.short	(.L_28 - .L_27)


	//   ....[0]....
.L_27:
        /*0030*/ 	.word	0x00000001
        /*0034*/ 	.byte	0xe0, 0x0c, 0x00, 0x00, 0x01, 0x00, 0x00, 0x00, 0xc0, 0x0d, 0x00, 0x00, 0x01, 0x00, 0x00, 0x00
        /* <DEDUP_REMOVED lines=224> */
        /*0e44*/ 	.byte	0x00, 0xa9, 0x01, 0x00, 0x01, 0x00, 0x00, 0x00, 0x20, 0xa9, 0x01, 0x00


	//----- nvinfo : EIATTR_MERCURY_ISA_VERSION
	.align		4
.L_28:
        /*0e50*/ 	.byte	0x03, 0x5f
        /*0e52*/ 	.short	0x0101


	//----- nvinfo : EIATTR_INT_WARP_WIDE_INSTR_OFFSETS
	.align		4
        /*0e54*/ 	.byte	0x04, 0x31
        /*0e56*/ 	.short	(.L_30 - .L_29)


	//   ....[0]....
.L_29:
        /*0e58*/ 	.word	0x00000be0


	//   ....[1]....
        /*0e5c*/ 	.word	0x00000c00


	//   ....[2]....
        /*0e60*/ 	.word	0x00000d10


	//   ....[3]....
        /*0e64*/ 	.word	0x000049c0


	//   ....[4]....
        /*0e68*/ 	.word	0x000059b0


	//----- nvinfo : EIATTR_COOP_GROUP_MASK_REGIDS
	.align		4
.L_30:
        /*0e6c*/ 	.byte	0x04, 0x29
        /*0e6e*/ 	.short	(.L_32 - .L_31)


	//   ....[0]....
.L_31:
        /*0e70*/ 	.word	0xffffffff


	//   ....[1]....
        /*0e74*/ 	.word	0xffffffff


	//   ....[2]....
        /*0e78*/ 	.word	0xffffffff


	//   ....[3]....
        /*0e7c*/ 	.word	0xffffffff


	//   ....[4]....
        /*0e80*/ 	.word	0xffffffff


	//   ....[5]....
        /*0e84*/ 	.word	0xffffffff


	//   ....[6]....
        /*0e88*/ 	.word	0xffffffff


	//----- nvinfo : EIATTR_COOP_GROUP_INSTR_OFFSETS
	.align		4
.L_32:
        /*0e8c*/ 	.byte	0x04, 0x28
        /*0e8e*/ 	.short	(.L_34 - .L_33)


	//   ....[0]....
.L_33:
        /*0e90*/ 	.word	0x00000060


	//   ....[1]....
        /*0e94*/ 	.word	0x00000090


	//   ....[2]....
        /*0e98*/ 	.word	0x00000500


	//   ....[3]....
        /*0e9c*/ 	.word	0x00000820


	//   ....[4]....
        /*0ea0*/ 	.word	0x00000a70


	//   ....[5]....
        /*0ea4*/ 	.word	0x00000e20


	//   ....[6]....
        /*0ea8*/ 	.word	0x00001b90


	//----- nvinfo : EIATTR_REG_RECONFIG
	.align		4
.L_34:
        /*0eac*/ 	.byte	0x01, 0x54
	.zero		2


	//----- nvinfo : EIATTR_SYSCALL_OFFSETS
	.align		4
        /*0eb0*/ 	.byte	0x04, 0x46
        /*0eb2*/ 	.short	(.L_36 - .L_35)


	//   ....[0]....
.L_35:
        /*0eb4*/ 	.word	0x00005c00


	//   ....[1]....
        /*0eb8*/ 	.word	0x00005d40


	//----- nvinfo : EIATTR_MBARRIER_INSTR_OFFSETS
	.align		4
.L_36:
        /*0ebc*/ 	.byte	0x04, 0x39
        /*0ebe*/ 	.short	(.L_38 - .L_37)


	//   ....[0]....
.L_37:
        /*0ec0*/ 	.word	0x000006b0
        /*0ec4*/ 	.word	0x000000ff
        /*0ec8*/ 	.word	0x00000000
        /*0ecc*/ 	.short	0x0100
        /*0ece*/ 	.byte	0x08
	.zero		1


	//   ....[1]....
        /*0ed0*/ 	.word	0x000006c0
        /*0ed4*/ 	.word	0x000000ff
        /*0ed8*/ 	.word	0x00000040
        /*0edc*/ 	.short	0x0100
        /*0ede*/ 	.byte	0x08
	.zero		1


	//   ....[2]....
        /*0ee0*/ 	.word	0x000006d0
        /*0ee4*/ 	.word	0x000000ff
        /*0ee8*/ 	.word	0x00000008
        /*0eec*/ 	.short	0x0100
        /*0eee*/ 	.byte	0x08
	.zero		1


	//   ....[3]....
        /*0ef0*/ 	.word	0x000006e0
        /*0ef4*/ 	.word	0x000000ff
        /*0ef8*/ 	.word	0x00000048
        /*0efc*/ 	.short	0x0100
        /*0efe*/ 	.byte	0x08
	.zero		1


	//   ....[4]....
        /*0f00*/ 	.word	0x000006f0
        /*0f04*/ 	.word	0x000000ff
        /*0f08*/ 	.word	0x00000010
        /*0f0c*/ 	.short	0x0100
        /*0f0e*/ 	.byte	0x08
	.zero		1


	//   ....[5]....
        /*0f10*/ 	.word	0x00000700
        /*0f14*/ 	.word	0x000000ff
        /*0f18*/ 	.word	0x00000050
        /*0f1c*/ 	.short	0x0100
        /*0f1e*/ 	.byte	0x08
	.zero		1


	//   ....[6]....
        /*0f20*/ 	.word	0x00000710
        /*0f24*/ 	.word	0x000000ff
        /*0f28*/ 	.word	0x00000018
        /*0f2c*/ 	.short	0x0100
        /*0f2e*/ 	.byte	0x08
	.zero		1


	//   ....[7]....
        /*0f30*/ 	.word	0x00000720
        /*0f34*/ 	.word	0x000000ff
        /*0f38*/ 	.word	0x00000058
        /*0f3c*/ 	.short	0x0100
        /*0f3e*/ 	.byte	0x08
	.zero		1


	//   ....[8]....
        /*0f40*/ 	.word	0x00000730
        /*0f44*/ 	.word	0x000000ff
        /*0f48*/ 	.word	0x00000020
        /*0f4c*/ 	.short	0x0100
        /*0f4e*/ 	.byte	0x08
	.zero		1


	//   ....[9]....
        /*0f50*/ 	.word	0x00000740
        /*0f54*/ 	.word	0x000000ff
        /*0f58*/ 	.word	0x00000060
        /*0f5c*/ 	.short	0x0100
        /*0f5e*/ 	.byte	0x08
	.zero		1


	//   ....[10]....
        /*0f60*/ 	.word	0x00000750
        /*0f64*/ 	.word	0x000000ff
        /*0f68*/ 	.word	0x00000028
        /*0f6c*/ 	.short	0x0100
        /*0f6e*/ 	.byte	0x08
	.zero		1


	//   ....[11]....
        /*0f70*/ 	.word	0x00000760
        /*0f74*/ 	.word	0x000000ff
        /*0f78*/ 	.word	0x00000068
        /*0f7c*/ 	.short	0x0100
        /*0f7e*/ 	.byte	0x08
	.zero		1


	//   ....[12]....
        /*0f80*/ 	.word	0x00000770
        /*0f84*/ 	.word	0x000000ff
        /*0f88*/ 	.word	0x00000030
        /*0f8c*/ 	.short	0x0100
        /*0f8e*/ 	.byte	0x08
	.zero		1


	//   ....[13]....
        /*0f90*/ 	.word	0x00000780
        /*0f94*/ 	.word	0x000000ff
        /*0f98*/ 	.word	0x00000070
        /*0f9c*/ 	.short	0x0100
        /*0f9e*/ 	.byte	0x08
	.zero		1


	//   ....[14]....
        /*0fa0*/ 	.word	0x00000790
        /*0fa4*/ 	.word	0x000000ff
        /*0fa8*/ 	.word	0x00000038
        /*0fac*/ 	.short	0x0100
        /*0fae*/ 	.byte	0x08
	.zero		1


	//   ....[15]....
        /*0fb0*/ 	.word	0x000007a0
        /*0fb4*/ 	.word	0x000000ff
        /*0fb8*/ 	.word	0x00000078
        /*0fbc*/ 	.short	0x0100
        /*0fbe*/ 	.byte	0x08
	.zero		1


	//   ....[16]....
        /*0fc0*/ 	.word	0x000009d0
        /*0fc4*/ 	.word	0x000000ff
        /*0fc8*/ 	.word	0x00000080
        /*0fcc*/ 	.short	0x0100
        /*0fce*/ 	.byte	0x08
	.zero		1


	//   ....[17]....
        /*0fd0*/ 	.word	0x000009e0
        /*0fd4*/ 	.word	0x000000ff
        /*0fd8*/ 	.word	0x000000a0
        /*0fdc*/ 	.short	0x0100
        /*0fde*/ 	.byte	0x08
	.zero		1


	//   ....[18]....
        /*0fe0*/ 	.word	0x000009f0
        /*0fe4*/ 	.word	0x000000ff
        /*0fe8*/ 	.word	0x00000088
        /*0fec*/ 	.short	0x0100
        /*0fee*/ 	.byte	0x08
	.zero		1


	//   ....[19]....
        /*0ff0*/ 	.word	0x00000a00
        /*0ff4*/ 	.word	0x000000ff
        /*0ff8*/ 	.word	0x000000a8
        /*0ffc*/ 	.short	0x0100
        /*0ffe*/ 	.byte	0x08
	.zero		1


	//   ....[20]....
        /*1000*/ 	.word	0x00000a10
        /*1004*/ 	.word	0x000000ff
        /*1008*/ 	.word	0x00000090
        /*100c*/ 	.short	0x0100
        /*100e*/ 	.byte	0x08
	.zero		1


	//   ....[21]....
        /*1010*/ 	.word	0x00000a20
        /*1014*/ 	.word	0x000000ff
        /*1018*/ 	.word	0x000000b0
        /*101c*/ 	.short	0x0100
        /*101e*/ 	.byte	0x08
	.zero		1


	//   ....[22]....
        /*1020*/ 	.word	0x00000a30
        /*1024*/ 	.word	0x000000ff
        /*1028*/ 	.word	0x00000098
        /*102c*/ 	.short	0x0100
        /*102e*/ 	.byte	0x08
	.zero		1


	//   ....[23]....
        /*1030*/ 	.word	0x00000a40
        /*1034*/ 	.word	0x000000ff
        /*1038*/ 	.word	0x000000b8
        /*103c*/ 	.short	0x0100
        /*103e*/ 	.byte	0x08
	.zero		1


	//   ....[24]....
        /*1040*/ 	.word	0x00000d80
        /*1044*/ 	.word	0x000000ff
        /*1048*/ 	.word	0x000000c0
        /*104c*/ 	.short	0x0100
        /*104e*/ 	.byte	0x06
	.zero		1


	//   ....[25]....
        /*1050*/ 	.word	0x00000dd0
        /*1054*/ 	.word	0x000000ff
        /*1058*/ 	.word	0x000000c8
        /*105c*/ 	.short	0x0100
        /*105e*/ 	.byte	0x06
	.zero		1


	//   ....[26]....
        /*1060*/ 	.word	0x00002410
        /*1064*/ 	.word	0x000000ff
        /*1068*/ 	.word	0x00000000
        /*106c*/ 	.short	0x010a
        /*106e*/ 	.byte	0x04
	.zero		1


	//   ....[27]....
        /*1070*/ 	.word	0x00002450
        /*1074*/ 	.word	0x000000ff
        /*1078*/ 	.word	0x00000000
        /*107c*/ 	.short	0x010a
        /*107e*/ 	.byte	0x04
	.zero		1


	//   ....[28]....
        /*1080*/ 	.word	0x00003870
        /*1084*/ 	.word	0x000000ff
        /*1088*/ 	.word	0x00000000
        /*108c*/ 	.short	0x010a
        /*108e*/ 	.byte	0x06
	.zero		1


	//   ....[29]....
        /*1090*/ 	.word	0x000038b0
        /*1094*/ 	.word	0x000000ff
        /*1098*/ 	.word	0x00000000
        /*109c*/ 	.short	0x010a
        /*109e*/ 	.byte	0x06
	.zero		1


	//   ....[30]....
        /*10a0*/ 	.word	0x00004a20
        /*10a4*/ 	.word	0x00000004
        /*10a8*/ 	.word	0x00000000
        /*10ac*/ 	.short	0x0101
        /*10ae*/ 	.byte	0x3f
	.zero		1


	//   ....[31]....
        /*10b0*/ 	.word	0x00005a60
        /*10b4*/ 	.word	0x00000000
        /*10b8*/ 	.word	0x00000000
        /*10bc*/ 	.short	0x0101
        /*10be*/ 	.byte	0x3f
	.zero		1


	//   ....[32]....
        /*10c0*/ 	.word	0x00006250
        /*10c4*/ 	.word	0x0000000d
        /*10c8*/ 	.word	0x00000080
        /*10cc*/ 	.short	0x010a
        /*10ce*/ 	.byte	0x3f
	.zero		1


	//   ....[33]....
        /*10d0*/ 	.word	0x00006560
        /*10d4*/ 	.word	0x00000006
        /*10d8*/ 	.word	0x00000000
        /*10dc*/ 	.short	0x0101
        /*10de*/ 	.byte	0x3f
	.zero		1


	//   ....[34]....
        /*10e0*/ 	.word	0x000086f0
        /*10e4*/ 	.word	0x0000001b
        /*10e8*/ 	.word	0x00000080
        /*10ec*/ 	.short	0x010a
        /*10ee*/ 	.byte	0x3f
	.zero		1


	//   ....[35]....
        /*10f0*/ 	.word	0x00008920
        /*10f4*/ 	.word	0x00000014
        /*10f8*/ 	.word	0x00000000
        /*10fc*/ 	.short	0x0101
        /*10fe*/ 	.byte	0x3f
	.zero		1


	//   ....[36]....
        /*1100*/ 	.word	0x0000a960
        /*1104*/ 	.word	0x00000016
        /*1108*/ 	.word	0x00000080
        /*110c*/ 	.short	0x010a
        /*110e*/ 	.byte	0x3f
	.zero		1


	//   ....[37]....
        /*1110*/ 	.word	0x0000ab90
        /*1114*/ 	.word	0x00000012
        /*1118*/ 	.word	0x00000000
        /*111c*/ 	.short	0x0101
        /*111e*/ 	.byte	0x3f
	.zero		1


	//   ....[38]....
        /*1120*/ 	.word	0x0000cbb0
        /*1124*/ 	.word	0x00000014
        /*1128*/ 	.word	0x00000080
        /*112c*/ 	.short	0x010a
        /*112e*/ 	.byte	0x3f
	.zero		1


	//   ....[39]....
        /*1130*/ 	.word	0x0000ce20
        /*1134*/ 	.word	0x00000014
        /*1138*/ 	.word	0x00000000
        /*113c*/ 	.short	0x0101
        /*113e*/ 	.byte	0x3f
	.zero		1


	//   ....[40]....
        /*1140*/ 	.word	0x0000ef30
        /*1144*/ 	.word	0x00000011
        /*1148*/ 	.word	0x00000080
        /*114c*/ 	.short	0x010a
        /*114e*/ 	.byte	0x3f
	.zero		1


	//   ....[41]....
        /*1150*/ 	.word	0x0000f1b0
        /*1154*/ 	.word	0x00000011
        /*1158*/ 	.word	0x00000000
        /*115c*/ 	.short	0x0101
        /*115e*/ 	.byte	0x3f
	.zero		1


	//   ....[42]....
        /*1160*/ 	.word	0x000111e0
        /*1164*/ 	.word	0x00000011
        /*1168*/ 	.word	0x00000080
        /*116c*/ 	.short	0x010a
        /*116e*/ 	.byte	0x3f
	.zero		1


	//   ....[43]....
        /*1170*/ 	.word	0x00011460
        /*1174*/ 	.word	0x00000011
        /*1178*/ 	.word	0x00000000
        /*117c*/ 	.short	0x0101
        /*117e*/ 	.byte	0x3f
	.zero		1


	//   ....[44]....
        /*1180*/ 	.word	0x00013590
        /*1184*/ 	.word	0x00000011
        /*1188*/ 	.word	0x00000080
        /*118c*/ 	.short	0x010a
        /*118e*/ 	.byte	0x3f
	.zero		1


	//   ....[45]....
        /*1190*/ 	.word	0x00013810
        /*1194*/ 	.word	0x00000011
        /*1198*/ 	.word	0x00000000
        /*119c*/ 	.short	0x0101
        /*119e*/ 	.byte	0x3f
	.zero		1


	//   ....[46]....
        /*11a0*/ 	.word	0x00015840
        /*11a4*/ 	.word	0x00000014
        /*11a8*/ 	.word	0x00000080
        /*11ac*/ 	.short	0x010a
        /*11ae*/ 	.byte	0x3f
	.zero		1


	//   ....[47]....
        /*11b0*/ 	.word	0x00015a90
        /*11b4*/ 	.word	0x0000000e
        /*11b8*/ 	.word	0x00000000
        /*11bc*/ 	.short	0x0101
        /*11be*/ 	.byte	0x3f
	.zero		1


	//   ....[48]....
        /*11c0*/ 	.word	0x00018910
        /*11c4*/ 	.word	0x000000ff
        /*11c8*/ 	.word	0x000000c8
        /*11cc*/ 	.short	0x010a
        /*11ce*/ 	.byte	0x04
	.zero		1


	//   ....[49]....
        /*11d0*/ 	.word	0x00018d40
        /*11d4*/ 	.word	0x000000ff
        /*11d8*/ 	.word	0x000000a0
        /*11dc*/ 	.short	0x010a
        /*11de*/ 	.byte	0x0d
	.zero		1


	//   ....[50]....
        /*11e0*/ 	.word	0x00018e30
        /*11e4*/ 	.word	0x000000ff
        /*11e8*/ 	.word	0x00000080
        /*11ec*/ 	.short	0x010b
        /*11ee*/ 	.byte	0x0d
	.zero		1


	//   ....[51]....
        /*11f0*/ 	.word	0x00018e90
        /*11f4*/ 	.word	0x000000ff
        /*11f8*/ 	.word	0x00000000
        /*11fc*/ 	.short	0x0101
        /*11fe*/ 	.byte	0x10
	.zero		1


	//   ....[52]....
        /*1200*/ 	.word	0x00018ec0
        /*1204*/ 	.word	0x000000ff
        /*1208*/ 	.word	0x000000a8
        /*120c*/ 	.short	0x010a
        /*120e*/ 	.byte	0x0d
	.zero		1


	//   ....[53]....
        /*1210*/ 	.word	0x00018fd0
        /*1214*/ 	.word	0x000000ff
        /*1218*/ 	.word	0x00000088
        /*121c*/ 	.short	0x010b
        /*121e*/ 	.byte	0x0d
	.zero		1


	//   ....[54]....
        /*1220*/ 	.word	0x00019040
        /*1224*/ 	.word	0x000000ff
        /*1228*/ 	.word	0x00000000
        /*122c*/ 	.short	0x0101
        /*122e*/ 	.byte	0x14
	.zero		1


	//   ....[55]....
        /*1230*/ 	.word	0x00019070
        /*1234*/ 	.word	0x000000ff
        /*1238*/ 	.word	0x000000b0
        /*123c*/ 	.short	0x010a
        /*123e*/ 	.byte	0x0d
	.zero		1


	//   ....[56]....
        /*1240*/ 	.word	0x00019170
        /*1244*/ 	.word	0x000000ff
        /*1248*/ 	.word	0x00000090
        /*124c*/ 	.short	0x010b
        /*124e*/ 	.byte	0x0d
	.zero		1


	//   ....[57]....
        /*1250*/ 	.word	0x000191d0
        /*1254*/ 	.word	0x000000ff
        /*1258*/ 	.word	0x00000000
        /*125c*/ 	.short	0x0101
        /*125e*/ 	.byte	0x1d
	.zero		1


	//   ....[58]....
        /*1260*/ 	.word	0x00019200
        /*1264*/ 	.word	0x000000ff
        /*1268*/ 	.word	0x000000b8
        /*126c*/ 	.short	0x010a
        /*126e*/ 	.byte	0x0d
	.zero		1


	//   ....[59]....
        /*1270*/ 	.word	0x00019300
        /*1274*/ 	.word	0x000000ff
        /*1278*/ 	.word	0x00000098
        /*127c*/ 	.short	0x010b
        /*127e*/ 	.byte	0x0d
	.zero		1


	//   ....[60]....
        /*1280*/ 	.word	0x00019370
        /*1284*/ 	.word	0x000000ff
        /*1288*/ 	.word	0x00000000
        /*128c*/ 	.short	0x0101
        /*128e*/ 	.byte	0x1e
	.zero		1


	//   ....[61]....
        /*1290*/ 	.word	0x000193b0
        /*1294*/ 	.word	0x000000ff
        /*1298*/ 	.word	0x000000a0
        /*129c*/ 	.short	0x010a
        /*129e*/ 	.byte	0x0d
	.zero		1


	//   ....[62]....
        /*12a0*/ 	.word	0x000194a0
        /*12a4*/ 	.word	0x000000ff
        /*12a8*/ 	.word	0x00000080
        /*12ac*/ 	.short	0x010b
        /*12ae*/ 	.byte	0x0d
	.zero		1


	//   ....[63]....
        /*12b0*/ 	.word	0x000194e0
        /*12b4*/ 	.word	0x000000ff
        /*12b8*/ 	.word	0x00000000
        /*12bc*/ 	.short	0x0101
        /*12be*/ 	.byte	0x10
	.zero		1


	//   ....[64]....
        /*12c0*/ 	.word	0x00019510
        /*12c4*/ 	.word	0x000000ff
        /*12c8*/ 	.word	0x000000a8
        /*12cc*/ 	.short	0x010a
        /*12ce*/ 	.byte	0x0d
	.zero		1


	//   ....[65]....
        /*12d0*/ 	.word	0x00019610
        /*12d4*/ 	.word	0x000000ff
        /*12d8*/ 	.word	0x00000088
        /*12dc*/ 	.short	0x010b
        /*12de*/ 	.byte	0x0d
	.zero		1


	//   ....[66]....
        /*12e0*/ 	.word	0x00019650
        /*12e4*/ 	.word	0x000000ff
        /*12e8*/ 	.word	0x00000000
        /*12ec*/ 	.short	0x0101
        /*12ee*/ 	.byte	0x14
	.zero		1


	//   ....[67]....
        /*12f0*/ 	.word	0x00019690
        /*12f4*/ 	.word	0x000000ff
        /*12f8*/ 	.word	0x000000b0
        /*12fc*/ 	.short	0x010a
        /*12fe*/ 	.byte	0x0d
	.zero		1


	//   ....[68]....
        /*1300*/ 	.word	0x00019770
        /*1304*/ 	.word	0x000000ff
        /*1308*/ 	.word	0x00000090
        /*130c*/ 	.short	0x010b
        /*130e*/ 	.byte	0x0d
	.zero		1


	//   ....[69]....
        /*1310*/ 	.word	0x000197b0
        /*1314*/ 	.word	0x000000ff
        /*1318*/ 	.word	0x00000000
        /*131c*/ 	.short	0x0101
        /*131e*/ 	.byte	0x1d
	.zero		1


	//   ....[70]....
        /*1320*/ 	.word	0x000197e0
        /*1324*/ 	.word	0x000000ff
        /*1328*/ 	.word	0x000000b8
        /*132c*/ 	.short	0x010a
        /*132e*/ 	.byte	0x0d
	.zero		1


	//   ....[71]....
        /*1330*/ 	.word	0x000198e0
        /*1334*/ 	.word	0x000000ff
        /*1338*/ 	.word	0x00000098
        /*133c*/ 	.short	0x010b
        /*133e*/ 	.byte	0x0d
	.zero		1


	//   ....[72]....
        /*1340*/ 	.word	0x00019930
        /*1344*/ 	.word	0x000000ff
        /*1348*/ 	.word	0x00000000
        /*134c*/ 	.short	0x0101
        /*134e*/ 	.byte	0x1e
	.zero		1


	//   ....[73]....
        /*1350*/ 	.word	0x0001a060
        /*1354*/ 	.word	0x00000000
        /*1358*/ 	.word	0x000000a0
        /*135c*/ 	.short	0x010a
        /*135e*/ 	.byte	0x3f
	.zero		1


	//   ....[74]....
        /*1360*/ 	.word	0x0001a0a0
        /*1364*/ 	.word	0x00000000
        /*1368*/ 	.word	0x000000a8
        /*136c*/ 	.short	0x010a
        /*136e*/ 	.byte	0x3f
	.zero		1


	//   ....[75]....
        /*1370*/ 	.word	0x0001a0e0
        /*1374*/ 	.word	0x00000000
        /*1378*/ 	.word	0x000000b0
        /*137c*/ 	.short	0x010a
        /*137e*/ 	.byte	0x3f
	.zero		1


	//   ....[76]....
        /*1380*/ 	.word	0x0001a140
        /*1384*/ 	.word	0x00000000
        /*1388*/ 	.word	0x000000b8
        /*138c*/ 	.short	0x010a
        /*138e*/ 	.byte	0x3f
	.zero		1


	//   ....[77]....
        /*1390*/ 	.word	0x0001a4a0
        /*1394*/ 	.word	0x0000000f
        /*1398*/ 	.word	0x00000040
        /*139c*/ 	.short	0x010a
        /*139e*/ 	.byte	0x3f
	.zero		1


	//   ....[78]....
        /*13a0*/ 	.word	0x0001a870
        /*13a4*/ 	.word	0x00000003
        /*13a8*/ 	.word	0x000000c8
        /*13ac*/ 	.short	0x0101
        /*13ae*/ 	.byte	0x3f
	.zero		1


	//   ....[79]....
        /*13b0*/ 	.word	0x0001b010
        /*13b4*/ 	.word	0x00000005
        /*13b8*/ 	.word	0x00000000
        /*13bc*/ 	.short	0x010a
        /*13be*/ 	.byte	0x3f
	.zero		1


	//   ....[80]....
        /*13c0*/ 	.word	0x0001b090
        /*13c4*/ 	.word	0x00000007
        /*13c8*/ 	.word	0x00000000
        /*13cc*/ 	.short	0x010a
        /*13ce*/ 	.byte	0x3f
	.zero		1


	//   ....[81]....
        /*13d0*/ 	.word	0x0001b120
        /*13d4*/ 	.word	0x00000006
        /*13d8*/ 	.word	0x00000000
        /*13dc*/ 	.short	0x010a
        /*13de*/ 	.byte	0x3f
	.zero		1


	//   ....[82]....
        /*13e0*/ 	.word	0x0001b1b0
        /*13e4*/ 	.word	0x00000007
        /*13e8*/ 	.word	0x00000000
        /*13ec*/ 	.short	0x010a
        /*13ee*/ 	.byte	0x3f
	.zero		1


	//   ....[83]....
        /*13f0*/ 	.word	0x0001b240
        /*13f4*/ 	.word	0x00000006
        /*13f8*/ 	.word	0x00000000
        /*13fc*/ 	.short	0x010a
        /*13fe*/ 	.byte	0x3f
	.zero		1


	//   ....[84]....
        /*1400*/ 	.word	0x0001b2d0
        /*1404*/ 	.word	0x00000007
        /*1408*/ 	.word	0x00000000
        /*140c*/ 	.short	0x010a
        /*140e*/ 	.byte	0x3f
	.zero		1


	//   ....[85]....
        /*1410*/ 	.word	0x0001b360
        /*1414*/ 	.word	0x00000006
        /*1418*/ 	.word	0x00000000
        /*141c*/ 	.short	0x010a
        /*141e*/ 	.byte	0x3f
	.zero		1


	//   ....[86]....
        /*1420*/ 	.word	0x0001b3f0
        /*1424*/ 	.word	0x00000003
        /*1428*/ 	.word	0x00000000
        /*142c*/ 	.short	0x010a
        /*142e*/ 	.byte	0x3f
	.zero		1


	//   ....[87]....
        /*1430*/ 	.word	0x0001b460
        /*1434*/ 	.word	0x00000003
        /*1438*/ 	.word	0x00000000
        /*143c*/ 	.short	0x010a
        /*143e*/ 	.byte	0x3f
	.zero		1


	//   ....[88]....
        /*1440*/ 	.word	0x0001b4c0
        /*1444*/ 	.word	0x00000006
        /*1448*/ 	.word	0x00000000
        /*144c*/ 	.short	0x010a
        /*144e*/ 	.byte	0x3f
	.zero		1


	//   ....[89]....
        /*1450*/ 	.word	0x0001b510
        /*1454*/ 	.word	0x0000000d
        /*1458*/ 	.word	0x00000080
        /*145c*/ 	.short	0x010a
        /*145e*/ 	.byte	0x3f
	.zero		1


	//   ....[90]....
        /*1460*/ 	.word	0x0001b560
        /*1464*/ 	.word	0x0000001b
        /*1468*/ 	.word	0x00000080
        /*146c*/ 	.short	0x010a
        /*146e*/ 	.byte	0x3f
	.zero		1


	//   ....[91]....
        /*1470*/ 	.word	0x0001b5b0
        /*1474*/ 	.word	0x00000016
        /*1478*/ 	.word	0x00000080
        /*147c*/ 	.short	0x010a
        /*147e*/ 	.byte	0x3f
	.zero		1


	//   ....[92]....
        /*1480*/ 	.word	0x0001b600
        /*1484*/ 	.word	0x00000014
        /*1488*/ 	.word	0x00000080
        /*148c*/ 	.short	0x010a
        /*148e*/ 	.byte	0x3f
	.zero		1


	//   ....[93]....
        /*1490*/ 	.word	0x0001b650
        /*1494*/ 	.word	0x00000011
        /*1498*/ 	.word	0x00000080
        /*149c*/ 	.short	0x010a
        /*149e*/ 	.byte	0x3f
	.zero		1


	//   ....[94]....
        /*14a0*/ 	.word	0x0001b6a0
        /*14a4*/ 	.word	0x00000011
        /*14a8*/ 	.word	0x00000080
        /*14ac*/ 	.short	0x010a
        /*14ae*/ 	.byte	0x3f
	.zero		1


	//   ....[95]....
        /*14b0*/ 	.word	0x0001b6f0
        /*14b4*/ 	.word	0x00000011
        /*14b8*/ 	.word	0x00000080
        /*14bc*/ 	.short	0x010a
        /*14be*/ 	.byte	0x3f
	.zero		1


	//   ....[96]....
        /*14c0*/ 	.word	0x0001b740
        /*14c4*/ 	.word	0x00000014
        /*14c8*/ 	.word	0x00000080
        /*14cc*/ 	.short	0x010a
        /*14ce*/ 	.byte	0x3f
	.zero		1


	//   ....[97]....
        /*14d0*/ 	.word	0x0001b7a0
        /*14d4*/ 	.word	0x00000003
        /*14d8*/ 	.word	0x000000c8
        /*14dc*/ 	.short	0x010a
        /*14de*/ 	.byte	0x3f
	.zero		1


	//   ....[98]....
        /*14e0*/ 	.word	0x0001b800
        /*14e4*/ 	.word	0x00000003
        /*14e8*/ 	.word	0x000000a0
        /*14ec*/ 	.short	0x010a
        /*14ee*/ 	.byte	0x3f
	.zero		1


	//   ....[99]....
        /*14f0*/ 	.word	0x0001b860
        /*14f4*/ 	.word	0x00000003
        /*14f8*/ 	.word	0x000000a8
        /*14fc*/ 	.short	0x010a
        /*14fe*/ 	.byte	0x3f
	.zero		1


	//   ....[100]....
        /*1500*/ 	.word	0x0001b8c0
        /*1504*/ 	.word	0x00000003
        /*1508*/ 	.word	0x000000b0
        /*150c*/ 	.short	0x010a
        /*150e*/ 	.byte	0x3f
	.zero		1


	//   ....[101]....
        /*1510*/ 	.word	0x0001b920
        /*1514*/ 	.word	0x00000003
        /*1518*/ 	.word	0x000000b8
        /*151c*/ 	.short	0x010a
        /*151e*/ 	.byte	0x3f
	.zero		1


	//   ....[102]....
        /*1520*/ 	.word	0x0001b980
        /*1524*/ 	.word	0x00000003
        /*1528*/ 	.word	0x000000a0
        /*152c*/ 	.short	0x010a
        /*152e*/ 	.byte	0x3f
	.zero		1


	//   ....[103]....
        /*1530*/ 	.word	0x0001b9e0
        /*1534*/ 	.word	0x00000003
        /*1538*/ 	.word	0x000000a8
        /*153c*/ 	.short	0x010a
        /*153e*/ 	.byte	0x3f
	.zero		1


	//   ....[104]....
        /*1540*/ 	.word	0x0001ba40
        /*1544*/ 	.word	0x00000003
        /*1548*/ 	.word	0x000000b0
        /*154c*/ 	.short	0x010a
        /*154e*/ 	.byte	0x3f
	.zero		1


	//   ....[105]....
        /*1550*/ 	.word	0x0001baa0
        /*1554*/ 	.word	0x00000003
        /*1558*/ 	.word	0x000000b8
        /*155c*/ 	.short	0x010a
        /*155e*/ 	.byte	0x3f
	.zero		1


	//   ....[106]....
        /*1560*/ 	.word	0x0001baf0
        /*1564*/ 	.word	0x00000000
        /*1568*/ 	.word	0x000000a0
        /*156c*/ 	.short	0x010a
        /*156e*/ 	.byte	0x3f
	.zero		1


	//   ....[107]....
        /*1570*/ 	.word	0x0001bb40
        /*1574*/ 	.word	0x00000000
        /*1578*/ 	.word	0x000000a8
        /*157c*/ 	.short	0x010a
        /*157e*/ 	.byte	0x3f
	.zero		1


	//   ....[108]....
        /*1580*/ 	.word	0x0001bb90
        /*1584*/ 	.word	0x00000000
        /*1588*/ 	.word	0x000000b0
        /*158c*/ 	.short	0x010a
        /*158e*/ 	.byte	0x3f
	.zero		1


	//   ....[109]....
        /*1590*/ 	.word	0x0001bc60
        /*1594*/ 	.word	0x0000000f
        /*1598*/ 	.word	0x00000040
        /*159c*/ 	.short	0x010a
        /*159e*/ 	.byte	0x3f
	.zero		1


	//   ....[110]....
        /*15a0*/ 	.word	0x0001bd30
        /*15a4*/ 	.word	0x00000005
        /*15a8*/ 	.word	0x00000000
        /*15ac*/ 	.short	0x010a
        /*15ae*/ 	.byte	0x3f
	.zero		1


	//   ....[111]....
        /*15b0*/ 	.word	0x0001bd80
        /*15b4*/ 	.word	0x00000007
        /*15b8*/ 	.word	0x00000000
        /*15bc*/ 	.short	0x010a
        /*15be*/ 	.byte	0x3f
	.zero		1


	//   ....[112]....
        /*15c0*/ 	.word	0x0001bdd0
        /*15c4*/ 	.word	0x00000006
        /*15c8*/ 	.word	0x00000000
        /*15cc*/ 	.short	0x010a
        /*15ce*/ 	.byte	0x3f
	.zero		1


	//   ....[113]....
        /*15d0*/ 	.word	0x0001be20
        /*15d4*/ 	.word	0x00000007
        /*15d8*/ 	.word	0x00000000
        /*15dc*/ 	.short	0x010a
        /*15de*/ 	.byte	0x3f
	.zero		1


	//   ....[114]....
        /*15e0*/ 	.word	0x0001be70
        /*15e4*/ 	.word	0x00000006
        /*15e8*/ 	.word	0x00000000
        /*15ec*/ 	.short	0x010a
        /*15ee*/ 	.byte	0x3f
	.zero		1


	//   ....[115]....
        /*15f0*/ 	.word	0x0001bec0
        /*15f4*/ 	.word	0x00000007
        /*15f8*/ 	.word	0x00000000
        /*15fc*/ 	.short	0x010a
        /*15fe*/ 	.byte	0x3f
	.zero		1


	//   ....[116]....
        /*1600*/ 	.word	0x0001bf10
        /*1604*/ 	.word	0x00000006
        /*1608*/ 	.word	0x00000000
        /*160c*/ 	.short	0x010a
        /*160e*/ 	.byte	0x3f
	.zero		1


	//----- nvinfo : EIATTR_NUM_MBARRIERS
	.align		4
.L_38:
        /*1610*/ 	.byte	0x03, 0x38
        /*1612*/ 	.short	0x001a


	//----- nvinfo : EIATTR_EXIT_INSTR_OFFSETS
	.align		4
        /*1614*/ 	.byte	0x04, 0x1c
        /*1616*/ 	.short	(.L_40 - .L_39)


	//   ....[0]....
.L_39:
        /*1618*/ 	.word	0x00001040


	//   ....[1]....
        /*161c*/ 	.word	0x000017f0


	//   ....[2]....
        /*1620*/ 	.word	0x00018270


	//   ....[3]....
        /*1624*/ 	.word	0x00018830


	//   ....[4]....
        /*1628*/ 	.word	0x000188a0


	//   ....[5]....
        /*162c*/ 	.word	0x0001a190


	//   ....[6]....
        /*1630*/ 	.word	0x0001b440


	//----- nvinfo : EIATTR_MAX_THREADS
	.align		4
.L_40:
        /*1634*/ 	.byte	0x04, 0x05
        /*1636*/ 	.short	(.L_42 - .L_41)
.L_41:
        /*1638*/ 	.word	0x00000180
        /*163c*/ 	.word	0x00000001
        /*1640*/ 	.word	0x00000001


	//----- nvinfo : EIATTR_CRS_STACK_SIZE
	.align		4
.L_42:
        /*1644*/ 	.byte	0x04, 0x1e
        /*1646*/ 	.short	(.L_44 - .L_43)
.L_43:
        /*1648*/ 	.word	0x00000000


	//----- nvinfo : EIATTR_CBANK_PARAM_SIZE
	.align		4
.L_44:
        /*164c*/ 	.byte	0x03, 0x19
        /*164e*/ 	.short	0x0770


	//----- nvinfo : EIATTR_PARAM_CBANK
	.align		4
        /*1650*/ 	.byte	0x04, 0x0a
        /*1652*/ 	.short	(.L_46 - .L_45)
	.align		4
.L_45:
        /*1654*/ 	.word	index@(.nv.constant0._ZN7cutlass13device_kernelINS_4gemm6kernel13GemmUniversalIN4cute5tupleIJiiiiEEENS1_10collective13CollectiveMmaINS1_37MainloopSm90TmaGmmaWarpSpecializedFP8ILi8ENS5_IJNS4_1CILi2EEENSA_ILi1EEESC_EEENS1_35KernelTmaWarpSpecializedCooperativeEEENS5_IJNSA_ILi256EEENSA_ILi128EEENSA_ILi64EEEEEENS_12float_e4m3_tENS5_IJlSC_lEEESK_SL_NS4_8TiledMMAINS4_8MMA_AtomIJNS4_4SM904GMMA31MMA_64x128x32_F32E4M3E4M3_SS_TNILNSP_7ScaleInE1ELSR_1EEEEEENS4_6LayoutISD_NS5_IJSC_NSA_ILi0EEESV_EEEEENS5_IJNS4_10UnderscoreESY_SY_EEEEENS4_13SM90_TMA_LOADENS4_14ComposedLayoutINS4_7SwizzleILi2ELi4ELi3EEENS4_18smem_ptr_flag_bitsILi8EEENSU_INS5_IJNSA_ILi8EEESI_EEENS5_IJSI_SC_EEEEEEEvNS4_8identityENS4_23SM90_TMA_LOAD_MULTICASTES1B_vS1C_EENS_8epilogue10collective18CollectiveEpilogueINS1F_22Sm90TmaWarpSpecializedILi4ELi2ELi16ELb0ELb0EEEJSJ_NS5_IJSH_NSA_ILi32EEEEEESK_SL_SK_SL_NS1F_6fusion15FusionCallbacksIS1J_NS1M_13LinCombEltActINS1F_6thread4GELUESK_fSK_fLNS_15FloatRoundStyleE2EEESJ_S1L_JEEES11_NS12_INS13_ILi1ELi4ELi3EEES16_NSU_INS5_IJS17_S1K_EEENS5_IJS1K_SC_EEEEEEENS4_39AutoVectorizingCopyWithAssumedAlignmentILi128EEENS4_14SM90_TMA_STOREES1Y_S20_NS4_9Copy_AtomIJNS4_17SM90_U32x4_STSM_NENS_6half_tEEEEvEEEvvEEEEvNT_6ParamsE)
        /*1658*/ 	.short	0x0210
        /*165a*/ 	.short	0x0770


	//----- nvinfo : EIATTR_SW_WAR
	.align		4
.L_46:
        /*165c*/ 	.byte	0x04, 0x36
        /*165e*/ 	.short	(.L_48 - .L_47)
.L_47:
        /*1660*/ 	.word	0x00000008
.L_48:


//--------------------- .nv.callgraph             --------------------------
	.section	.nv.callgraph,"",@"SHT_CUDA_CALLGRAPH"
	.align	4
	.sectionentsize	8
	.align		4
        /*0000*/ 	.word	0x00000000
	.align		4
        /*0004*/ 	.word	0xffffffff
	.align		4
        /*0008*/ 	.word	index@(_ZN7cutlass13device_kernelINS_4gemm6kernel13GemmUniversalIN4cute5tupleIJiiiiEEENS1_10collective13CollectiveMmaINS1_37MainloopSm90TmaGmmaWarpSpecializedFP8ILi8ENS5_IJNS4_1CILi2EEENSA_ILi1EEESC_EEENS1_35KernelTmaWarpSpecializedCooperativeEEENS5_IJNSA_ILi256EEENSA_ILi128EEENSA_ILi64EEEEEENS_12float_e4m3_tENS5_IJlSC_lEEESK_SL_NS4_8TiledMMAINS4_8MMA_AtomIJNS4_4SM904GMMA31MMA_64x128x32_F32E4M3E4M3_SS_TNILNSP_7ScaleInE1ELSR_1EEEEEENS4_6LayoutISD_NS5_IJSC_NSA_ILi0EEESV_EEEEENS5_IJNS4_10UnderscoreESY_SY_EEEEENS4_13SM90_TMA_LOADENS4_14ComposedLayoutINS4_7SwizzleILi2ELi4ELi3EEENS4_18smem_ptr_flag_bitsILi8EEENSU_INS5_IJNSA_ILi8EEESI_EEENS5_IJSI_SC_EEEEEEEvNS4_8identityENS4_23SM90_TMA_LOAD_MULTICASTES1B_vS1C_EENS_8epilogue10collective18CollectiveEpilogueINS1F_22Sm90TmaWarpSpecializedILi4ELi2ELi16ELb0ELb0EEEJSJ_NS5_IJSH_NSA_ILi32EEEEEESK_SL_SK_SL_NS1F_6fusion15FusionCallbacksIS1J_NS1M_13LinCombEltActINS1F_6thread4GELUESK_fSK_fLNS_15FloatRoundStyleE2EEESJ_S1L_JEEES11_NS12_INS13_ILi1ELi4ELi3EEES16_NSU_INS5_IJS17_S1K_EEENS5_IJS1K_SC_EEEEEEENS4_39AutoVectorizingCopyWithAssumedAlignmentILi128EEENS4_14SM90_TMA_STOREES1Y_S20_NS4_9Copy_AtomIJNS4_17SM90_U32x4_STSM_NENS_6half_tEEEEvEEEvvEEEEvNT_6ParamsE)
	.align		4
        /*000c*/ 	.word	index@(__assertfail)
	.align		4
        /*0010*/ 	.word	0x00000000
	.align		4
        /*0014*/ 	.word	0xfffffffe
	.align		4
        /*0018*/ 	.word	0x00000000
	.align		4
        /*001c*/ 	.word	0xfffffffd
	.align		4
        /*0020*/ 	.word	0x00000000
	.align		4
        /*0024*/ 	.word	0xfffffffc


//--------------------- .nv.constant4             --------------------------
	.section	.nv.constant4,"a",@progbits
	.align	8
	.align		8
.nv.constant4:
        /*0000*/ 	.dword	__assertfail
	.align		8
        /*0008*/ 	.dword	__unnamed_1
	.align		8
        /*0010*/ 	.dword	__unnamed_2
	.align		8
        /*0018*/ 	.dword	_ZN39_INTERNAL_88c33599_4_k_cu_31713900_27624cuda3std3__45__cpo5beginE
	.align		8
        /*0020*/ 	.dword	_ZN39_INTERNAL_88c33599_4_k_cu_31713900_27624cuda3std3__45__cpo3endE
	.align		8
        /*0028*/ 	.dword	_ZN39_INTERNAL_88c33599_4_k_cu_31713900_27624cuda3std3__45__cpo6cbeginE
	.align		8
        /*0030*/ 	.dword	_ZN39_INTERNAL_88c33599_4_k_cu_31713900_27624cuda3std3__45__cpo4cendE
	.align		8
        /*0038*/ 	.dword	_ZN39_INTERNAL_88c33599_4_k_cu_31713900_27624cuda3std3__441_GLOBAL__N__88c33599_4_k_cu_31713900_27626ignoreE
	.align		8
        /*0040*/ 	.dword	_ZN39_INTERNAL_88c33599_4_k_cu_31713900_27624cuda3std3__419piecewise_constructE
	.align		8
        /*0048*/ 	.dword	_ZN39_INTERNAL_88c33599_4_k_cu_31713900_27624cuda3std3__48in_placeE
	.align		8
        /*0050*/ 	.dword	_ZN39_INTERNAL_88c33599_4_k_cu_31713900_27624cuda3std6ranges3__45__cpo4swapE
	.align		8
        /*0058*/ 	.dword	_ZN39_INTERNAL_88c33599_4_k_cu_31713900_27624cuda3std6ranges3__45__cpo9iter_moveE
	.align		8
        /*0060*/ 	.dword	_ZN39_INTERNAL_88c33599_4_k_cu_31713900_27624cute7productE
	.align		8
        /*0068*/ 	.dword	_ZN39_INTERNAL_88c33599_4_k_cu_31713900_27624cute1_E
	.align		8
        /*0070*/ 	.dword	$str$24
	.align		8
        /*0078*/ 	.dword	$str$25


//--------------------- .text._ZN7cutlass13device_kernelINS_4gemm6kernel13GemmUniversalIN4cute5tupleIJiiiiEEENS1_10collective13CollectiveMmaINS1_37MainloopSm90TmaGmmaWarpSpecializedFP8ILi8ENS5_IJNS4_1CILi2EEENSA_ILi1EEESC_EEENS1_35KernelTmaWarpSpecializedCooperativeEEENS5_IJNSA_ILi256EEENSA_ILi128EEENSA_ILi64EEEEEENS_12float_e4m3_tENS5_IJlSC_lEEESK_SL_NS4_8TiledMMAINS4_8MMA_AtomIJNS4_4SM904GMMA31MMA_64x128x32_F32E4M3E4M3_SS_TNILNSP_7ScaleInE1ELSR_1EEEEEENS4_6LayoutISD_NS5_IJSC_NSA_ILi0EEESV_EEEEENS5_IJNS4_10UnderscoreESY_SY_EEEEENS4_13SM90_TMA_LOADENS4_14ComposedLayoutINS4_7SwizzleILi2ELi4ELi3EEENS4_18smem_ptr_flag_bitsILi8EEENSU_INS5_IJNSA_ILi8EEESI_EEENS5_IJSI_SC_EEEEEEEvNS4_8identityENS4_23SM90_TMA_LOAD_MULTICASTES1B_vS1C_EENS_8epilogue10collective18CollectiveEpilogueINS1F_22Sm90TmaWarpSpecializedILi4ELi2ELi16ELb0ELb0EEEJSJ_NS5_IJSH_NSA_ILi32EEEEEESK_SL_SK_SL_NS1F_6fusion15FusionCallbacksIS1J_NS1M_13LinCombEltActINS1F_6thread4GELUESK_fSK_fLNS_15FloatRoundStyleE2EEESJ_S1L_JEEES11_NS12_INS13_ILi1ELi4ELi3EEES16_NSU_INS5_IJS17_S1K_EEENS5_IJS1K_SC_EEEEEEENS4_39AutoVectorizingCopyWithAssumedAlignmentILi128EEENS4_14SM90_TMA_STOREES1Y_S20_NS4_9Copy_AtomIJNS4_17SM90_U32x4_STSM_NENS_6half_tEEEEvEEEvvEEEEvNT_6ParamsE --------------------------
	.section	.text._ZN7cutlass13device_kernelINS_4gemm6kernel13GemmUniversalIN4cute5tupleIJiiiiEEENS1_10collective13CollectiveMmaINS1_37MainloopSm90TmaGmmaWarpSpecializedFP8ILi8ENS5_IJNS4_1CILi2EEENSA_ILi1EEESC_EEENS1_35KernelTmaWarpSpecializedCooperativeEEENS5_IJNSA_ILi256EEENSA_ILi128EEENSA_ILi64EEEEEENS_12float_e4m3_tENS5_IJlSC_lEEESK_SL_NS4_8TiledMMAINS4_8MMA_AtomIJNS4_4SM904GMMA31MMA_64x128x32_F32E4M3E4M3_SS_TNILNSP_7ScaleInE1ELSR_1EEEEEENS4_6LayoutISD_NS5_IJSC_NSA_ILi0EEESV_EEEEENS5_IJNS4_10UnderscoreESY_SY_EEEEENS4_13SM90_TMA_LOADENS4_14ComposedLayoutINS4_7SwizzleILi2ELi4ELi3EEENS4_18smem_ptr_flag_bitsILi8EEENSU_INS5_IJNSA_ILi8EEESI_EEENS5_IJSI_SC_EEEEEEEvNS4_8identityENS4_23SM90_TMA_LOAD_MULTICASTES1B_vS1C_EENS_8epilogue10collective18CollectiveEpilogueINS1F_22Sm90TmaWarpSpecializedILi4ELi2ELi16ELb0ELb0EEEJSJ_NS5_IJSH_NSA_ILi32EEEEEESK_SL_SK_SL_NS1F_6fusion15FusionCallbacksIS1J_NS1M_13LinCombEltActINS1F_6thread4GELUESK_fSK_fLNS_15FloatRoundStyleE2EEESJ_S1L_JEEES11_NS12_INS13_ILi1ELi4ELi3EEES16_NSU_INS5_IJS17_S1K_EEENS5_IJS1K_SC_EEEEEEENS4_39AutoVectorizingCopyWithAssumedAlignmentILi128EEENS4_14SM90_TMA_STOREES1Y_S20_NS4_9Copy_AtomIJNS4_17SM90_U32x4_STSM_NENS_6half_tEEEEvEEEvvEEEEvNT_6ParamsE,"ax",@progbits
	.align	128
.text._ZN7cutlass13device_kernelINS_4gemm6kernel13GemmUniversalIN4cute5tupleIJiiiiEEENS1_10collective13CollectiveMmaINS1_37MainloopSm90TmaGmmaWarpSpecializedFP8ILi8ENS5_IJNS4_1CILi2EEENSA_ILi1EEESC_EEENS1_35KernelTmaWarpSpecializedCooperativeEEENS5_IJNSA_ILi256EEENSA_ILi128EEENSA_ILi64EEEEEENS_12float_e4m3_tENS5_IJlSC_lEEESK_SL_NS4_8TiledMMAINS4_8MMA_AtomIJNS4_4SM904GMMA31MMA_64x128x32_F32E4M3E4M3_SS_TNILNSP_7ScaleInE1ELSR_1EEEEEENS4_6LayoutISD_NS5_IJSC_NSA_ILi0EEESV_EEEEENS5_IJNS4_10UnderscoreESY_SY_EEEEENS4_13SM90_TMA_LOADENS4_14ComposedLayoutINS4_7SwizzleILi2ELi4ELi3EEENS4_18smem_ptr_flag_bitsILi8EEENSU_INS5_IJNSA_ILi8EEESI_EEENS5_IJSI_SC_EEEEEEEvNS4_8identityENS4_23SM90_TMA_LOAD_MULTICASTES1B_vS1C_EENS_8epilogue10collective18CollectiveEpilogueINS1F_22Sm90TmaWarpSpecializedILi4ELi2ELi16ELb0ELb0EEEJSJ_NS5_IJSH_NSA_ILi32EEEEEESK_SL_SK_SL_NS1F_6fusion15FusionCallbacksIS1J_NS1M_13LinCombEltActINS1F_6thread4GELUESK_fSK_fLNS_15FloatRoundStyleE2EEESJ_S1L_JEEES11_NS12_INS13_ILi1ELi4ELi3EEES16_NSU_INS5_IJS17_S1K_EEENS5_IJS1K_SC_EEEEEEENS4_39AutoVectorizingCopyWithAssumedAlignmentILi128EEENS4_14SM90_TMA_STOREES1Y_S20_NS4_9Copy_AtomIJNS4_17SM90_U32x4_STSM_NENS_6half_tEEEEvEEEvvEEEEvNT_6ParamsE:
        .type           _ZN7cutlass13device_kernelINS_4gemm6kernel13GemmUniversalIN4cute5tupleIJiiiiEEENS1_10collective13CollectiveMmaINS1_37MainloopSm90TmaGmmaWarpSpecializedFP8ILi8ENS5_IJNS4_1CILi2EEENSA_ILi1EEESC_EEENS1_35KernelTmaWarpSpecializedCooperativeEEENS5_IJNSA_ILi256EEENSA_ILi128EEENSA_ILi64EEEEEENS_12float_e4m3_tENS5_IJlSC_lEEESK_SL_NS4_8TiledMMAINS4_8MMA_AtomIJNS4_4SM904GMMA31MMA_64x128x32_F32E4M3E4M3_SS_TNILNSP_7ScaleInE1ELSR_1EEEEEENS4_6LayoutISD_NS5_IJSC_NSA_ILi0EEESV_EEEEENS5_IJNS4_10UnderscoreESY_SY_EEEEENS4_13SM90_TMA_LOADENS4_14ComposedLayoutINS4_7SwizzleILi2ELi4ELi3EEENS4_18smem_ptr_flag_bitsILi8EEENSU_INS5_IJNSA_ILi8EEESI_EEENS5_IJSI_SC_EEEEEEEvNS4_8identityENS4_23SM90_TMA_LOAD_MULTICASTES1B_vS1C_EENS_8epilogue10collective18CollectiveEpilogueINS1F_22Sm90TmaWarpSpecializedILi4ELi2ELi16ELb0ELb0EEEJSJ_NS5_IJSH_NSA_ILi32EEEEEESK_SL_SK_SL_NS1F_6fusion15FusionCallbacksIS1J_NS1M_13LinCombEltActINS1F_6thread4GELUESK_fSK_fLNS_15FloatRoundStyleE2EEESJ_S1L_JEEES11_NS12_INS13_ILi1ELi4ELi3EEES16_NSU_INS5_IJS17_S1K_EEENS5_IJS1K_SC_EEEEEEENS4_39AutoVectorizingCopyWithAssumedAlignmentILi128EEENS4_14SM90_TMA_STOREES1Y_S20_NS4_9Copy_AtomIJNS4_17SM90_U32x4_STSM_NENS_6half_tEEEEvEEEvvEEEEvNT_6ParamsE,@function
        .size           _ZN7cutlass13device_kernelINS_4gemm6kernel13GemmUniversalIN4cute5tupleIJiiiiEEENS1_10collective13CollectiveMmaINS1_37MainloopSm90TmaGmmaWarpSpecializedFP8ILi8ENS5_IJNS4_1CILi2EEENSA_ILi1EEESC_EEENS1_35KernelTmaWarpSpecializedCooperativeEEENS5_IJNSA_ILi256EEENSA_ILi128EEENSA_ILi64EEEEEENS_12float_e4m3_tENS5_IJlSC_lEEESK_SL_NS4_8TiledMMAINS4_8MMA_AtomIJNS4_4SM904GMMA31MMA_64x128x32_F32E4M3E4M3_SS_TNILNSP_7ScaleInE1ELSR_1EEEEEENS4_6LayoutISD_NS5_IJSC_NSA_ILi0EEESV_EEEEENS5_IJNS4_10UnderscoreESY_SY_EEEEENS4_13SM90_TMA_LOADENS4_14ComposedLayoutINS4_7SwizzleILi2ELi4ELi3EEENS4_18smem_ptr_flag_bitsILi8EEENSU_INS5_IJNSA_ILi8EEESI_EEENS5_IJSI_SC_EEEEEEEvNS4_8identityENS4_23SM90_TMA_LOAD_MULTICASTES1B_vS1C_EENS_8epilogue10collective18CollectiveEpilogueINS1F_22Sm90TmaWarpSpecializedILi4ELi2ELi16ELb0ELb0EEEJSJ_NS5_IJSH_NSA_ILi32EEEEEESK_SL_SK_SL_NS1F_6fusion15FusionCallbacksIS1J_NS1M_13LinCombEltActINS1F_6thread4GELUESK_fSK_fLNS_15FloatRoundStyleE2EEESJ_S1L_JEEES11_NS12_INS13_ILi1ELi4ELi3EEES16_NSU_INS5_IJS17_S1K_EEENS5_IJS1K_SC_EEEEEEENS4_39AutoVectorizingCopyWithAssumedAlignmentILi128EEENS4_14SM90_TMA_STOREES1Y_S20_NS4_9Copy_AtomIJNS4_17SM90_U32x4_STSM_NENS_6half_tEEEEvEEEvvEEEEvNT_6ParamsE,(.L_x_276 - _ZN7cutlass13device_kernelINS_4gemm6kernel13GemmUniversalIN4cute5tupleIJiiiiEEENS1_10collective13CollectiveMmaINS1_37MainloopSm90TmaGmmaWarpSpecializedFP8ILi8ENS5_IJNS4_1CILi2EEENSA_ILi1EEESC_EEENS1_35KernelTmaWarpSpecializedCooperativeEEENS5_IJNSA_ILi256EEENSA_ILi128EEENSA_ILi64EEEEEENS_12float_e4m3_tENS5_IJlSC_lEEESK_SL_NS4_8TiledMMAINS4_8MMA_AtomIJNS4_4SM904GMMA31MMA_64x128x32_F32E4M3E4M3_SS_TNILNSP_7ScaleInE1ELSR_1EEEEEENS4_6LayoutISD_NS5_IJSC_NSA_ILi0EEESV_EEEEENS5_IJNS4_10UnderscoreESY_SY_EEEEENS4_13SM90_TMA_LOADENS4_14ComposedLayoutINS4_7SwizzleILi2ELi4ELi3EEENS4_18smem_ptr_flag_bitsILi8EEENSU_INS5_IJNSA_ILi8EEESI_EEENS5_IJSI_SC_EEEEEEEvNS4_8identityENS4_23SM90_TMA_LOAD_MULTICASTES1B_vS1C_EENS_8epilogue10collective18CollectiveEpilogueINS1F_22Sm90TmaWarpSpecializedILi4ELi2ELi16ELb0ELb0EEEJSJ_NS5_IJSH_NSA_ILi32EEEEEESK_SL_SK_SL_NS1F_6fusion15FusionCallbacksIS1J_NS1M_13LinCombEltActINS1F_6thread4GELUESK_fSK_fLNS_15FloatRoundStyleE2EEESJ_S1L_JEEES11_NS12_INS13_ILi1ELi4ELi3EEES16_NSU_INS5_IJS17_S1K_EEENS5_IJS1K_SC_EEEEEEENS4_39AutoVectorizingCopyWithAssumedAlignmentILi128EEENS4_14SM90_TMA_STOREES1Y_S20_NS4_9Copy_AtomIJNS4_17SM90_U32x4_STSM_NENS_6half_tEEEEvEEEvvEEEEvNT_6ParamsE)
        .other          _ZN7cutlass13device_kernelINS_4gemm6kernel13GemmUniversalIN4cute5tupleIJiiiiEEENS1_10collective13CollectiveMmaINS1_37MainloopSm90TmaGmmaWarpSpecializedFP8ILi8ENS5_IJNS4_1CILi2EEENSA_ILi1EEESC_EEENS1_35KernelTmaWarpSpecializedCooperativeEEENS5_IJNSA_ILi256EEENSA_ILi128EEENSA_ILi64EEEEEENS_12float_e4m3_tENS5_IJlSC_lEEESK_SL_NS4_8TiledMMAINS4_8MMA_AtomIJNS4_4SM904GMMA31MMA_64x128x32_F32E4M3E4M3_SS_TNILNSP_7ScaleInE1ELSR_1EEEEEENS4_6LayoutISD_NS5_IJSC_NSA_ILi0EEESV_EEEEENS5_IJNS4_10UnderscoreESY_SY_EEEEENS4_13SM90_TMA_LOADENS4_14ComposedLayoutINS4_7SwizzleILi2ELi4ELi3EEENS4_18smem_ptr_flag_bitsILi8EEENSU_INS5_IJNSA_ILi8EEESI_EEENS5_IJSI_SC_EEEEEEEvNS4_8identityENS4_23SM90_TMA_LOAD_MULTICASTES1B_vS1C_EENS_8epilogue10collective18CollectiveEpilogueINS1F_22Sm90TmaWarpSpecializedILi4ELi2ELi16ELb0ELb0EEEJSJ_NS5_IJSH_NSA_ILi32EEEEEESK_SL_SK_SL_NS1F_6fusion15FusionCallbacksIS1J_NS1M_13LinCombEltActINS1F_6thread4GELUESK_fSK_fLNS_15FloatRoundStyleE2EEESJ_S1L_JEEES11_NS12_INS13_ILi1ELi4ELi3EEES16_NSU_INS5_IJS17_S1K_EEENS5_IJS1K_SC_EEEEEEENS4_39AutoVectorizingCopyWithAssumedAlignmentILi128EEENS4_14SM90_TMA_STOREES1Y_S20_NS4_9Copy_AtomIJNS4_17SM90_U32x4_STSM_NENS_6half_tEEEEvEEEvvEEEEvNT_6ParamsE,@"STO_CUDA_ENTRY STV_DEFAULT"
_ZN7cutlass13device_kernelINS_4gemm6kernel13GemmUniversalIN4cute5tupleIJiiiiEEENS1_10collective13CollectiveMmaINS1_37MainloopSm90TmaGmmaWarpSpecializedFP8ILi8ENS5_IJNS4_1CILi2EEENSA_ILi1EEESC_EEENS1_35KernelTmaWarpSpecializedCooperativeEEENS5_IJNSA_ILi256EEENSA_ILi128EEENSA_ILi64EEEEEENS_12float_e4m3_tENS5_IJlSC_lEEESK_SL_NS4_8TiledMMAINS4_8MMA_AtomIJNS4_4SM904GMMA31MMA_64x128x32_F32E4M3E4M3_SS_TNILNSP_7ScaleInE1ELSR_1EEEEEENS4_6LayoutISD_NS5_IJSC_NSA_ILi0EEESV_EEEEENS5_IJNS4_10UnderscoreESY_SY_EEEEENS4_13SM90_TMA_LOADENS4_14ComposedLayoutINS4_7SwizzleILi2ELi4ELi3EEENS4_18smem_ptr_flag_bitsILi8EEENSU_INS5_IJNSA_ILi8EEESI_EEENS5_IJSI_SC_EEEEEEEvNS4_8identityENS4_23SM90_TMA_LOAD_MULTICASTES1B_vS1C_EENS_8epilogue10collective18CollectiveEpilogueINS1F_22Sm90TmaWarpSpecializedILi4ELi2ELi16ELb0ELb0EEEJSJ_NS5_IJSH_NSA_ILi32EEEEEESK_SL_SK_SL_NS1F_6fusion15FusionCallbacksIS1J_NS1M_13LinCombEltActINS1F_6thread4GELUESK_fSK_fLNS_15FloatRoundStyleE2EEESJ_S1L_JEEES11_NS12_INS13_ILi1ELi4ELi3EEES16_NSU_INS5_IJS17_S1K_EEENS5_IJS1K_SC_EEEEEEENS4_39AutoVectorizingCopyWithAssumedAlignmentILi128EEENS4_14SM90_TMA_STOREES1Y_S20_NS4_9Copy_AtomIJNS4_17SM90_U32x4_STSM_NENS_6half_tEEEEvEEEvvEEEEvNT_6ParamsE:
[----:B------:R-:W1:Y:S02]  /*0000*/  LDC R1, c[0x0][0x28] ;  /* 0x00000a00ff017b82 */ /* 0x000e640000000800 */
[----:B-1----:R-:W-:Y:S01]  /*0010*/  IADD3 R1, R1, -0xe0, RZ ;  /* 0xffffff2001017810 */ /* 0x002fe20007ffe0ff */
[----:B------:R-:W1:Y:S01]  /*0020*/  S2R R8, SR_TID.X ;  /* 0x0000000000087919 */ /* 0x000e620000002100 */
[----:B------:R-:W-:Y:S01]  /*0030*/  ELECT P0, URZ, PT ;  /* 0x00000000003f782f */ /* 0x000fe20003800000 */
[----:B------:R-:W-:Y:S01]  /*0040*/  BSSY B0, `(.L_x_0) ;  /* 0x000001a000007945 */ /* 0x000fe20003800000 */
[----:B-1----:R-:W-:-:S05]  /*0050*/  SHF.R.U32.HI R4, RZ, 0x5, R8 ;  /* 0x00000005ff047819 */ /* 0x002fca0000011608 */
[----:B------:R-:W1:Y:S02]  /*0060*/  SHFL.IDX PT, R0, R4, RZ, 0x1f ;  /* 0x00001fff04007589 */ /* 0x000e6400000e0000 */
[----:B-1----:R-:W-:Y:S02]  /*0070*/  R2UR UR41, R0 ;  /* 0x00000000002972ca */ /* 0x002fe400000e0000 */
[----:B------:R-:W-:-:S06]  /*0080*/  SHF.R.U32.HI R0, RZ, 0x7, R8 ;  /* 0x00000007ff007819 */ /* 0x000fcc0000011608 */
[----:B------:R-:W1:Y:S05]  /*0090*/  SHFL.IDX PT, R0, R0, RZ, 0x1f ;  /* 0x00001fff00007589 */ /* 0x000e6a00000e0000 */
[----:B------:R-:W-:Y:S02]  /*00a0*/  USHF.R.S32.HI UR4, URZ, 0x1f, UR41 ;  /* 0x0000001f3f047899 */ /* 0x000fe40008011429 */
[----:B------:R-:W-:Y:S02]  /*00b0*/  ISETP.NE.OR P0, PT, RZ, UR41, !P0 ;  /* 0x00000029ff007c0c */ /* 0x000fe4000c705670 */
[----:B------:R-:W-:-:S04]  /*00c0*/  ULEA.HI UR4, UR4, UR41, URZ, 0x2 ;  /* 0x0000002904047291 */ /* 0x000fc8000f8f103f */
[----:B------:R-:W-:-:S04]  /*00d0*/  ULOP3.LUT UR4, UR4, 0xfffffffc, URZ, 0xc0, !UPT ;  /* 0xfffffffc04047892 */ /* 0x000fc8000f8ec03f */
[----:B------:R-:W-:-:S03]  /*00e0*/  UIADD3 UR41, UR41, -UR4, URZ ;  /* 0x8000000429297290 */ /* 0x000fc6000fffe03f */
[----:B------:R-:W-:Y:S09]  /*00f0*/  @P0 BRA `(.L_x_1) ;  /* 0x0000000000380947 */ /* 0x000ff20003800000 */
[----:B------:R-:W-:Y:S02]  /*0100*/  ULDC.64 UR4, c[0x0][0x198] ;  /* 0x0000660000047ab9 */ /* 0x000fe40000000a00 */
[----:B------:R-:W-:Y:S02]  /*0110*/  UIADD3 UR6, UP0, UR4, 0xf0, URZ ;  /* 0x000000f004067890 */ /* 0x000fe4000ff1e03f */
[----:B------:R-:W-:Y:S02]  /*0120*/  UIADD3 UR8, UP1, UR4, 0x1f0, URZ ;  /* 0x000001f004087890 */ /* 0x000fe4000ff3e03f */
[----:B------:R-:W-:Y:S02]  /*0130*/  UIADD3 UR10, UP2, UR4, 0x3f0, URZ ;  /* 0x000003f0040a7890 */ /* 0x000fe4000ff5e03f */
[----:B------:R-:W-:Y:S02]  /*0140*/  UIADD3 UR4, UP3, UR4, 0x4f0, URZ ;  /* 0x000004f004047890 */ /* 0x000fe4000ff7e03f */
[----:B------:R-:W-:-:S02]  /*0150*/  UIADD3.X UR7, URZ, UR5, URZ, UP0, !UPT ;  /* 0x000000053f077290 */ /* 0x000fc400087fe43f */
[----:B------:R-:W-:Y:S02]  /*0160*/  UIADD3.X UR9, URZ, UR5, URZ, UP1, !UPT ;  /* 0x000000053f097290 */ /* 0x000fe40008ffe43f */
[----:B------:R-:W-:Y:S02]  /*0170*/  UIADD3.X UR11, URZ, UR5, URZ, UP2, !UPT ;  /* 0x000000053f0b7290 */ /* 0x000fe400097fe43f */
[----:B------:R-:W-:-:S03]  /*0180*/  UIADD3.X UR5, URZ, UR5, URZ, UP3, !UPT ;  /* 0x000000053f057290 */ /* 0x000fc60009ffe43f */
[----:B------:R2:W-:Y:S02]  /*0190*/  UTMACCTL.PF [UR6] ;  /* 0x00000000060079b9 */ /* 0x0005e40008040000 */
[----:B------:R2:W-:Y:S02]  /*01a0*/  UTMACCTL.PF [UR8] ;  /* 0x00000000080079b9 */ /* 0x0005e40008040000 */
[----:B------:R2:W-:Y:S02]  /*01b0*/  UTMACCTL.PF [UR10] ;  /* 0x000000000a0079b9 */ /* 0x0005e40008040000 */
[----:B------:R2:W-:Y:S02]  /*01c0*/  UTMACCTL.PF [UR4] ;  /* 0x00000000040079b9 */ /* 0x0005e40008040000 */
[----:B--2---:R-:W-:Y:S01]  /*01d0*/  NOP ;  /* 0x0000000000007918 */ /* 0x004fe20000000000 */
.L_x_1:
[----:B------:R-:W-:Y:S05]  /*01e0*/  BSYNC B0 ;  /* 0x0000000000007941 */ /* 0x000fea0003800000 */
.L_x_0:
[----:B------:R-:W-:Y:S01]  /*01f0*/  ULDC.64 UR8, c[0x0][0x590] ;  /* 0x0001640000087ab9 */ /* 0x000fe20000000a00 */
[----:B------:R-:W-:Y:S01]  /*0200*/  ULDC.64 UR54, c[0x0][0x588] ;  /* 0x0001620000367ab9 */ /* 0x000fe20000000a00 */
[----:B------:R-:W-:Y:S01]  /*0210*/  ISETP.NE.U32.AND P2, PT, RZ, UR8, PT ;  /* 0x00000008ff007c0c */ /* 0x000fe2000bf45070 */
[----:B------:R-:W-:Y:S01]  /*0220*/  ULDC.64 UR58, c[0x0][0x208] ;  /* 0x00008200003a7ab9 */ /* 0x000fe20000000a00 */
[----:B-1----:R-:W-:Y:S01]  /*0230*/  R2UR UR6, R0 ;  /* 0x00000000000672ca */ /* 0x002fe200000e0000 */
[----:B------:R-:W-:Y:S01]  /*0240*/  UMOV UR4, UR54 ;  /* 0x0000003600047c82 */ /* 0x000fe20008000000 */
[----:B------:R-:W-:Y:S01]  /*0250*/  ISETP.NE.AND.EX P1, PT, RZ, UR9, PT, P2 ;  /* 0x00000009ff007c0c */ /* 0x000fe2000bf25320 */
[----:B------:R-:W-:Y:S01]  /*0260*/  UMOV UR5, UR55 ;  /* 0x0000003700057c82 */ /* 0x000fe20008000000 */
[----:B------:R-:W-:-:S11]  /*0270*/  PRMT R0, RZ, 0x7610, R0 ;  /* 0x00007610ff007816 */ /* 0x000fd60000000000 */
[----:B------:R-:W-:Y:S05]  /*0280*/  @P1 BRA `(.L_x_2) ;  /* 0x0000000000441947 */ /* 0x000fea0003800000 */
[----:B------:R-:W-:Y:S02]  /*0290*/  ULDC.64 UR10, c[0x0][0x588] ;  /* 0x00016200000a7ab9 */ /* 0x000fe40000000a00 */
[----:B------:R-:W-:-:S04]  /*02a0*/  ISETP.NE.U32.AND P0, PT, RZ, UR10, PT ;  /* 0x0000000aff007c0c */ /* 0x000fc8000bf05070 */
[----:B------:R-:W-:-:S13]  /*02b0*/  ISETP.NE.AND.EX P0, PT, RZ, UR11, PT, P0 ;  /* 0x0000000bff007c0c */ /* 0x000fda000bf05300 */
[----:B------:R-:W-:Y:S05]  /*02c0*/  @!P0 BRA `(.L_x_3) ;  /* 0x00000000001c8947 */ /* 0x000fea0003800000 */
[----:B------:R-:W-:Y:S02]  /*02d0*/  MOV R2, UR4 ;  /* 0x0000000400027c02 */ /* 0x000fe40008000f00 */
[----:B------:R-:W-:-:S05]  /*02e0*/  MOV R3, UR5 ;  /* 0x0000000500037c02 */ /* 0x000fca0008000f00 */
[----:B------:R-:W2:Y:S01]  /*02f0*/  LDG.E R2, desc[UR58][R2.64] ;  /* 0x0000003a02027981 */ /* 0x000ea2000c1e1900 */
[----:B------:R-:W-:Y:S02]  /*0300*/  MOV R0, 0x1 ;  /* 0x0000000100007802 */ /* 0x000fe40000000f00 */
[----:B--2---:R-:W-:-:S13]  /*0310*/  FSETP.NEU.AND P0, PT, R2, RZ, PT ;  /* 0x000000ff0200720b */ /* 0x004fda0003f0d000 */
[----:B------:R-:W-:Y:S01]  /*0320*/  VOTEU.ANY UP0, P0 ;  /* 0x00000000003f7886 */ /* 0x000fe20000000100 */
[----:B------:R-:W-:Y:S05]  /*0330*/  BRA `(.L_x_2) ;  /* 0x0000000000187947 */ /* 0x000fea0003800000 */
.L_x_3:
[----:B------:R-:W-:Y:S01]  /*0340*/  ULDC UR4, c[0x0][0x580] ;  /* 0x0001600000047ab9 */ /* 0x000fe20000000800 */
[----:B------:R-:W-:Y:S01]  /*0350*/  MOV R0, 0x1 ;  /* 0x0000000100007802 */ /* 0x000fe20000000f00 */
[----:B------:R-:W-:Y:S01]  /*0360*/  UMOV UR5, URZ ;  /* 0x0000003f00057c82 */ /* 0x000fe20008000000 */
[----:B------:R-:W-:Y:S01]  /*0370*/  FSETP.NEU.AND P0, PT, RZ, UR4, PT ;  /* 0x00000004ff007c0b */ /* 0x000fe2000bf0d000 */
[----:B------:R-:W-:-:S12]  /*0380*/  UMOV UR4, URZ ;  /* 0x0000003f00047c82 */ /* 0x000fd80008000000 */
[----:B------:R-:W-:-:S05]  /*0390*/  VOTEU.ANY UP0, P0 ;  /* 0x00000000003f7886 */ /* 0x000fca0000000100 */
.L_x_2:
[----:B------:R-:W-:Y:S01]  /*03a0*/  ISETP.NE.U32.AND P0, PT, RZ, UR4, PT ;  /* 0x00000004ff007c0c */ /* 0x000fe2000bf05070 */
[----:B------:R-:W-:Y:S01]  /*03b0*/  UPLOP3.LUT UP1, UPT, UPT, UPT, UPT, 0x40, 0x0 ;  /* 0x000000000000789c */ /* 0x000fe20003f2e870 */
[----:B------:R-:W-:Y:S02]  /*03c0*/  ISETP.NE.AND.EX P2, PT, RZ, UR9, PT, P2 ;  /* 0x00000009ff007c0c */ /* 0x000fe4000bf45320 */
[----:B------:R-:W-:Y:S01]  /*03d0*/  ISETP.NE.AND.EX P0, PT, RZ, UR5, PT, P0 ;  /* 0x00000005ff007c0c */ /* 0x000fe2000bf05300 */
[----:B------:R-:W-:-:S12]  /*03e0*/  UP2UR UR43, UPR, URZ, 0x2 ;  /* 0x000000023f2b7883 */ /* 0x000fd80008000000 */
[----:B------:R-:W-:Y:S05]  /*03f0*/  @P0 BRA P2, `(.L_x_4) ;  /* 0x0000000000400947 */ /* 0x000fea0001000000 */
[----:B------:R-:W-:-:S04]  /*0400*/  ISETP.NE.U32.AND P0, PT, RZ, UR8, PT ;  /* 0x00000008ff007c0c */ /* 0x000fc8000bf05070 */
[----:B------:R-:W-:-:S13]  /*0410*/  ISETP.NE.AND.EX P0, PT, RZ, UR9, PT, P0 ;  /* 0x00000009ff007c0c */ /* 0x000fda000bf05300 */
[----:B------:R-:W-:Y:S05]  /*0420*/  @!P0 BRA `(.L_x_5) ;  /* 0x00000000002c8947 */ /* 0x000fea0003800000 */
[----:B------:R-:W-:Y:S01]  /*0430*/  PRMT R0, R0, 0x9910, RZ ;  /* 0x0000991000007816 */ /* 0x000fe200000000ff */
[----:B------:R-:W-:Y:S02]  /*0440*/  UISETP.NE.U32.AND UP1, UPT, UR4, URZ, UPT ;  /* 0x0000003f0400728c */ /* 0x000fe4000bf25070 */
[----:B------:R-:W-:Y:S01]  /*0450*/  USEL UR4, URZ, 0xffffffff, UP0 ;  /* 0xffffffff3f047887 */ /* 0x000fe20008000000 */
[----:B------:R-:W-:Y:S01]  /*0460*/  R2UR UR7, R0 ;  /* 0x00000000000772ca */ /* 0x000fe200000e0000 */
[----:B------:R-:W-:-:S12]  /*0470*/  UISETP.NE.AND.EX UP0, UPT, UR5, URZ, UPT, UP1 ;  /* 0x0000003f0500728c */ /* 0x000fd8000bf05310 */
[----:B------:R-:W-:-:S11]  /*0480*/  UISETP.NE.AND UP2, UPT, UR7, URZ, UPT ;  /* 0x0000003f0700728c */ /* 0x000fd6000bf45270 */
[----:B------:R-:W-:-:S04]  /*0490*/  @!UP2 USEL UR4, URZ, 0xffffffff, UP0 ;  /* 0xffffffff3f04a887 */ /* 0x000fc80008000000 */
[----:B------:R-:W-:-:S04]  /*04a0*/  ULOP3.LUT UR4, UR4, 0x1, URZ, 0xc0, !UPT ;  /* 0x0000000104047892 */ /* 0x000fc8000f8ec03f */
[----:B------:R-:W-:-:S04]  /*04b0*/  UISETP.EQ.U32.AND UP0, UPT, UR4, 0x1, UPT ;  /* 0x000000010400788c */ /* 0x000fc8000bf02070 */
[----:B------:R-:W-:Y:S01]  /*04c0*/  UP2UR UR43, UPR, URZ, 0x1 ;  /* 0x000000013f2b7883 */ /* 0x000fe20008000000 */
[----:B------:R-:W-:Y:S11]  /*04d0*/  BRA `(.L_x_4) ;  /* 0x0000000000087947 */ /* 0x000ff60003800000 */
.L_x_5:
[----:B------:R-:W-:-:S04]  /*04e0*/  UPLOP3.LUT UP0, UPT, UPT, UPT, UP0, 0x40, 0x0 ;  /* 0x000000000000789c */ /* 0x000fc80003f0e800 */
[----:B------:R-:W-:-:S12]  /*04f0*/  UP2UR UR43, UPR, URZ, 0x1 ;  /* 0x000000013f2b7883 */ /* 0x000fd80008000000 */
.L_x_4:
[----:B------:R-:W1:Y:S01]  /*0500*/  SHFL.IDX PT, R3, R4, RZ, 0x1f ;  /* 0x00001fff04037589 */ /* 0x000e6200000e0000 */
[----:B------:R-:W-:Y:S02]  /*0510*/  UISETP.NE.AND UP0, UPT, UR41, URZ, UPT ;  /* 0x0000003f2900728c */ /* 0x000fe4000bf05270 */
[----:B------:R-:W-:Y:S02]  /*0520*/  UIADD3 UR9, UR6, -0x1, URZ ;  /* 0xffffffff06097890 */ /* 0x000fe4000fffe03f */
[----:B------:R-:W-:Y:S02]  /*0530*/  UP2UR UR42, UPR, URZ, 0x1 ;  /* 0x000000013f2a7883 */ /* 0x000fe40008000000 */
[----:B------:R-:W-:Y:S02]  /*0540*/  UISETP.EQ.OR UP0, UPT, UR41, 0x3, !UP0 ;  /* 0x000000032900788c */ /* 0x000fe4000c702670 */
[----:B------:R-:W-:Y:S02]  /*0550*/  UISETP.GE.U32.AND UP1, UPT, UR9, 0x2, UPT ;  /* 0x000000020900788c */ /* 0x000fe4000bf26070 */
[----:B------:R-:W-:-:S04]  /*0560*/  UISETP.EQ.AND UP0, UPT, UR6, URZ, UP0 ;  /* 0x0000003f0600728c */ /* 0x000fc80008702270 */
[----:B------:R-:W-:Y:S02]  /*0570*/  USEL UR40, URZ, 0x1, !UP0 ;  /* 0x000000013f287887 */ /* 0x000fe4000c000000 */
[----:B------:R-:W-:Y:S02]  /*0580*/  UISETP.NE.AND UP0, UPT, UR6, URZ, UPT ;  /* 0x0000003f0600728c */ /* 0x000fe4000bf05270 */
[----:B------:R-:W-:Y:S01]  /*0590*/  USEL UR40, UR40, 0x2, UP1 ;  /* 0x0000000228287887 */ /* 0x000fe20008800000 */
[----:B-1----:R-:W-:-:S13]  /*05a0*/  ISETP.NE.AND P0, PT, R3, RZ, PT ;  /* 0x000000ff0300720c */ /* 0x002fda0003f05270 */
[----:B------:R-:W-:Y:S05]  /*05b0*/  @P0 BRA `(.L_x_6) ;  /* 0x0000000000840947 */ /* 0x000fea0003800000 */
[----:B------:R-:W-:Y:S01]  /*05c0*/  ELECT P0, URZ, PT ;  /* 0x00000000003f782f */ /* 0x000fe20003800000 */
[----:B------:R-:W-:-:S12]  /*05d0*/  BSSY B0, `(.L_x_6) ;  /* 0x000001f000007945 */ /* 0x000fd80003800000 */
[----:B------:R-:W-:Y:S05]  /*05e0*/  @!P0 BRA `(.L_x_7) ;  /* 0x0000000000748947 */ /* 0x000fea0003800000 */
[----:B------:R-:W1:Y:S01]  /*05f0*/  S2UR UR8, SR_CgaCtaId ;  /* 0x00000000000879c3 */ /* 0x000e620000008800 */
[----:B------:R-:W-:Y:S01]  /*0600*/  UMOV UR4, 0x400 ;  /* 0x0000040000047882 */ /* 0x000fe20000000000 */
[----:B------:R-:W-:Y:S01]  /*0610*/  UMOV UR5, 0x1 ;  /* 0x0000000100057882 */ /* 0x000fe20000000000 */
[----:B------:R-:W-:Y:S02]  /*0620*/  UMOV UR6, 0x4 ;  /* 0x0000000400067882 */ /* 0x000fe40000000000 */
[----:B------:R-:W-:-:S04]  /*0630*/  UIADD3 UR6, -UR6, 0x100000, URZ ;  /* 0x0010000006067890 */ /* 0x000fc8000fffe13f */
[----:B------:R-:W-:Y:S02]  /*0640*/  USHF.L.U32 UR7, UR6, 0xb, URZ ;  /* 0x0000000b06077899 */ /* 0x000fe4000800063f */
[----:B------:R-:W-:Y:S02]  /*0650*/  USHF.L.U32 UR6, UR6, 0x1, URZ ;  /* 0x0000000106067899 */ /* 0x000fe4000800063f */
[----:B-1----:R-:W-:Y:S02]  /*0660*/  ULEA UR8, UR8, UR4, 0x18 ;  /* 0x0000000408087291 */ /* 0x002fe4000f8ec03f */
[----:B------:R-:W-:-:S04]  /*0670*/  UIADD3 UR4, -UR5, 0x100000, URZ ;  /* 0x0010000005047890 */ /* 0x000fc8000fffe13f */
[----:B------:R-:W-:Y:S02]  /*0680*/  USHF.L.U32 UR5, UR4, 0xb, URZ ;  /* 0x0000000b04057899 */ /* 0x000fe4000800063f */
[----:B------:R-:W-:Y:S01]  /*0690*/  USHF.L.U32 UR4, UR4, 0x1, URZ ;  /* 0x0000000104047899 */ /* 0x000fe2000800063f */
[----:B------:R-:W1:Y:S11]  /*06a0*/  FENCE.VIEW.ASYNC.S ;  /* 0x00000000000073c6 */ /* 0x000e760000000000 */
[----:B-1----:R1:W2:Y:S01]  /*06b0*/  SYNCS.EXCH.64 URZ, [UR8], UR4 ;  /* 0x00000004083f75b2 */ /* 0x0022a20008000100 */
[----:B------:R1:W3:Y:S01]  /*06c0*/  SYNCS.EXCH.64 URZ, [UR8+0x40], UR6 ;  /* 0x00004006083f75b2 */ /* 0x0002e20008000100 */
[----:B------:R1:W4:Y:S01]  /*06d0*/  SYNCS.EXCH.64 URZ, [UR8+0x8], UR4 ;  /* 0x00000804083f75b2 */ /* 0x0003220008000100 */
[----:B------:R1:W1:Y:S01]  /*06e0*/  SYNCS.EXCH.64 URZ, [UR8+0x48], UR6 ;  /* 0x00004806083f75b2 */ /* 0x0002620008000100 */
        /* <DEDUP_REMOVED lines=12> */
[----:B------:R-:W-:Y:S01]  /*07b0*/  NOP ;  /* 0x0000000000007918 */ /* 0x000fe20000000000 */
.L_x_7:
[----:B-1----:R-:W-:Y:S05]  /*07c0*/  BSYNC B0 ;  /* 0x0000000000007941 */ /* 0x002fea0003800000 */
.L_x_6:
[----:B------:R-:W1:Y:S01]  /*07d0*/  S2UR UR10, SR_CTAID.X ;  /* 0x00000000000a79c3 */ /* 0x000e620000002500 */
[----:B------:R-:W5:Y:S01]  /*07e0*/  S2R R2, SR_CTAID.Y ;  /* 0x0000000000027919 */ /* 0x000f620000002600 */
[----:B------:R-:W-:Y:S01]  /*07f0*/  ULDC UR4, c[0x0][0x150] ;  /* 0x0000540000047ab9 */ /* 0x000fe20000000800 */
[----:B------:R-:W-:Y:S01]  /*0800*/  UISETP.EQ.AND UP2, UPT, UR41, 0x2, !UP0 ;  /* 0x000000022900788c */ /* 0x000fe2000c742270 */
[----:B------:R-:W-:Y:S01]  /*0810*/  NOP ;  /* 0x0000000000007918 */ /* 0x000fe20000000000 */
[----:B------:R-:W2:Y:S02]  /*0820*/  SHFL.IDX PT, R7, R4, RZ, 0x1f ;  /* 0x00001fff04077589 */ /* 0x000ea400000e0000 */
[----:B------:R-:W-:Y:S01]  /*0830*/  USEL UR39, URZ, 0x1, !UP2 ;  /* 0x000000013f277887 */ /* 0x000fe2000d000000 */
[----:B------:R-:W3:Y:S03]  /*0840*/  LDC R6, c[0x0][0x144] ;  /* 0x00005100ff067b82 */ /* 0x000ee60000000800 */
[----:B------:R-:W-:Y:S01]  /*0850*/  USEL UR39, UR39, 0x2, UP1 ;  /* 0x0000000227277887 */ /* 0x000fe20008800000 */
[----:B-1----:R-:W-:-:S05]  /*0860*/  I2FP.F32.U32 R0, UR10 ;  /* 0x0000000a00007c45 */ /* 0x002fca0008201000 */
[----:B------:R-:W-:Y:S01]  /*0870*/  FMUL R5, R0, UR4 ;  /* 0x0000000400057c20 */ /* 0x000fe20008400000 */
[----:B--2---:R-:W-:Y:S01]  /*0880*/  ISETP.NE.AND P0, PT, R7, RZ, PT ;  /* 0x000000ff0700720c */ /* 0x004fe20003f05270 */
[----:B------:R-:W-:Y:S01]  /*0890*/  ULDC UR4, c[0x0][0x154] ;  /* 0x0000550000047ab9 */ /* 0x000fe20000000800 */
[----:B-----5:R-:W-:-:S03]  /*08a0*/  I2FP.F32.U32 R7, R2 ;  /* 0x0000000200077245 */ /* 0x020fc60000201000 */
[----:B------:R-:W1:Y:S02]  /*08b0*/  F2I.U32.TRUNC.NTZ R5, R5 ;  /* 0x0000000500057305 */ /* 0x000e64000020f000 */
[----:B------:R-:W-:Y:S01]  /*08c0*/  FMUL R10, R7, UR4 ;  /* 0x00000004070a7c20 */ /* 0x000fe20008400000 */
[----:B-1----:R-:W-:-:S05]  /*08d0*/  IADD3 R9, -R5, RZ, RZ ;  /* 0x000000ff05097210 */ /* 0x002fca0007ffe1ff */
[----:B---3--:R-:W-:Y:S01]  /*08e0*/  IMAD R0, R6, R9, UR10 ;  /* 0x0000000a06007e24 */ /* 0x008fe2000f8e0209 */
[----:B------:R-:W-:Y:S06]  /*08f0*/  @P0 BRA `(.L_x_8) ;  /* 0x0000000000580947 */ /* 0x000fec0003800000 */
[----:B------:R-:W1:Y:S01]  /*0900*/  S2UR UR5, SR_CgaCtaId ;  /* 0x00000000000579c3 */ /* 0x000e620000008800 */
[----:B------:R-:W-:Y:S01]  /*0910*/  UMOV UR4, 0x400 ;  /* 0x0000040000047882 */ /* 0x000fe20000000000 */
[----:B------:R-:W-:Y:S01]  /*0920*/  UMOV UR6, 0x20 ;  /* 0x0000002000067882 */ /* 0x000fe20000000000 */
[----:B------:R-:W-:Y:S01]  /*0930*/  UMOV UR7, 0x100 ;  /* 0x0000010000077882 */ /* 0x000fe20000000000 */
[----:B------:R-:W-:Y:S01]  /*0940*/  ELECT P0, URZ, PT ;  /* 0x00000000003f782f */ /* 0x000fe20003800000 */
[----:B-1----:R-:W-:Y:S02]  /*0950*/  ULEA UR8, UR5, UR4, 0x18 ;  /* 0x0000000405087291 */ /* 0x002fe4000f8ec03f */
[----:B------:R-:W-:-:S04]  /*0960*/  UIADD3 UR4, -UR6, 0x100000, URZ ;  /* 0x0010000006047890 */ /* 0x000fc8000fffe13f */
[----:B------:R-:W-:Y:S02]  /*0970*/  USHF.L.U32 UR5, UR4, 0xb, URZ ;  /* 0x0000000b04057899 */ /* 0x000fe4000800063f */
[----:B------:R-:W-:Y:S02]  /*0980*/  USHF.L.U32 UR4, UR4, 0x1, URZ ;  /* 0x0000000104047899 */ /* 0x000fe4000800063f */
[----:B------:R-:W-:-:S04]  /*0990*/  UIADD3 UR6, -UR7, 0x100000, URZ ;  /* 0x0010000007067890 */ /* 0x000fc8000fffe13f */
[----:B------:R-:W-:Y:S02]  /*09a0*/  USHF.L.U32 UR7, UR6, 0xb, URZ ;  /* 0x0000000b06077899 */ /* 0x000fe4000800063f */
[----:B------:R-:W-:Y:S01]  /*09b0*/  USHF.L.U32 UR6, UR6, 0x1, URZ ;  /* 0x0000000106067899 */ /* 0x000fe2000800063f */
[----:B------:R-:W1:Y:S03]  /*09c0*/  FENCE.VIEW.ASYNC.S ;  /* 0x00000000000073c6 */ /* 0x000e660000000000 */
[----:B-1----:R1:W2:Y:S08]  /*09d0*/  SYNCS.EXCH.64 URZ, [UR8+0x80], UR4 ;  /* 0x00008004083f75b2 */ /* 0x0022b00008000100 */
[----:B------:R1:W3:Y:S01]  /*09e0*/  SYNCS.EXCH.64 URZ, [UR8+0xa0], UR6 ;  /* 0x0000a006083f75b2 */ /* 0x0002e20008000100 */
[----:B------:R1:W1:Y:S01]  /*09f0*/  SYNCS.EXCH.64 URZ, [UR8+0x88], UR4 ;  /* 0x00008804083f75b2 */ /* 0x0002620008000100 */
[----:B------:R1:W1:Y:S01]  /*0a00*/  SYNCS.EXCH.64 URZ, [UR8+0xa8], UR6 ;  /* 0x0000a806083f75b2 */ /* 0x0002620008000100 */
[----:B------:R1:W1:Y:S01]  /*0a10*/  SYNCS.EXCH.64 URZ, [UR8+0x90], UR4 ;  /* 0x00009004083f75b2 */ /* 0x0002620008000100 */
[----:B------:R1:W1:Y:S01]  /*0a20*/  SYNCS.EXCH.64 URZ, [UR8+0xb0], UR6 ;  /* 0x0000b006083f75b2 */ /* 0x0002620008000100 */
[----:B------:R1:W1:Y:S01]  /*0a30*/  SYNCS.EXCH.64 URZ, [UR8+0x98], UR4 ;  /* 0x00009804083f75b2 */ /* 0x0002620008000100 */
[----:B------:R1:W1:Y:S01]  /*0a40*/  SYNCS.EXCH.64 URZ, [UR8+0xb8], UR6 ;  /* 0x0000b806083f75b2 */ /* 0x0002620008000100 */
[----:B------:R-:W-:Y:S01]  /*0a50*/  NOP ;  /* 0x0000000000007918 */ /* 0x000fe20000000000 */
.L_x_8:
[----:B------:R-:W-:Y:S01]  /*0a60*/  SHF.R.S32.HI R5, RZ, 0x1f, R8 ;  /* 0x0000001fff057819 */ /* 0x000fe20000011408 */
[----:B------:R-:W5:Y:S01]  /*0a70*/  SHFL.IDX PT, R4, R4, RZ, 0x1f ;  /* 0x00001fff04047589 */ /* 0x000f6200000e0000 */
[----:B------:R-:W-:Y:S01]  /*0a80*/  ELECT P0, URZ, PT ;  /* 0x00000000003f782f */ /* 0x000fe20003800000 */
[----:B------:R-:W4:Y:S01]  /*0a90*/  LDC R11, c[0x0][0x148] ;  /* 0x00005200ff0b7b82 */ /* 0x000f220000000800 */
[----:B------:R-:W-:Y:S01]  /*0aa0*/  LEA.HI R5, R5, R8, RZ, 0x7 ;  /* 0x0000000805057211 */ /* 0x000fe200078f38ff */
[----:B------:R-:W2:Y:S01]  /*0ab0*/  F2I.U32.TRUNC.NTZ R10, R10 ;  /* 0x0000000a000a7305 */ /* 0x000ea2000020f000 */
[----:B-1----:R-:W-:Y:S01]  /*0ac0*/  UMOV UR4, 0x20 ;  /* 0x0000002000047882 */ /* 0x002fe20000000000 */
[----:B------:R-:W-:Y:S01]  /*0ad0*/  NOP ;  /* 0x0000000000007918 */ /* 0x000fe20000000000 */
[----:B------:R-:W-:-:S04]  /*0ae0*/  LOP3.LUT R5, R5, 0xffffff80, RZ, 0xc0, !PT ;  /* 0xffffff8005057812 */ /* 0x000fc800078ec0ff */
[----:B------:R-:W-:Y:S02]  /*0af0*/  IADD3 R5, -R5, R8, RZ ;  /* 0x0000000805057210 */ /* 0x000fe40007ffe1ff */
[----:B------:R-:W-:Y:S02]  /*0b00*/  SHF.R.S32.HI R8, RZ, 0x1f, R3 ;  /* 0x0000001fff087819 */ /* 0x000fe40000011403 */
[----:B------:R-:W-:Y:S02]  /*0b10*/  SHF.R.S32.HI R6, RZ, 0x1f, R5 ;  /* 0x0000001fff067819 */ /* 0x000fe40000011405 */
[----:B------:R-:W-:Y:S02]  /*0b20*/  LEA.HI R8, R8, R3, RZ, 0x2 ;  /* 0x0000000308087211 */ /* 0x000fe400078f10ff */
[----:B------:R-:W-:Y:S02]  /*0b30*/  LEA.HI R6, R6, R5, RZ, 0x3 ;  /* 0x0000000506067211 */ /* 0x000fe400078f18ff */
[----:B------:R-:W-:-:S02]  /*0b40*/  LOP3.LUT R8, R8, 0x3ffffffc, RZ, 0xc0, !PT ;  /* 0x3ffffffc08087812 */ /* 0x000fc400078ec0ff */
[--C-:B------:R-:W-:Y:S02]  /*0b50*/  SHF.R.S32.HI R7, RZ, 0x3, R6.reuse ;  /* 0x00000003ff077819 */ /* 0x100fe40000011406 */
[----:B------:R-:W-:Y:S02]  /*0b60*/  SHF.R.S32.HI R6, RZ, 0x1f, R6 ;  /* 0x0000001fff067819 */ /* 0x000fe40000011406 */
[----:B-----5:R-:W-:Y:S02]  /*0b70*/  ISETP.NE.OR P0, PT, R4, RZ, !P0 ;  /* 0x000000ff0400720c */ /* 0x020fe40004705670 */
[----:B------:R-:W-:Y:S02]  /*0b80*/  LEA.HI R6, R6, R7, RZ, 0x2 ;  /* 0x0000000706067211 */ /* 0x000fe400078f10ff */
[----:B------:R-:W-:Y:S02]  /*0b90*/  IADD3 R9, R3, -R8, RZ ;  /* 0x8000000803097210 */ /* 0x000fe40007ffe0ff */
[----:B------:R-:W-:Y:S01]  /*0ba0*/  LOP3.LUT R6, R6, 0xfffffffc, RZ, 0xc0, !PT ;  /* 0xfffffffc06067812 */ /* 0x000fe200078ec0ff */
[----:B------:R-:W1:Y:S01]  /*0bb0*/  LDC R8, c[0x0][0x140] ;  /* 0x00005000ff087b82 */ /* 0x000e620000000800 */
[----:B--2---:R-:W-:-:S02]  /*0bc0*/  IADD3 R12, -R10, RZ, RZ ;  /* 0x000000ff0a0c7210 */ /* 0x004fc40007ffe1ff */
[----:B------:R-:W-:-:S03]  /*0bd0*/  IADD3 R6, R7, -R6, RZ ;  /* 0x8000000607067210 */ /* 0x000fc60007ffe0ff */
[----:B------:R-:W-:Y:S01]  /*0be0*/  VOTEU.ALL UP1, P0 ;  /* 0x00000000003f7886 */ /* 0x000fe20000020000 */
[----:B------:R-:W-:Y:S01]  /*0bf0*/  LEA R6, R9, R6, 0x2 ;  /* 0x0000000609067211 */ /* 0x000fe200078e10ff */
[----:B------:R-:W-:-:S03]  /*0c00*/  VOTEU.ALL UP2, P0 ;  /* 0x00000000003f7886 */ /* 0x000fc60000040000 */
[----:B------:R-:W-:Y:S01]  /*0c10*/  LEA.HI R4, R6, R6, RZ, 0x1 ;  /* 0x0000000606047211 */ /* 0x000fe200078f08ff */
[----:B------:R-:W2:Y:S01]  /*0c20*/  @!UP1 S2UR UR7, SR_CgaCtaId ;  /* 0x00000000000799c3 */ /* 0x000ea20000008800 */
[----:B------:R-:W-:Y:S01]  /*0c30*/  @!UP1 UMOV UR6, 0x400 ;  /* 0x0000040000069882 */ /* 0x000fe20000000000 */
[----:B------:R-:W-:-:S04]  /*0c40*/  @!UP1 UIADD3 UR4, -UR4, 0x100000, URZ ;  /* 0x0010000004049890 */ /* 0x000fc8000fffe13f */
[----:B------:R-:W-:Y:S02]  /*0c50*/  @!UP1 USHF.L.U32 UR5, UR4, 0xb, URZ ;  /* 0x0000000b04059899 */ /* 0x000fe4000800063f */
[----:B------:R-:W-:Y:S01]  /*0c60*/  @!UP1 USHF.L.U32 UR4, UR4, 0x1, URZ ;  /* 0x0000000104049899 */ /* 0x000fe2000800063f */
[----:B------:R-:W-:-:S04]  /*0c70*/  LOP3.LUT R7, R4, 0xfffffffe, RZ, 0xc0, !PT ;  /* 0xfffffffe04077812 */ /* 0x000fc800078ec0ff */
[----:B------:R-:W-:-:S04]  /*0c80*/  IADD3 R7, R6, -R7, RZ ;  /* 0x8000000706077210 */ /* 0x000fc80007ffe0ff */
[----:B------:R-:W-:Y:S02]  /*0c90*/  ISETP.NE.AND P2, PT, R7, R0, PT ;  /* 0x000000000700720c */ /* 0x000fe40003f45270 */
[----:B------:R-:W-:Y:S02]  /*0ca0*/  SHF.L.U32 R7, R6, 0x2, RZ ;  /* 0x0000000206077819 */ /* 0x000fe400000006ff */
[----:B-1----:R-:W-:Y:S02]  /*0cb0*/  ISETP.EQ.U32.AND P4, PT, R8, 0x1, PT ;  /* 0x000000010800780c */ /* 0x002fe40003f82070 */
[----:B------:R-:W-:Y:S01]  /*0cc0*/  LOP3.LUT R13, R6, 0xc, R7, 0x78, !PT ;  /* 0x0000000c060d7812 */ /* 0x000fe200078e7807 */
[----:B----4-:R-:W-:-:S04]  /*0cd0*/  IMAD R7, R11, R12, R2 ;  /* 0x0000000c0b077224 */ /* 0x010fc800078e0202 */
[----:B------:R1:W-:Y:S02]  /*0ce0*/  STL [R1+0xc0], R13 ;  /* 0x0000c00d01007387 */ /* 0x0003e40000100800 */
[----:B------:R-:W-:Y:S01]  /*0cf0*/  @P2 LEA.HI R4, R13, R13, RZ, 0x1 ;  /* 0x0000000d0d042211 */ /* 0x000fe200078f08ff */
[----:B--2---:R-:W-:Y:S01]  /*0d00*/  @!UP1 ULEA UR6, UR7, UR6, 0x18 ;  /* 0x0000000607069291 */ /* 0x004fe2000f8ec03f */
[----:B------:R-:W-:Y:S02]  /*0d10*/  VOTEU.ALL UP1, P0 ;  /* 0x00000000003f7886 */ /* 0x000fe40000020000 */
[----:B------:R-:W-:Y:S02]  /*0d20*/  @P2 SHF.R.S32.HI R4, RZ, 0x1, R4 ;  /* 0x00000001ff042819 */ /* 0x000fe40000011404 */
[----:B------:R-:W-:Y:S02]  /*0d30*/  LOP3.LUT P0, RZ, R5, 0x7, RZ, 0xc0, !PT ;  /* 0x0000000705ff7812 */ /* 0x000fe4000780c0ff */
[----:B------:R-:W-:-:S02]  /*0d40*/  @P2 ISETP.NE.AND P3, PT, R4, R7, PT ;  /* 0x000000070400220c */ /* 0x000fc40003f65270 */
[----:B------:R-:W-:Y:S02]  /*0d50*/  ISETP.LT.U32.AND P0, PT, R13, 0x2, !P0 ;  /* 0x000000020d00780c */ /* 0x000fe40004701070 */
[----:B------:R-:W-:Y:S01]  /*0d60*/  MOV R4, 0x1 ;  /* 0x0000000100047802 */ /* 0x000fe20000000f00 */
[----:B------:R-:W2:Y:S02]  /*0d70*/  FENCE.VIEW.ASYNC.S ;  /* 0x00000000000073c6 */ /* 0x000ea40000000000 */
[----:B--2---:R1:W2:Y:S01]  /*0d80*/  @!UP1 SYNCS.EXCH.64 URZ, [UR6+0xc0], UR4 ;  /* 0x0000c004063f95b2 */ /* 0x0042a20008000100 */
[----:B------:R-:W-:Y:S02]  /*0d90*/  SEL R5, RZ, 0x1, !P0 ;  /* 0x00000001ff057807 */ /* 0x000fe40004000000 */
[----:B------:R-:W-:-:S04]  /*0da0*/  @P2 SEL R4, RZ, 0x1, P3 ;  /* 0x00000001ff042807 */ /* 0x000fc80001800000 */
[----:B------:R-:W-:-:S05]  /*0db0*/  LOP3.LUT R4, R4, R5, RZ, 0xc0, !PT ;  /* 0x0000000504047212 */ /* 0x000fca00078ec0ff */
[----:B------:R1:W-:Y:S01]  /*0dc0*/  STL [R1+0xbc], R4 ;  /* 0x0000bc0401007387 */ /* 0x0003e20000100800 */
[----:B------:R1:W4:Y:S01]  /*0dd0*/  @!UP2 SYNCS.EXCH.64 URZ, [UR6+0xc8], UR4 ;  /* 0x0000c804063fa5b2 */ /* 0x0003220008000100 */
[----:B------:R-:W-:Y:S01]  /*0de0*/  NOP ;  /* 0x0000000000007918 */ /* 0x000fe20000000000 */
[----:B------:R-:W-:Y:S05]  /*0df0*/  @!P4 BRA `(.L_x_9) ;  /* 0x000000000008c947 */ /* 0x000fea0003800000 */
[----:B--234-:R-:W-:Y:S01]  /*0e00*/  UCGABAR_ARV ;  /* 0x00000000000079c7 */ /* 0x01cfe20008000000 */
[----:B------:R-:W-:Y:S05]  /*0e10*/  BRA `(.L_x_10) ;  /* 0x0000000000047947 */ /* 0x000fea0003800000 */
.L_x_9:
[----:B--234-:R-:W-:Y:S01]  /*0e20*/  NOP ;  /* 0x0000000000007918 */ /* 0x01cfe20000000000 */
.L_x_10:
[----:B-1----:R-:W1:Y:S01]  /*0e30*/  LDC R4, c[0x0][0x904] ;  /* 0x00024100ff047b82 */ /* 0x002e620000000800 */
[----:B------:R-:W-:Y:S02]  /*0e40*/  MOV R5, RZ ;  /* 0x000000ff00057202 */ /* 0x000fe40000000f00 */
[----:B-1----:R-:W-:Y:S02]  /*0e50*/  ISETP.NE.AND P2, PT, R4, 0x1, PT ;  /* 0x000000010400780c */ /* 0x002fe40003f45270 */
[----:B------:R-:W-:-:S11]  /*0e60*/  MOV R4, UR10 ;  /* 0x0000000a00047c02 */ /* 0x000fd60008000f00 */
[----:B------:R-:W1:Y:S01]  /*0e70*/  @P2 LDC R7, c[0x0][0x10] ;  /* 0x00000400ff072b82 */ /* 0x000e620000000800 */
[----:B------:R-:W-:Y:S02]  /*0e80*/  @P2 MOV R3, RZ ;  /* 0x000000ff00032202 */ /* 0x000fe40000000f00 */
[----:B------:R-:W-:-:S05]  /*0e90*/  @P2 MOV R13, RZ ;  /* 0x000000ff000d2202 */ /* 0x000fca0000000f00 */
[----:B------:R-:W2:Y:S01]  /*0ea0*/  @!P2 LDC R9, c[0x0][0xc] ;  /* 0x00000300ff09ab82 */ /* 0x000ea20000000800 */
[----:B------:R-:W-:Y:S01]  /*0eb0*/  ULDC UR4, c[0x0][0xc] ;  /* 0x0000030000047ab9 */ /* 0x000fe20000000800 */
[----:B------:R-:W-:Y:S01]  /*0ec0*/  ULDC UR5, c[0x0][0x10] ;  /* 0x0000040000057ab9 */ /* 0x000fe20000000800 */
[----:B------:R-:W-:Y:S01]  /*0ed0*/  ULDC UR6, c[0x0][0x14] ;  /* 0x0000050000067ab9 */ /* 0x000fe20000000800 */
[----:B------:R-:W-:-:S04]  /*0ee0*/  UIMAD.WIDE.U32 UR4, UR4, UR5, URZ ;  /* 0x00000005040472a5 */ /* 0x000fc8000f8e003f */
[----:B------:R-:W-:Y:S02]  /*0ef0*/  UIMAD.WIDE.U32 UR56, UR4, UR6, URZ ;  /* 0x00000006043872a5 */ /* 0x000fe4000f8e003f */
[----:B------:R-:W-:-:S04]  /*0f00*/  UIMAD UR38, UR5, UR6, URZ ;  /* 0x00000006052672a4 */ /* 0x000fc8000f8e023f */
[----:B------:R-:W-:Y:S01]  /*0f10*/  UIADD3 UR38, UR57, UR38, URZ ;  /* 0x0000002639267290 */ /* 0x000fe2000fffe03f */
[----:B-1----:R-:W-:-:S03]  /*0f20*/  @P2 IMAD.WIDE.U32 R6, R7, UR10, R2 ;  /* 0x0000000a07062c25 */ /* 0x002fc6000f8e0002 */
[----:B------:R-:W-:Y:S02]  /*0f30*/  @P2 MOV R19, R6 ;  /* 0x0000000600132202 */ /* 0x000fe40000000f00 */
[----:B------:R-:W-:Y:S01]  /*0f40*/  @P2 IADD3 R23, R7, R13, RZ ;  /* 0x0000000d07172210 */ /* 0x000fe20007ffe0ff */
[----:B--2---:R-:W-:-:S03]  /*0f50*/  @!P2 IMAD.WIDE.U32 R4, R2, R9, R4 ;  /* 0x000000090204a225 */ /* 0x004fc600078e0004 */
[----:B------:R-:W-:Y:S02]  /*0f60*/  @!P2 MOV R19, R4 ;  /* 0x000000040013a202 */ /* 0x000fe40000000f00 */
[----:B------:R-:W-:-:S03]  /*0f70*/  @!P2 MOV R23, R5 ;  /* 0x000000050017a202 */ /* 0x000fc60000000f00 */
[----:B------:R1:W-:Y:S04]  /*0f80*/  STL [R1+0xc4], R19 ;  /* 0x0000c41301007387 */ /* 0x0003e80000100800 */
[----:B------:R1:W-:Y:S01]  /*0f90*/  STL [R1+0xc8], R23 ;  /* 0x0000c81701007387 */ /* 0x0003e20000100800 */
[----:B------:R-:W-:Y:S05]  /*0fa0*/  @!P4 BRA `(.L_x_11) ;  /* 0x00000000000cc947 */ /* 0x000fea0003800000 */
[----:B------:R-:W-:Y:S01]  /*0fb0*/  UCGABAR_WAIT ;  /* 0x0000000000007dc7 */ /* 0x000fe20008000000 */
[----:B------:R-:W-:Y:S01]  /*0fc0*/  CCTL.IVALL ;  /* 0x00000000ff00798f */ /* 0x000fe20002000000 */
[----:B------:R-:W-:Y:S05]  /*0fd0*/  BRA `(.L_x_12) ;  /* 0x0000000000047947 */ /* 0x000fea0003800000 */
.L_x_11:
[----:B------:R-:W-:Y:S06]  /*0fe0*/  BAR.SYNC.DEFER_BLOCKING 0x0 ;  /* 0x0000000000007b1d */ /* 0x000fec0000010000 */
.L_x_12:
[----:B------:R-:W-:Y:S01]  /*0ff0*/  PLOP3.LUT P0, PT, PT, PT, UP0, 0x80, 0x0 ;  /* 0x000000000000781c */ /* 0x000fe20003f0f008 */
[----:B------:R-:W2:-:S12]  /*1000*/  S2UR UR37, SR_CgaCtaId ;  /* 0x00000000002579c3 */ /* 0x000e980000008800 */
[----:B------:R-:W-:Y:S05]  /*1010*/  @!P0 BRA `(.L_x_13) ;  /* 0x0000017000988947 */ /* 0x000fea0003800000 */
[----:B------:R-:W-:-:S06]  /*1020*/  UISETP.GT.U32.AND UP0, UPT, UR9, 0x1, UPT ;  /* 0x000000010900788c */ /* 0x000fcc000bf04070 */
[----:B------:R-:W-:-:S13]  /*1030*/  PLOP3.LUT P0, PT, PT, PT, UP0, 0x80, 0x0 ;  /* 0x000000000000781c */ /* 0x000fda0003f0f008 */
[----:B--2---:R-:W-:Y:S05]  /*1040*/  @P0 EXIT ;  /* 0x000000000000094d */ /* 0x004fea0003800000 */
[----:B------:R-:W-:Y:S01]  /*1050*/  PRMT R6, RZ, 0x7610, R6 ;  /* 0x00007610ff067816 */ /* 0x000fe20000000006 */
[----:B------:R-:W-:Y:S01]  /*1060*/  ULDC.64 UR4, c[0x0][0x8f8] ;  /* 0x00023e0000047ab9 */ /* 0x000fe20000000a00 */
[----:B------:R-:W-:Y:S01]  /*1070*/  UMOV UR45, 0xffffffff ;  /* 0xffffffff002d7882 */ /* 0x000fe20000000000 */
[----:B------:R-:W-:Y:S01]  /*1080*/  ISETP.GE.U32.AND P0, PT, R19, UR4, PT ;  /* 0x0000000413007c0c */ /* 0x000fe2000bf06070 */
[----:B------:R-:W-:Y:S01]  /*1090*/  UMOV UR47, 0xffffffff ;  /* 0xffffffff002f7882 */ /* 0x000fe20000000000 */
[----:B------:R2:W-:Y:S01]  /*10a0*/  STL.S16 [R1+0xcc], R6 ;  /* 0x0000cc0601007387 */ /* 0x0005e20000100600 */
[----:B------:R-:W-:Y:S02]  /*10b0*/  MOV R5, 0xffffffff ;  /* 0xffffffff00057802 */ /* 0x000fe40000000f00 */
[----:B------:R-:W-:Y:S02]  /*10c0*/  ISETP.GE.U32.AND.EX P0, PT, R23, UR5, PT, P0 ;  /* 0x0000000517007c0c */ /* 0x000fe4000bf06100 */
[----:B------:R-:W-:-:S11]  /*10d0*/  PRMT R4, RZ, 0x7610, R4 ;  /* 0x00007610ff047816 */ /* 0x000fd60000000004 */
[----:B--2---:R-:W-:Y:S05]  /*10e0*/  @P0 BRA `(.L_x_14) ;  /* 0x0000000400340947 */ /* 0x004fea0003800000 */
[----:B------:R-:W2:Y:S01]  /*10f0*/  LDC.64 R14, c[0x0][0x8d0] ;  /* 0x00023400ff0e7b82 */ /* 0x000ea20000000a00 */
[----:B------:R-:W-:Y:S02]  /*1100*/  MOV R4, R19 ;  /* 0x0000001300047202 */ /* 0x000fe40000000f00 */
[----:B------:R-:W-:-:S05]  /*1110*/  MOV R5, R23 ;  /* 0x0000001700057202 */ /* 0x000fca0000000f00 */
[----:B------:R-:W3:Y:S08]  /*1120*/  LDC R10, c[0x0][0x8d8] ;  /* 0x00023600ff0a7b82 */ /* 0x000ef00000000800 */
[----:B------:R-:W4:Y:S01]  /*1130*/  LDC.64 R16, c[0x0][0x8c8] ;  /* 0x00023200ff107b82 */ /* 0x000f220000000a00 */
[----:B--2---:R-:W-:-:S04]  /*1140*/  ISETP.NE.U32.AND P0, PT, R14, RZ, PT ;  /* 0x000000ff0e00720c */ /* 0x004fc80003f05070 */
[----:B------:R-:W-:-:S13]  /*1150*/  ISETP.NE.AND.EX P0, PT, R15, RZ, PT, P0 ;  /* 0x000000ff0f00720c */ /* 0x000fda0003f05300 */
[----:B---34-:R-:W-:Y:S05]  /*1160*/  @!P0 BRA `(.L_x_15) ;  /* 0x0000000000288947 */ /* 0x018fea0003800000 */
[----:B------:R-:W2:Y:S02]  /*1170*/  LDC R9, c[0x0][0x8dc] ;  /* 0x00023700ff097b82 */ /* 0x000ea40000000800 */
[----:B--2---:R-:W-:-:S04]  /*1180*/  IADD3 R9, P0, R19, R9, RZ ;  /* 0x0000000913097210 */ /* 0x004fc80007f1e0ff */
[----:B------:R-:W-:-:S05]  /*1190*/  IADD3.X R13, RZ, R23, RZ, P0, !PT ;  /* 0x00000017ff0d7210 */ /* 0x000fca00007fe4ff */
[----:B------:R-:W-:-:S04]  /*11a0*/  IMAD.WIDE.U32 R4, R13, R14, RZ ;  /* 0x0000000e0d047225 */ /* 0x000fc800078e00ff */
[----:B------:R-:W-:-:S04]  /*11b0*/  IMAD.WIDE.U32 R6, P0, R9, R15, R4 ;  /* 0x0000000f09067225 */ /* 0x000fc80007800004 */
[----:B------:R-:W-:Y:S01]  /*11c0*/  IMAD.WIDE.U32 R4, R9, R14, RZ ;  /* 0x0000000e09047225 */ /* 0x000fe200078e00ff */
[----:B------:R-:W-:Y:S02]  /*11d0*/  IADD3.X R9, RZ, RZ, RZ, P0, !PT ;  /* 0x000000ffff097210 */ /* 0x000fe400007fe4ff */
[----:B------:R-:W-:Y:S02]  /*11e0*/  MOV R8, R7 ;  /* 0x0000000700087202 */ /* 0x000fe40000000f00 */
[----:B------:R-:W-:-:S05]  /*11f0*/  IADD3 RZ, P0, R5, R6, RZ ;  /* 0x0000000605ff7210 */ /* 0x000fca0007f1e0ff */
[----:B------:R-:W-:-:S08]  /*1200*/  IMAD.WIDE.U32.X R4, R13, R15, R8, P0 ;  /* 0x0000000f0d047225 */ /* 0x000fd000000e0408 */
.L_x_15:
[----:B------:R-:W2:Y:S01]  /*1210*/  LDC.64 R20, c[0x0][0x8e8] ;  /* 0x00023a00ff147b82 */ /* 0x000ea20000000a00 */
[--C-:B------:R-:W-:Y:S01]  /*1220*/  SHF.R.U64 R22, R4, R10, R5.reuse ;  /* 0x0000000a04167219 */ /* 0x100fe20000001205 */
[----:B------:R-:W-:Y:S01]  /*1230*/  IMAD R11, R11, R12, R2 ;  /* 0x0000000c0b0b7224 */ /* 0x000fe200078e0202 */
[----:B------:R-:W-:Y:S02]  /*1240*/  SHF.R.U32.HI R3, RZ, R10, R5 ;  /* 0x0000000aff037219 */ /* 0x000fe40000011605 */
[----:B------:R-:W-:Y:S02]  /*1250*/  IADD3 R7, P0, RZ, -R22, RZ ;  /* 0x80000016ff077210 */ /* 0x000fe40007f1e0ff */
[----:B------:R-:W-:Y:S01]  /*1260*/  MOV R4, R19 ;  /* 0x0000001300047202 */ /* 0x000fe20000000f00 */
[----:B------:R-:W3:Y:S01]  /*1270*/  LDC R8, c[0x0][0x8c0] ;  /* 0x00023000ff087b82 */ /* 0x000ee20000000800 */
[----:B------:R-:W-:Y:S02]  /*1280*/  IADD3.X R3, RZ, ~R3, RZ, P0, !PT ;  /* 0x80000003ff037210 */ /* 0x000fe400007fe4ff */
[----:B------:R-:W-:-:S02]  /*1290*/  MOV R5, R23 ;  /* 0x0000001700057202 */ /* 0x000fc40000000f00 */
[----:B-1----:R-:W-:Y:S01]  /*12a0*/  MOV R23, 0x1 ;  /* 0x0000000100177802 */ /* 0x002fe20000000f00 */
[-C--:B------:R-:W-:Y:S02]  /*12b0*/  IMAD R6, R3, R16.reuse, RZ ;  /* 0x0000001003067224 */ /* 0x080fe400078e02ff */
[----:B------:R-:W1:Y:S01]  /*12c0*/  LDC R14, c[0x0][0x8b0] ;  /* 0x00022c00ff0e7b82 */ /* 0x000e620000000800 */
[----:B------:R-:W-:-:S04]  /*12d0*/  IMAD.WIDE.U32 R4, R7, R16, R4 ;  /* 0x0000001007047225 */ /* 0x000fc800078e0004 */
[----:B------:R-:W-:-:S03]  /*12e0*/  IMAD R3, R7, R17, R6 ;  /* 0x0000001107037224 */ /* 0x000fc600078e0206 */
[----:B------:R-:W4:Y:S01]  /*12f0*/  LDC R18, c[0x0][0x900] ;  /* 0x00024000ff127b82 */ /* 0x000f220000000800 */
[----:B--2---:R-:W-:Y:S02]  /*1300*/  ISETP.NE.U32.AND P0, PT, R20, RZ, PT ;  /* 0x000000ff1400720c */ /* 0x004fe40003f05070 */
[----:B------:R-:W-:Y:S02]  /*1310*/  IADD3 R3, R5, R3, RZ ;  /* 0x0000000305037210 */ /* 0x000fe40007ffe0ff */
[----:B------:R-:W-:Y:S02]  /*1320*/  ISETP.NE.AND.EX P0, PT, R21, RZ, PT, P0 ;  /* 0x000000ff1500720c */ /* 0x000fe40003f05300 */
[----:B------:R-:W-:Y:S01]  /*1330*/  MOV R5, 0xffffffff ;  /* 0xffffffff00057802 */ /* 0x000fe20000000f00 */
[----:B------:R-:W2:Y:S01]  /*1340*/  LDC R13, c[0x0][0x8a8] ;  /* 0x00022a00ff0d7b82 */ /* 0x000ea20000000800 */
[-CC-:B---3--:R-:W-:Y:S02]  /*1350*/  SHF.R.U64 R10, R4, R8.reuse, R3.reuse ;  /* 0x00000008040a7219 */ /* 0x188fe40000001203 */
[----:B------:R-:W-:-:S05]  /*1360*/  SHF.R.U32.HI R3, RZ, R8, R3 ;  /* 0x00000008ff037219 */ /* 0x000fca0000011603 */
[----:B------:R-:W3:Y:S01]  /*1370*/  LDC R15, c[0x0][0x8f0] ;  /* 0x00023c00ff0f7b82 */ /* 0x000ee20000000800 */
[-CC-:B-1----:R-:W-:Y:S02]  /*1380*/  SHF.R.U64 R19, R10, R14.reuse, R3.reuse ;  /* 0x0000000e0a137219 */ /* 0x182fe40000001203 */
[----:B------:R-:W-:-:S05]  /*1390*/  SHF.R.U32.HI R3, RZ, R14, R3 ;  /* 0x0000000eff037219 */ /* 0x000fca0000011603 */
[----:B------:R-:W1:Y:S01]  /*13a0*/  LDC R17, c[0x0][0x8e0] ;  /* 0x00023800ff117b82 */ /* 0x000e620000000800 */
[-C--:B----4-:R-:W-:Y:S02]  /*13b0*/  SHF.L.U32 R2, R5, R18.reuse, RZ ;  /* 0x0000001205027219 */ /* 0x090fe400000006ff */
[--C-:B------:R-:W-:Y:S02]  /*13c0*/  SHF.R.U64 R12, R19, R18, R3.reuse ;  /* 0x00000012130c7219 */ /* 0x100fe40000001203 */
[----:B------:R-:W-:Y:S02]  /*13d0*/  LOP3.LUT R8, RZ, R2, RZ, 0x33, !PT ;  /* 0x00000002ff087212 */ /* 0x000fe400078e33ff */
[----:B------:R-:W-:Y:S01]  /*13e0*/  SHF.R.U32.HI R3, RZ, R18, R3 ;  /* 0x00000012ff037219 */ /* 0x000fe20000011603 */
[----:B------:R-:W4:Y:S01]  /*13f0*/  LDC R16, c[0x0][0x8b8] ;  /* 0x00022e00ff107b82 */ /* 0x000f220000000800 */
[----:B------:R-:W-:Y:S01]  /*1400*/  MOV R2, R12 ;  /* 0x0000000c00027202 */ /* 0x000fe20000000f00 */
[----:B------:R-:W-:Y:S06]  /*1410*/  @!P0 BRA `(.L_x_16) ;  /* 0x0000000000288947 */ /* 0x000fec0003800000 */
[----:B------:R-:W5:Y:S02]  /*1420*/  LDC R7, c[0x0][0x8f4] ;  /* 0x00023d00ff077b82 */ /* 0x000f640000000800 */
[----:B-----5:R-:W-:-:S04]  /*1430*/  IADD3 R7, P0, R12, R7, RZ ;  /* 0x000000070c077210 */ /* 0x020fc80007f1e0ff */
        /* <DEDUP_REMOVED lines=8> */
.L_x_16:
[----:B---3--:R-:W-:Y:S02]  /*14c0*/  SHF.R.U64 R4, R2, R15, R3 ;  /* 0x0000000f02047219 */ /* 0x008fe40000001203 */
[----:B------:R-:W-:Y:S02]  /*14d0*/  SHF.L.U32 R2, R23, R18, RZ ;  /* 0x0000001217027219 */ /* 0x000fe400000006ff */
[----:B------:R-:W-:Y:S02]  /*14e0*/  LOP3.LUT R3, R19, R8, RZ, 0xc0, !PT ;  /* 0x0000000813037212 */ /* 0x000fe400078ec0ff */
[----:B--2---:R-:W-:Y:S02]  /*14f0*/  IADD3 R5, R13, -0x1, RZ ;  /* 0xffffffff0d057810 */ /* 0x004fe40007ffe0ff */
[----:B------:R-:W-:Y:S01]  /*1500*/  IADD3 R6, -R4, RZ, RZ ;  /* 0x000000ff04067210 */ /* 0x000fe20007ffe1ff */
[----:B------:R-:W-:Y:S01]  /*1510*/  IMAD R3, R2, R4, R3 ;  /* 0x0000000402037224 */ /* 0x000fe200078e0203 */
[----:B------:R-:W-:-:S02]  /*1520*/  SEL R0, R0, R11, !P2 ;  /* 0x0000000b00007207 */ /* 0x000fc40005000000 */
[----:B------:R-:W-:Y:S01]  /*1530*/  LOP3.LUT R5, R10, R5, RZ, 0xc0, !PT ;  /* 0x000000050a057212 */ /* 0x000fe200078ec0ff */
[----:B-1----:R-:W-:Y:S01]  /*1540*/  IMAD R2, R6, R17, R12 ;  /* 0x0000001106027224 */ /* 0x002fe200078e020c */
[----:B------:R-:W-:Y:S01]  /*1550*/  R2UR UR47, R22 ;  /* 0x00000000162f72ca */ /* 0x000fe200000e0000 */
[----:B----4-:R-:W-:Y:S01]  /*1560*/  IMAD R0, R3, R16, R0 ;  /* 0x0000001003007224 */ /* 0x010fe200078e0200 */
[----:B------:R-:W-:Y:S01]  /*1570*/  MOV R4, 0x1 ;  /* 0x0000000100047802 */ /* 0x000fe20000000f00 */
[----:B------:R-:W-:-:S05]  /*1580*/  IMAD R5, R2, R13, R5 ;  /* 0x0000000d02057224 */ /* 0x000fca00078e0205 */
[----:B------:R-:W-:Y:S02]  /*1590*/  SEL R2, R5, R0, !P2 ;  /* 0x0000000005027207 */ /* 0x000fe40005000000 */
[----:B------:R-:W-:Y:S02]  /*15a0*/  SEL R5, R0, R5, !P2 ;  /* 0x0000000500057207 */ /* 0x000fe40005000000 */
[----:B------:R-:W-:-:S15]  /*15b0*/  R2UR UR45, R2 ;  /* 0x00000000022d72ca */ /* 0x000fde00000e0000 */
.L_x_14:
[----:B------:R-:W-:-:S08]  /*15c0*/  NOP ;  /* 0x0000000000007918 */ /* 0x000fd00000000000 */
[----:B------:R-:W2:Y:S02]  /*15d0*/  USETMAXREG.TRY_ALLOC.CTAPOOL UP0, 0xe8 ;  /* 0x000000e8000079c8 */ /* 0x000ea40008000600 */
[----:B--2---:R-:W-:-:S13]  /*15e0*/  PLOP3.LUT P0, PT, PT, PT, UP0, 0x80, 0x0 ;  /* 0x000000000000781c */ /* 0x004fda0003f0f008 */
[----:B------:R-:W-:Y:S05]  /*15f0*/  @!P0 BRA `(.L_x_14) ;  /* 0xfffffffc00f08947 */ /* 0x000fea000383ffff */
[----:B------:R-:W-:Y:S02]  /*1600*/  ULDC.64 UR4, c[0x0][0x590] ;  /* 0x0001640000047ab9 */ /* 0x000fe40000000a00 */
[----:B------:R-:W-:-:S04]  /*1610*/  ISETP.NE.U32.AND P0, PT, RZ, UR4, PT ;  /* 0x00000004ff007c0c */ /* 0x000fc8000bf05070 */
[----:B------:R-:W-:-:S13]  /*1620*/  ISETP.NE.AND.EX P0, PT, RZ, UR5, PT, P0 ;  /* 0x00000005ff007c0c */ /* 0x000fda000bf05300 */
[----:B------:R-:W-:Y:S05]  /*1630*/  @P0 BRA `(.L_x_17) ;  /* 0x0000000000340947 */ /* 0x000fea0003800000 */
[----:B------:R-:W-:Y:S02]  /*1640*/  ULDC.64 UR4, c[0x0][0x588] ;  /* 0x0001620000047ab9 */ /* 0x000fe40000000a00 */
[----:B------:R-:W-:-:S04]  /*1650*/  ISETP.NE.U32.AND P0, PT, RZ, UR4, PT ;  /* 0x00000004ff007c0c */ /* 0x000fc8000bf05070 */
[----:B------:R-:W-:-:S13]  /*1660*/  ISETP.NE.AND.EX P0, PT, RZ, UR5, PT, P0 ;  /* 0x00000005ff007c0c */ /* 0x000fda000bf05300 */
[----:B------:R-:W-:Y:S05]  /*1670*/  @!P0 BRA `(.L_x_18) ;  /* 0x0000000000148947 */ /* 0x000fea0003800000 */
[----:B------:R-:W2:Y:S02]  /*1680*/  LDC.64 R16, c[0x0][0x588] ;  /* 0x00016200ff107b82 */ /* 0x000ea40000000a00 */
[----:B--2---:R2:W5:Y:S01]  /*1690*/  LDG.E R16, desc[UR58][R16.64] ;  /* 0x0000003a10107981 */ /* 0x004562000c1e1900 */
[----:B------:R-:W-:-:S05]  /*16a0*/  MOV R0, 0x1 ;  /* 0x0000000100007802 */ /* 0x000fca0000000f00 */
[----:B------:R2:W-:Y:S01]  /*16b0*/  STL.S16 [R1+0xcc], R0 ;  /* 0x0000cc0001007387 */ /* 0x0005e20000100600 */
[----:B------:R-:W-:Y:S05]  /*16c0*/  BRA `(.L_x_17) ;  /* 0x0000000000107947 */ /* 0x000fea0003800000 */
.L_x_18:
[----:B------:R-:W-:Y:S01]  /*16d0*/  MOV R0, 0x1 ;  /* 0x0000000100007802 */ /* 0x000fe20000000f00 */
[----:B------:R-:W-:Y:S02]  /*16e0*/  ULDC UR4, c[0x0][0x580] ;  /* 0x0001600000047ab9 */ /* 0x000fe40000000800 */
[----:B------:R-:W-:Y:S02]  /*16f0*/  MOV R16, UR4 ;  /* 0x0000000400107c02 */ /* 0x000fe40008000f00 */
[----:B------:R3:W-:Y:S05]  /*1700*/  STL.S16 [R1+0xcc], R0 ;  /* 0x0000cc0001007387 */ /* 0x0007ea0000100600 */
.L_x_17:
        /* <DEDUP_REMOVED lines=8> */
[----:B------:R-:W4:Y:S02]  /*1790*/  LDC.64 R2, c[0x0][0x5a8] ;  /* 0x00016a00ff027b82 */ /* 0x000f240000000a00 */
[----:B----4-:R4:W5:Y:S01]  /*17a0*/  LDG.E R2, desc[UR58][R2.64] ;  /* 0x0000003a02027981 */ /* 0x010962000c1e1900 */
[----:B------:R-:W-:Y:S05]  /*17b0*/  BRA `(.L_x_19) ;  /* 0x0000000000087947 */ /* 0x000fea0003800000 */
.L_x_20:
[----:B------:R-:W-:Y:S02]  /*17c0*/  ULDC UR4, c[0x0][0x5a0] ;  /* 0x0001680000047ab9 */ /* 0x000fe40000000800 */
[----:B------:R-:W-:-:S07]  /*17d0*/  MOV R2, UR4 ;  /* 0x0000000400027c02 */ /* 0x000fce0008000f00 */
.L_x_19:
[----:B------:R-:W-:-:S13]  /*17e0*/  LOP3.LUT P0, RZ, R4, 0xff, RZ, 0xc0, !PT ;  /* 0x000000ff04ff7812 */ /* 0x000fda000780c0ff */
[----:B------:R-:W-:Y:S05]  /*17f0*/  @!P0 EXIT ;  /* 0x000000000000894d */ /* 0x000fea0003800000 */
[----:B------:R1:W-:Y:S01]  /*1800*/  STL [R1+0xb8], RZ ;  /* 0x0000b8ff01007387 */ /* 0x0003e20000100800 */
[----:B------:R-:W-:Y:S01]  /*1810*/  ULDC UR4, c[0x0][0x28c] ;  /* 0x0000a30000047ab9 */ /* 0x000fe20000000800 */
[----:B------:R-:W-:Y:S02]  /*1820*/  ULOP3.LUT UR49, UR40, 0x1, URZ, 0xfc, !UPT ;  /* 0x0000000128317892 */ /* 0x000fe4000f8efc3f */
[----:B------:R1:W-:Y:S01]  /*1830*/  STL [R1+0xb4], RZ ;  /* 0x0000b4ff01007387 */ /* 0x0003e20000100800 */
[----:B------:R-:W-:Y:S02]  /*1840*/  UIADD3 UR4, UR4, 0x3f, URZ ;  /* 0x0000003f04047890 */ /* 0x000fe4000fffe03f */
[----:B------:R-:W-:Y:S02]  /*1850*/  ULOP3.LUT UR50, UR39, 0x1, URZ, 0xfc, !UPT ;  /* 0x0000000127327892 */ /* 0x000fe4000f8efc3f */
[----:B------:R-:W-:Y:S01]  /*1860*/  USHF.R.S32.HI UR5, URZ, 0x1f, UR4 ;  /* 0x0000001f3f057899 */ /* 0x000fe20008011404 */
[----:B------:R-:W-:Y:S01]  /*1870*/  ULDC.64 UR60, c[0x0][0x198] ;  /* 0x00006600003c7ab9 */ /* 0x000fe20000000a00 */
[----:B------:R-:W-:-:S02]  /*1880*/  UMOV UR36, URZ ;  /* 0x0000003f00247c82 */ /* 0x000fc40008000000 */
[----:B------:R-:W-:Y:S01]  /*1890*/  ULEA.HI UR5, UR5, UR4, URZ, 0x6 ;  /* 0x0000000405057291 */ /* 0x000fe2000f8f303f */
[----:B------:R-:W-:-:S03]  /*18a0*/  UMOV UR48, URZ ;  /* 0x0000003f00307c82 */ /* 0x000fc60008000000 */
[----:B-1----:R-:W-:-:S12]  /*18b0*/  USHF.R.S32.HI UR52, URZ, 0x6, UR5 ;  /* 0x000000063f347899 */ /* 0x002fd80008011405 */
.L_x_142:
[----:B--23--:R-:W1:Y:S01]  /*18c0*/  S2R R0, SR_TID.X ;  /* 0x0000000000007919 */ /* 0x00ce620000002100 */
[----:B------:R-:W2:Y:S01]  /*18d0*/  S2UR UR9, SR_CgaCtaId ;  /* 0x00000000000979c3 */ /* 0x000ea20000008800 */
[----:B------:R-:W-:Y:S01]  /*18e0*/  UMOV UR51, 0x400 ;  /* 0x0000040000337882 */ /* 0x000fe20000000000 */
[----:B------:R-:W-:Y:S01]  /*18f0*/  UMOV UR4, URZ ;  /* 0x0000003f00047c82 */ /* 0x000fe20008000000 */
[----:B------:R-:W-:Y:S01]  /*1900*/  STL [R1+0xb0], RZ ;  /* 0x0000b0ff01007387 */ /* 0x000fe20000100800 */
[----:B------:R-:W-:Y:S01]  /*1910*/  UMOV UR8, URZ ;  /* 0x0000003f00087c82 */ /* 0x000fe20008000000 */
[----:B------:R-:W-:Y:S01]  /*1920*/  UMOV UR5, URZ ;  /* 0x0000003f00057c82 */ /* 0x000fe20008000000 */
[----:B------:R-:W-:Y:S01]  /*1930*/  UMOV UR10, UR48 ;  /* 0x00000030000a7c82 */ /* 0x000fe20008000000 */
[----:B------:R-:W-:Y:S01]  /*1940*/  STL [R1+0xac], RZ ;  /* 0x0000acff01007387 */ /* 0x000fe20000100800 */
[----:B----4-:R-:W3:Y:S01]  /*1950*/  LDC R3, c[0x0][0x28c] ;  /* 0x0000a300ff037b82 */ /* 0x010ee20000000800 */
[----:B------:R-:W-:-:S02]  /*1960*/  CS2R R228, SRZ ;  /* 0x0000000000e47805 */ /* 0x000fc4000001ff00 */
[----:B------:R-:W-:Y:S01]  /*1970*/  MOV R17, RZ ;  /* 0x000000ff00117202 */ /* 0x000fe20000000f00 */
[----:B------:R-:W-:Y:S01]  /*1980*/  STL [R1+0xa8], RZ ;  /* 0x0000a8ff01007387 */ /* 0x000fe20000100800 */
[----:B------:R-:W-:Y:S02]  /*1990*/  CS2R R18, SRZ ;  /* 0x0000000000127805 */ /* 0x000fe4000001ff00 */
[----:B------:R-:W-:Y:S02]  /*19a0*/  CS2R R22, SRZ ;  /* 0x0000000000167805 */ /* 0x000fe4000001ff00 */
[----:B------:R-:W-:Y:S01]  /*19b0*/  CS2R R152, SRZ ;  /* 0x0000000000987805 */ /* 0x000fe2000001ff00 */
[----:B------:R-:W-:Y:S01]  /*19c0*/  STL [R1+0xa4], RZ ;  /* 0x0000a4ff01007387 */ /* 0x000fe20000100800 */
[----:B------:R-:W-:Y:S02]  /*19d0*/  CS2R R154, SRZ ;  /* 0x00000000009a7805 */ /* 0x000fe4000001ff00 */
[----:B------:R-:W-:-:S02]  /*19e0*/  CS2R R156, SRZ ;  /* 0x00000000009c7805 */ /* 0x000fc4000001ff00 */
[----:B------:R-:W-:Y:S01]  /*19f0*/  CS2R R158, SRZ ;  /* 0x00000000009e7805 */ /* 0x000fe2000001ff00 */
[----:B------:R-:W-:Y:S01]  /*1a00*/  STL [R1+0xa0], RZ ;  /* 0x0000a0ff01007387 */ /* 0x000fe20000100800 */
[----:B------:R-:W-:Y:S02]  /*1a10*/  CS2R R160, SRZ ;  /* 0x0000000000a07805 */ /* 0x000fe4000001ff00 */
[----:B------:R-:W-:Y:S02]  /*1a20*/  CS2R R162, SRZ ;  /* 0x0000000000a27805 */ /* 0x000fe4000001ff00 */
[----:B------:R-:W-:Y:S01]  /*1a30*/  CS2R R164, SRZ ;  /* 0x0000000000a47805 */ /* 0x000fe2000001ff00 */
[----:B------:R-:W-:Y:S01]  /*1a40*/  STL [R1+0x9c], RZ ;  /* 0x00009cff01007387 */ /* 0x000fe20000100800 */
[----:B--2---:R-:W-:Y:S01]  /*1a50*/  ULEA UR51, UR9, UR51, 0x18 ;  /* 0x0000003309337291 */ /* 0x004fe2000f8ec03f */
[----:B------:R-:W-:Y:S02]  /*1a60*/  CS2R R166, SRZ ;  /* 0x0000000000a67805 */ /* 0x000fe4000001ff00 */
[----:B------:R-:W-:Y:S01]  /*1a70*/  CS2R R168, SRZ ;  /* 0x0000000000a87805 */ /* 0x000fe2000001ff00 */
[----:B------:R-:W-:Y:S01]  /*1a80*/  STL [R1+0x98], RZ ;  /* 0x000098ff01007387 */ /* 0x000fe20000100800 */
[----:B------:R-:W-:-:S02]  /*1a90*/  CS2R R170, SRZ ;  /* 0x0000000000aa7805 */ /* 0x000fc4000001ff00 */
[----:B------:R-:W-:Y:S02]  /*1aa0*/  CS2R R172, SRZ ;  /* 0x0000000000ac7805 */ /* 0x000fe4000001ff00 */
[----:B------:R-:W-:Y:S02]  /*1ab0*/  CS2R R174, SRZ ;  /* 0x0000000000ae7805 */ /* 0x000fe4000001ff00 */
[----:B-1----:R-:W-:Y:S01]  /*1ac0*/  LOP3.LUT R0, R0, 0x80, RZ, 0xc0, !PT ;  /* 0x0000008000007812 */ /* 0x002fe200078ec0ff */
[----:B------:R-:W-:Y:S01]  /*1ad0*/  STL [R1+0x94], RZ ;  /* 0x000094ff01007387 */ /* 0x000fe20000100800 */
[----:B---3--:R-:W-:Y:S02]  /*1ae0*/  ISETP.GE.AND P0, PT, R3, 0x1, PT ;  /* 0x000000010300780c */ /* 0x008fe40003f06270 */
[----:B------:R-:W-:Y:S02]  /*1af0*/  CS2R R176, SRZ ;  /* 0x0000000000b07805 */ /* 0x000fe4000001ff00 */
[----:B------:R-:W-:Y:S01]  /*1b00*/  SHF.R.U32.HI R0, RZ, 0x7, R0 ;  /* 0x00000007ff007819 */ /* 0x000fe20000011600 */
[----:B------:R-:W-:Y:S01]  /*1b10*/  STL [R1+0x90], RZ ;  /* 0x000090ff01007387 */ /* 0x000fe20000100800 */
[----:B------:R-:W-:-:S02]  /*1b20*/  CS2R R178, SRZ ;  /* 0x0000000000b27805 */ /* 0x000fc4000001ff00 */
[----:B------:R-:W-:Y:S02]  /*1b30*/  CS2R R180, SRZ ;  /* 0x0000000000b47805 */ /* 0x000fe4000001ff00 */
[----:B------:R-:W-:Y:S01]  /*1b40*/  CS2R R182, SRZ ;  /* 0x0000000000b67805 */ /* 0x000fe2000001ff00 */
[----:B------:R-:W-:Y:S01]  /*1b50*/  STL [R1+0x8c], RZ ;  /* 0x00008cff01007387 */ /* 0x000fe20000100800 */
[----:B------:R-:W-:Y:S02]  /*1b60*/  CS2R R184, SRZ ;  /* 0x0000000000b87805 */ /* 0x000fe4000001ff00 */
[----:B------:R-:W-:Y:S02]  /*1b70*/  CS2R R186, SRZ ;  /* 0x0000000000ba7805 */ /* 0x000fe4000001ff00 */
[----:B------:R-:W-:Y:S01]  /*1b80*/  CS2R R188, SRZ ;  /* 0x0000000000bc7805 */ /* 0x000fe2000001ff00 */
[----:B------:R-:W1:Y:S01]  /*1b90*/  SHFL.IDX PT, R0, R0, RZ, 0x1f ;  /* 0x00001fff00007589 */ /* 0x000e6200000e0000 */
[----:B------:R-:W-:-:S02]  /*1ba0*/  CS2R R190, SRZ ;  /* 0x0000000000be7805 */ /* 0x000fc4000001ff00 */
[----:B------:R-:W-:Y:S02]  /*1bb0*/  CS2R R192, SRZ ;  /* 0x0000000000c07805 */ /* 0x000fe4000001ff00 */
[----:B------:R-:W-:Y:S01]  /*1bc0*/  CS2R R194, SRZ ;  /* 0x0000000000c27805 */ /* 0x000fe2000001ff00 */
[----:B------:R2:W-:Y:S01]  /*1bd0*/  STL [R1+0x88], RZ ;  /* 0x000088ff01007387 */ /* 0x0005e20000100800 */
[----:B------:R-:W-:Y:S02]  /*1be0*/  CS2R R196, SRZ ;  /* 0x0000000000c47805 */ /* 0x000fe4000001ff00 */
[----:B------:R-:W-:Y:S02]  /*1bf0*/  CS2R R198, SRZ ;  /* 0x0000000000c67805 */ /* 0x000fe4000001ff00 */
[----:B------:R-:W-:Y:S01]  /*1c00*/  CS2R R200, SRZ ;  /* 0x0000000000c87805 */ /* 0x000fe2000001ff00 */
[----:B------:R2:W-:Y:S01]  /*1c10*/  STL [R1+0x84], RZ ;  /* 0x000084ff01007387 */ /* 0x0005e20000100800 */
        /* <DEDUP_REMOVED lines=16> */
[----:B-1----:R-:W-:-:S02]  /*1d20*/  R2UR UR6, R0 ;  /* 0x00000000000672ca */ /* 0x002fc400000e0000 */
[----:B------:R-:W-:Y:S02]  /*1d30*/  CS2R R226, SRZ ;  /* 0x0000000000e27805 */ /* 0x000fe4000001ff00 */
[----:B------:R-:W-:Y:S01]  /*1d40*/  MOV R0, UR36 ;  /* 0x0000002400007c02 */ /* 0x000fe20008000f00 */
        /* <DEDUP_REMOVED lines=9> */
[----:B------:R-:W-:Y:S01]  /*1de0*/  CS2R R100, SRZ ;  /* 0x0000000000647805 */ /* 0x000fe2000001ff00 */
[----:B------:R-:W-:Y:S01]  /*1df0*/  ULEA.HI UR7, UR6, UR6, URZ, 0x1 ;  /* 0x0000000606077291 */ /* 0x000fe2000f8f083f */
[----:B------:R-:W-:Y:S01]  /*1e00*/  CS2R R102, SRZ ;  /* 0x0000000000667805 */ /* 0x000fe2000001ff00 */
[----:B------:R2:W-:Y:S01]  /*1e10*/  STL [R1+0x64], RZ ;  /* 0x000064ff01007387 */ /* 0x0005e20000100800 */
[----:B------:R-:W-:Y:S01]  /*1e20*/  CS2R R104, SRZ ;  /* 0x0000000000687805 */ /* 0x000fe2000001ff00 */
[----:B------:R-:W-:Y:S01]  /*1e30*/  ULOP3.LUT UR7, UR7, 0xffffe, URZ, 0xc0, !UPT ;  /* 0x000ffffe07077892 */ /* 0x000fe2000f8ec03f */
[----:B------:R-:W-:Y:S01]  /*1e40*/  CS2R R106, SRZ ;  /* 0x00000000006a7805 */ /* 0x000fe2000001ff00 */
[----:B------:R2:W-:Y:S01]  /*1e50*/  STL [R1+0x60], RZ ;  /* 0x000060ff01007387 */ /* 0x0005e20000100800 */
[----:B------:R-:W-:Y:S01]  /*1e60*/  CS2R R108, SRZ ;  /* 0x00000000006c7805 */ /* 0x000fe2000001ff00 */
[----:B------:R-:W-:Y:S01]  /*1e70*/  UIADD3 UR7, UR6, -UR7, URZ ;  /* 0x8000000706077290 */ /* 0x000fe2000fffe03f */
[----:B------:R-:W-:Y:S01]  /*1e80*/  CS2R R110, SRZ ;  /* 0x00000000006e7805 */ /* 0x000fe2000001ff00 */
[----:B------:R2:W-:Y:S01]  /*1e90*/  STL [R1+0x5c], RZ ;  /* 0x00005cff01007387 */ /* 0x0005e20000100800 */
[----:B------:R-:W-:Y:S01]  /*1ea0*/  CS2R R112, SRZ ;  /* 0x0000000000707805 */ /* 0x000fe2000001ff00 */
[----:B------:R-:W-:Y:S01]  /*1eb0*/  ULEA UR7, UR7, UR51, 0xc ;  /* 0x0000003307077291 */ /* 0x000fe2000f8e603f */
[----:B------:R-:W-:Y:S01]  /*1ec0*/  CS2R R114, SRZ ;  /* 0x0000000000727805 */ /* 0x000fe2000001ff00 */
[----:B------:R2:W-:Y:S01]  /*1ed0*/  STL [R1+0x58], RZ ;  /* 0x000058ff01007387 */ /* 0x0005e20000100800 */
[----:B------:R-:W-:Y:S01]  /*1ee0*/  CS2R R116, SRZ ;  /* 0x0000000000747805 */ /* 0x000fe2000001ff00 */
[----:B------:R-:W-:Y:S01]  /*1ef0*/  UIADD3 UR7, UR7, 0x6200, URZ ;  /* 0x0000620007077890 */ /* 0x000fe2000fffe03f */
[----:B------:R-:W-:Y:S01]  /*1f00*/  CS2R R118, SRZ ;  /* 0x0000000000767805 */ /* 0x000fe2000001ff00 */
[----:B------:R2:W-:Y:S01]  /*1f10*/  STL [R1+0x54], RZ ;  /* 0x000054ff01007387 */ /* 0x0005e20000100800 */
[----:B------:R-:W-:Y:S01]  /*1f20*/  CS2R R120, SRZ ;  /* 0x0000000000787805 */ /* 0x000fe2000001ff00 */
[----:B------:R-:W-:Y:S01]  /*1f30*/  USHF.R.U32.HI UR7, URZ, 0x4, UR7 ;  /* 0x000000043f077899 */ /* 0x000fe20008011607 */
[----:B------:R-:W-:Y:S01]  /*1f40*/  CS2R R122, SRZ ;  /* 0x00000000007a7805 */ /* 0x000fe2000001ff00 */
[----:B------:R2:W-:Y:S01]  /*1f50*/  STL [R1+0x50], RZ ;  /* 0x000050ff01007387 */ /* 0x0005e20000100800 */
[----:B------:R-:W-:Y:S01]  /*1f60*/  CS2R R124, SRZ ;  /* 0x00000000007c7805 */ /* 0x000fe2000001ff00 */
[----:B------:R-:W-:Y:S01]  /*1f70*/  ULOP3.LUT UR9, UR7, 0x3fff, URZ, 0xc0, !UPT ;  /* 0x00003fff07097892 */ /* 0x000fe2000f8ec03f */
        /* <DEDUP_REMOVED lines=59> */
[----:B------:R-:W-:Y:S01]  /*2330*/  CS2R R86, SRZ ;  /* 0x0000000000567805 */ /* 0x000fe2000001ff00 */
[----:B------:R2:W-:Y:S04]  /*2340*/  STL [R1+0x10], RZ ;  /* 0x000010ff01007387 */ /* 0x0005e80000100800 */
[----:B------:R2:W-:Y:S04]  /*2350*/  STL [R1+0xc], RZ ;  /* 0x00000cff01007387 */ /* 0x0005e80000100800 */
[----:B------:R2:W-:Y:S04]  /*2360*/  STL [R1+0x8], RZ ;  /* 0x000008ff01007387 */ /* 0x0005e80000100800 */
[----:B------:R2:W-:Y:S04]  /*2370*/  STL [R1+0x4], RZ ;  /* 0x000004ff01007387 */ /* 0x0005e80000100800 */
[----:B------:R2:W-:Y:S01]  /*2380*/  STL [R1], RZ ;  /* 0x000000ff01007387 */ /* 0x0005e20000100800 */
[----:B------:R-:W-:Y:S05]  /*2390*/  @!P0 BRA `(.L_x_21) ;  /* 0x0000001000f88947 */ /* 0x000fea0003800000 */
[----:B------:R-:W-:-:S06]  /*23a0*/  UISETP.NE.AND UP0, UPT, UR49, 0x3, UPT ;  /* 0x000000033100788c */ /* 0x000fcc000bf05270 */
[----:B------:R-:W-:-:S13]  /*23b0*/  PLOP3.LUT P1, PT, PT, PT, UP0, 0x80, 0x0 ;  /* 0x000000000000781c */ /* 0x000fda0003f2f008 */
[----:B------:R-:W-:Y:S05]  /*23c0*/  @!P1 BRA `(.L_x_22) ;  /* 0x0000000000049947 */ /* 0x000fea0003800000 */
[----:B------:R-:W-:Y:S01]  /*23d0*/  BPT.TRAP 0x1 ;  /* 0x000000040000795c */ /* 0x000fe20000300000 */
.L_x_22:
[----:B------:R-:W-:Y:S01]  /*23e0*/  ULEA UR4, UR48, UR51, 0x3 ;  /* 0x0000003330047291 */ /* 0x000fe2000f8e183f */
[----:B------:R-:W-:-:S04]  /*23f0*/  MOV R0, UR36 ;  /* 0x0000002400007c02 */ /* 0x000fc80008000f00 */
[----:B------:R-:W-:-:S04]  /*2400*/  SHF.L.U32 R0, R0, 0x1f, RZ ;  /* 0x0000001f00007819 */ /* 0x000fc800000006ff */
[----:B------:R1:W3:Y:S01]  /*2410*/  SYNCS.PHASECHK.TRANS64.TRYWAIT P0, [UR4], R0 ;  /* 0x00000000ff0075a7 */ /* 0x0002e20008000144 */
[----:B------:R-:W-:Y:S05]  /*2420*/  @!P1 BRA `(.L_x_23) ;  /* 0x0000000000049947 */ /* 0x000fea0003800000 */
[----:B------:R-:W-:Y:S01]  /*2430*/  BPT.TRAP 0x1 ;  /* 0x000000040000795c */ /* 0x000fe20000300000 */
.L_x_23:
[----:B---3--:R-:W-:Y:S05]  /*2440*/  @P0 BRA `(.L_x_24) ;  /* 0x0000000000080947 */ /* 0x008fea0003800000 */
[----:B------:R-:W3:Y:S02]  /*2450*/  SYNCS.PHASECHK.TRANS64.TRYWAIT P0, [UR4], R0 ;  /* 0x00000000ff0075a7 */ /* 0x000ee40008000144 */
[----:B---3--:R-:W-:Y:S05]  /*2460*/  @!P0 BRA `(.L_x_25) ;  /* 0x0000018c00f88947 */ /* 0x008fea0003800000 */
.L_x_24:
[----:B------:R-:W-:Y:S01]  /*2470*/  UIADD3 UR4, UR51, 0x26200, URZ ;  /* 0x0002620033047890 */ /* 0x000fe2000fffe03f */
[----:B------:R-:W-:Y:S01]  /*2480*/  WARPGROUP.ARRIVE ;  /* 0x00000000000079c5 */ /* 0x000fe20000000000 */
[----:B------:R-:W-:Y:S01]  /*2490*/  ULOP3.LUT UR10, UR9, 0x10000, URZ, 0xfc, !UPT ;  /* 0x00010000090a7892 */ /* 0x000fe2000f8efc3f */
[----:B------:R4:W-:Y:S01]  /*24a0*/  STL [R1+0xb0], RZ ;  /* 0x0000b0ff01007387 */ /* 0x0009e20000100800 */
[----:B------:R-:W-:Y:S01]  /*24b0*/  USHF.R.U32.HI UR4, URZ, 0x4, UR4 ;  /* 0x000000043f047899 */ /* 0x000fe20008011604 */
[----:B------:R-:W-:Y:S01]  /*24c0*/  CS2R R228, SRZ ;  /* 0x0000000000e47805 */ /* 0x000fe2000001ff00 */
[----:B------:R-:W-:Y:S01]  /*24d0*/  ULEA UR10, UR48, UR10, 0xa ;  /* 0x0000000a300a7291 */ /* 0x000fe2000f8e503f */
[----:B------:R4:W-:Y:S01]  /*24e0*/  STL [R1+0xac], RZ ;  /* 0x0000acff01007387 */ /* 0x0009e20000100800 */
[----:B------:R-:W-:Y:S01]  /*24f0*/  ULOP3.LUT UR4, UR4, 0x3fff, URZ, 0xc0, !UPT ;  /* 0x00003fff04047892 */ /* 0x000fe2000f8ec03f */
[----:B------:R-:W-:Y:S01]  /*2500*/  MOV R17, RZ ;  /* 0x000000ff00117202 */ /* 0x000fe20000000f00 */
[----:B------:R-:W-:Y:S01]  /*2510*/  UMOV UR5, 0x80000020 ;  /* 0x8000002000057882 */ /* 0x000fe20000000000 */
[----:B------:R-:W-:Y:S01]  /*2520*/  UMOV UR7, 0x80000020 ;  /* 0x8000002000077882 */ /* 0x000fe20000000000 */
[----:B------:R-:W-:Y:S01]  /*2530*/  ULOP3.LUT UR4, UR4, 0x10000, URZ, 0xfc, !UPT ;  /* 0x0001000004047892 */ /* 0x000fe2000f8efc3f */
[----:B------:R4:W-:Y:S01]  /*2540*/  STL [R1+0xa8], RZ ;  /* 0x0000a8ff01007387 */ /* 0x0009e20000100800 */
[----:B------:R-:W-:Y:S01]  /*2550*/  UMOV UR8, 0x2 ;  /* 0x0000000200087882 */ /* 0x000fe20000000000 */
[----:B------:R-:W-:Y:S01]  /*2560*/  CS2R R18, SRZ ;  /* 0x0000000000127805 */ /* 0x000fe2000001ff00 */
[----:B------:R-:W-:Y:S01]  /*2570*/  ULEA UR11, UR48, UR4, 0x9 ;  /* 0x00000004300b7291 */ /* 0x000fe2000f8e483f */
[----:B------:R4:W-:Y:S01]  /*2580*/  STL [R1+0xa4], RZ ;  /* 0x0000a4ff01007387 */ /* 0x0009e20000100800 */
[----:B------:R-:W-:Y:S01]  /*2590*/  CS2R R22, SRZ ;  /* 0x0000000000167805 */ /* 0x000fe2000001ff00 */
[----:B------:R-:W-:Y:S01]  /*25a0*/  UMOV UR4, UR10 ;  /* 0x0000000a00047c82 */ /* 0x000fe20008000000 */
[----:B------:R-:W-:Y:S01]  /*25b0*/  CS2R R152, SRZ ;  /* 0x0000000000987805 */ /* 0x000fe2000001ff00 */
[----:B------:R4:W-:Y:S01]  /*25c0*/  STL [R1+0xa0], RZ ;  /* 0x0000a0ff01007387 */ /* 0x0009e20000100800 */
[----:B------:R-:W-:Y:S01]  /*25d0*/  CS2R R154, SRZ ;  /* 0x00000000009a7805 */ /* 0x000fe2000001ff00 */
[----:B------:R-:W-:Y:S01]  /*25e0*/  UMOV UR6, UR11 ;  /* 0x0000000b00067c82 */ /* 0x000fe20008000000 */
[----:B------:R-:W-:Y:S01]  /*25f0*/  CS2R R156, SRZ ;  /* 0x00000000009c7805 */ /* 0x000fe2000001ff00 */
[----:B------:R-:W-:Y:S01]  /*2600*/  QGMMA.64x128x32.F32.E4M3.E4M3 R88, gdesc[UR4], RZ, !UPT, gsb0 ;  /* 0x01e00000045879f3 */ /* 0x000fe2000c0008ff */
[----:B------:R-:W-:Y:S01]  /*2610*/  UIADD3 UR4, UR10, 0x200, URZ ;  /* 0x000002000a047890 */ /* 0x000fe2000fffe03f */
[----:B------:R4:W-:Y:S01]  /*2620*/  STL [R1+0x9c], RZ ;  /* 0x00009cff01007387 */ /* 0x0009e20000100800 */
[----:B------:R-:W-:Y:S01]  /*2630*/  UMOV UR5, 0x80000020 ;  /* 0x8000002000057882 */ /* 0x000fe20000000000 */
[----:B------:R-:W-:-:S02]  /*2640*/  CS2R R158, SRZ ;  /* 0x00000000009e7805 */ /* 0x000fc4000001ff00 */
[----:B------:R-:W-:Y:S01]  /*2650*/  CS2R R160, SRZ ;  /* 0x0000000000a07805 */ /* 0x000fe2000001ff00 */
[----:B------:R4:W-:Y:S01]  /*2660*/  STL [R1+0x98], RZ ;  /* 0x000098ff01007387 */ /* 0x0009e20000100800 */
[----:B------:R-:W-:Y:S02]  /*2670*/  CS2R R162, SRZ ;  /* 0x0000000000a27805 */ /* 0x000fe4000001ff00 */
[----:B------:R-:W-:Y:S02]  /*2680*/  CS2R R164, SRZ ;  /* 0x0000000000a47805 */ /* 0x000fe4000001ff00 */
[----:B------:R-:W-:Y:S01]  /*2690*/  CS2R R166, SRZ ;  /* 0x0000000000a67805 */ /* 0x000fe2000001ff00 */
[----:B------:R4:W-:Y:S01]  /*26a0*/  STL [R1+0x94], RZ ;  /* 0x000094ff01007387 */ /* 0x0009e20000100800 */
[----:B------:R-:W-:Y:S02]  /*26b0*/  CS2R R168, SRZ ;  /* 0x0000000000a87805 */ /* 0x000fe4000001ff00 */
        /* <DEDUP_REMOVED lines=38> */
[----:B------:R4:W-:Y:S04]  /*2920*/  STL [R1+0x6c], RZ ;  /* 0x00006cff01007387 */ /* 0x0009e80000100800 */
        /* <DEDUP_REMOVED lines=19> */
[----:B------:R4:W-:Y:S01]  /*2a60*/  STL [R1+0x1c], RZ ;  /* 0x00001cff01007387 */ /* 0x0009e20000100800 */
[----:B------:R-:W-:-:S02]  /*2a70*/  WARPGROUP.DEPBAR.LE gsb0, 0x0 ;  /* 0x00008000000079c5 */ /* 0x000fc40000010000 */
[----:B------:R-:W-:Y:S01]  /*2a80*/  WARPGROUP.ARRIVE ;  /* 0x00000000000079c5 */ /* 0x000fe20000000000 */
[----:B------:R4:W-:Y:S04]  /*2a90*/  STL [R1+0x18], RZ ;  /* 0x000018ff01007387 */ /* 0x0009e80000100800 */
[----:B------:R4:W-:Y:S01]  /*2aa0*/  STL [R1+0x14], RZ ;  /* 0x000014ff01007387 */ /* 0x0009e20000100800 */
[----:B------:R-:W-:Y:S01]  /*2ab0*/  QGMMA.64x128x32.F32.E4M3.E4M3 R24, gdesc[UR4], RZ, !UPT, gsb0 ;  /* 0x01e00000041879f3 */ /* 0x000fe2000c0008ff */
[----:B------:R-:W-:Y:S02]  /*2ac0*/  UIADD3 UR4, UR10, 0x2, URZ ;  /* 0x000000020a047890 */ /* 0x000fe4000fffe03f */
[----:B------:R-:W-:Y:S01]  /*2ad0*/  UIADD3 UR6, UR11, 0x2, URZ ;  /* 0x000000020b067890 */ /* 0x000fe2000fffe03f */
[----:B------:R4:W-:Y:S01]  /*2ae0*/  STL [R1+0x10], RZ ;  /* 0x000010ff01007387 */ /* 0x0009e20000100800 */
[----:B------:R-:W-:Y:S01]  /*2af0*/  UMOV UR5, 0x80000020 ;  /* 0x8000002000057882 */ /* 0x000fe20000000000 */
[----:B------:R-:W-:-:S02]  /*2b00*/  UMOV UR7, 0x80000020 ;  /* 0x8000002000077882 */ /* 0x000fc40000000000 */
[----:B------:R4:W-:Y:S04]  /*2b10*/  STL [R1+0xc], RZ ;  /* 0x00000cff01007387 */ /* 0x0009e80000100800 */
[----:B------:R4:W-:Y:S04]  /*2b20*/  STL [R1+0x8], RZ ;  /* 0x000008ff01007387 */ /* 0x0009e80000100800 */
[----:B------:R4:W-:Y:S04]  /*2b30*/  STL [R1+0x4], RZ ;  /* 0x000004ff01007387 */ /* 0x0009e80000100800 */
[----:B------:R4:W-:Y:S01]  /*2b40*/  STL [R1], RZ ;  /* 0x000000ff01007387 */ /* 0x0009e20000100800 */
[----:B------:R-:W-:-:S02]  /*2b50*/  WARPGROUP.DEPBAR.LE gsb0, 0x0 ;  /* 0x00008000000079c5 */ /* 0x000fc40000010000 */
[----:B------:R-:W-:-:S06]  /*2b60*/  WARPGROUP.ARRIVE ;  /* 0x00000000000079c5 */ /* 0x000fcc0000000000 */
[----:B------:R-:W-:Y:S01]  /*2b70*/  QGMMA.64x128x32.F32.E4M3.E4M3 R88, gdesc[UR4], R88, gsb0 ;  /* 0x01e00000045879f3 */ /* 0x000fe20008000858 */
[----:B------:R-:W-:Y:S01]  /*2b80*/  UIADD3 UR4, UR10, 0x202, URZ ;  /* 0x000002020a047890 */ /* 0x000fe2000fffe03f */
[----:B------:R-:W-:Y:S01]  /*2b90*/  UMOV UR5, 0x80000020 ;  /* 0x8000002000057882 */ /* 0x000fe20000000000 */
[----:B------:R-:W-:Y:S02]  /*2ba0*/  WARPGROUP.DEPBAR.LE gsb0, 0x0 ;  /* 0x00008000000079c5 */ /* 0x000fe40000010000 */
[----:B------:R-:W-:-:S07]  /*2bb0*/  WARPGROUP.ARRIVE ;  /* 0x00000000000079c5 */ /* 0x000fce0000000000 */
[----:B------:R-:W-:Y:S01]  /*2bc0*/  QGMMA.64x128x32.F32.E4M3.E4M3 R24, gdesc[UR4], R24, gsb0 ;  /* 0x01e00000041879f3 */ /* 0x000fe20008000818 */
[----:B------:R-:W-:Y:S02]  /*2bd0*/  ULDC UR4, c[0x0][0x50c] ;  /* 0x0001430000047ab9 */ /* 0x000fe40000000800 */
[----:B------:R-:W-:-:S04]  /*2be0*/  UISETP.NE.AND UP0, UPT, UR4, 0x2, UPT ;  /* 0x000000020400788c */ /* 0x000fc8000bf05270 */
[----:B------:R-:W-:-:S06]  /*2bf0*/  USEL UR4, URZ, 0x1, UP0 ;  /* 0x000000013f047887 */ /* 0x000fcc0008000000 */
[----:B------:R-:W-:Y:S01]  /*2c00*/  ISETP.NE.AND P0, PT, RZ, UR4, PT ;  /* 0x00000004ff007c0c */ /* 0x000fe2000bf05270 */
[----:B------:R-:W-:-:S12]  /*2c10*/  WARPGROUP.DEPBAR.LE gsb0, 0x0 ;  /* 0x00008000000079c5 */ /* 0x000fd80000010000 */
[----:B----4-:R-:W-:Y:S05]  /*2c20*/  @!P0 BRA `(.L_x_26) ;  /* 0x0000000800b88947 */ /* 0x010fea0003800000 */
[----:B------:R-:W-:Y:S01]  /*2c30*/  FADD R4, RZ, R43 ;  /* 0x0000002bff047221 */ /* 0x000fe20000000000 */
[----:B---3--:R-:W-:-:S01]  /*2c40*/  FADD R3, RZ, R44 ;  /* 0x0000002cff037221 */ /* 0x008fc20000000000 */
[----:B-1----:R-:W-:Y:S01]  /*2c50*/  FADD R0, RZ, R45 ;  /* 0x0000002dff007221 */ /* 0x002fe20000000000 */
[----:B------:R-:W-:-:S01]  /*2c60*/  FADD R227, RZ, R88 ;  /* 0x00000058ffe37221 */ /* 0x000fc20000000000 */
[----:B------:R-:W-:Y:S01]  /*2c70*/  FADD R226, RZ, R89 ;  /* 0x00000059ffe27221 */ /* 0x000fe20000000000 */
[----:B------:R1:W-:Y:S01]  /*2c80*/  STL [R1], R4 ;  /* 0x0000000401007387 */ /* 0x0003e20000100800 */
[----:B------:R-:W-:-:S01]  /*2c90*/  FADD R225, RZ, R90 ;  /* 0x0000005affe17221 */ /* 0x000fc20000000000 */
[----:B------:R-:W-:Y:S01]  /*2ca0*/  FADD R224, RZ, R91 ;  /* 0x0000005bffe07221 */ /* 0x000fe20000000000 */
[----:B------:R-:W-:-:S01]  /*2cb0*/  FADD R223, RZ, R92 ;  /* 0x0000005cffdf7221 */ /* 0x000fc20000000000 */
[----:B------:R3:W-:Y:S01]  /*2cc0*/  STL [R1+0x4], R3 ;  /* 0x0000040301007387 */ /* 0x0007e20000100800 */
[----:B------:R-:W-:-:S01]  /*2cd0*/  FADD R222, RZ, R93 ;  /* 0x0000005dffde7221 */ /* 0x000fc20000000000 */
[----:B------:R-:W-:Y:S01]  /*2ce0*/  FADD R221, RZ, R94 ;  /* 0x0000005effdd7221 */ /* 0x000fe20000000000 */
[----:B------:R-:W-:-:S01]  /*2cf0*/  FADD R220, RZ, R95 ;  /* 0x0000005fffdc7221 */ /* 0x000fc20000000000 */
[----:B------:R4:W-:Y:S01]  /*2d00*/  STL [R1+0x8], R0 ;  /* 0x0000080001007387 */ /* 0x0009e20000100800 */
[----:B------:R-:W-:-:S01]  /*2d10*/  FADD R219, RZ, R96 ;  /* 0x00000060ffdb7221 */ /* 0x000fc20000000000 */
[----:B-1----:R-:W-:Y:S01]  /*2d20*/  FADD R4, RZ, R46 ;  /* 0x0000002eff047221 */ /* 0x002fe20000000000 */
[----:B------:R-:W-:-:S01]  /*2d30*/  FADD R218, RZ, R97 ;  /* 0x00000061ffda7221 */ /* 0x000fc20000000000 */
[----:B------:R-:W-:Y:S01]  /*2d40*/  FADD R217, RZ, R98 ;  /* 0x00000062ffd97221 */ /* 0x000fe20000000000 */
[----:B------:R-:W-:-:S01]  /*2d50*/  FADD R216, RZ, R99 ;  /* 0x00000063ffd87221 */ /* 0x000fc20000000000 */
[----:B---3--:R-:W-:Y:S01]  /*2d60*/  FADD R3, RZ, R47 ;  /* 0x0000002fff037221 */ /* 0x008fe20000000000 */
[----:B------:R1:W-:Y:S01]  /*2d70*/  STL [R1+0xc], R4 ;  /* 0x00000c0401007387 */ /* 0x0003e20000100800 */
[----:B------:R-:W-:-:S01]  /*2d80*/  FADD R215, RZ, R100 ;  /* 0x00000064ffd77221 */ /* 0x000fc20000000000 */
[----:B------:R-:W-:Y:S01]  /*2d90*/  FADD R214, RZ, R101 ;  /* 0x00000065ffd67221 */ /* 0x000fe20000000000 */
[----:B----4-:R-:W-:-:S01]  /*2da0*/  FADD R0, RZ, R48 ;  /* 0x00000030ff007221 */ /* 0x010fc20000000000 */
        /* <DEDUP_REMOVED lines=90> */
[----:B------:R-:W-:Y:S01]  /*3350*/  FADD R159, RZ, R28 ;  /* 0x0000001cff9f7221 */ /* 0x000fe20000000000 */
[----:B------:R-:W-:-:S01]  /*3360*/  FADD R158, RZ, R29 ;  /* 0x0000001dff9e7221 */ /* 0x000fc20000000000 */
[----:B------:R-:W-:Y:S01]  /*3370*/  FADD R157, RZ, R30 ;  /* 0x0000001eff9d7221 */ /* 0x000fe20000000000 */
[----:B------:R-:W-:-:S01]  /*3380*/  FADD R156, RZ, R31 ;  /* 0x0000001fff9c7221 */ /* 0x000fc20000000000 */
[----:B------:R3:W-:Y:S01]  /*3390*/  STL [R1+0x5c], R0 ;  /* 0x00005c0001007387 */ /* 0x0007e20000100800 */
[----:B------:R-:W-:-:S01]  /*33a0*/  FADD R155, RZ, R32 ;  /* 0x00000020ff9b7221 */ /* 0x000fc20000000000 */
[----:B-1----:R-:W-:Y:S01]  /*33b0*/  FADD R4, RZ, R67 ;  /* 0x00000043ff047221 */ /* 0x002fe20000000000 */
[----:B------:R-:W-:-:S01]  /*33c0*/  FADD R154, RZ, R33 ;  /* 0x00000021ff9a7221 */ /* 0x000fc20000000000 */
[----:B------:R1:W-:Y:S01]  /*33d0*/  STL [R1+0x58], R3 ;  /* 0x0000580301007387 */ /* 0x0003e20000100800 */
[----:B------:R-:W-:-:S01]  /*33e0*/  FADD R153, RZ, R34 ;  /* 0x00000022ff997221 */ /* 0x000fc20000000000 */
[----:B------:R-:W-:Y:S01]  /*33f0*/  FADD R152, RZ, R35 ;  /* 0x00000023ff987221 */ /* 0x000fe20000000000 */
[----:B------:R-:W-:-:S01]  /*3400*/  FADD R23, RZ, R36 ;  /* 0x00000024ff177221 */ /* 0x000fc20000000000 */
[----:B------:R4:W-:Y:S01]  /*3410*/  STL [R1+0x60], R4 ;  /* 0x0000600401007387 */ /* 0x0009e20000100800 */
[----:B------:R-:W-:-:S01]  /*3420*/  FADD R22, RZ, R37 ;  /* 0x00000025ff167221 */ /* 0x000fc20000000000 */
[----:B---3--:R-:W-:Y:S01]  /*3430*/  FADD R0, RZ, R69 ;  /* 0x00000045ff007221 */ /* 0x008fe20000000000 */
[----:B------:R-:W-:-:S01]  /*3440*/  FADD R19, RZ, R38 ;  /* 0x00000026ff137221 */ /* 0x000fc20000000000 */
[----:B------:R-:W-:Y:S01]  /*3450*/  FADD R18, RZ, R39 ;  /* 0x00000027ff127221 */ /* 0x000fe20000000000 */
[----:B------:R-:W-:-:S01]  /*3460*/  FADD R17, RZ, R40 ;  /* 0x00000028ff117221 */ /* 0x000fc20000000000 */
[----:B-1----:R-:W-:Y:S01]  /*3470*/  FADD R3, RZ, R68 ;  /* 0x00000044ff037221 */ /* 0x002fe20000000000 */
[----:B------:R-:W-:-:S01]  /*3480*/  FADD R228, RZ, R41 ;  /* 0x00000029ffe47221 */ /* 0x000fc20000000000 */
[----:B------:R-:W-:Y:S01]  /*3490*/  FADD R229, RZ, R42 ;  /* 0x0000002affe57221 */ /* 0x000fe20000000000 */
[----:B------:R-:W-:Y:S01]  /*34a0*/  UMOV UR8, URZ ;  /* 0x0000003f00087c82 */ /* 0x000fe20008000000 */
[----:B----4-:R-:W-:Y:S01]  /*34b0*/  FADD R4, RZ, R70 ;  /* 0x00000046ff047221 */ /* 0x010fe20000000000 */
[----:B------:R1:W-:Y:S04]  /*34c0*/  STL [R1+0x64], R3 ;  /* 0x0000640301007387 */ /* 0x0003e80000100800 */
[----:B------:R3:W-:Y:S04]  /*34d0*/  STL [R1+0x68], R0 ;  /* 0x0000680001007387 */ /* 0x0007e80000100800 */
[----:B------:R4:W-:Y:S01]  /*34e0*/  STL [R1+0x6c], R4 ;  /* 0x00006c0401007387 */ /* 0x0009e20000100800 */
[----:B-1----:R-:W-:-:S01]  /*34f0*/  FADD R3, RZ, R71 ;  /* 0x00000047ff037221 */ /* 0x002fc20000000000 */
[----:B---3--:R-:W-:-:S04]  /*3500*/  FADD R0, RZ, R72 ;  /* 0x00000048ff007221 */ /* 0x008fc80000000000 */
[----:B------:R1:W-:Y:S01]  /*3510*/  STL [R1+0x70], R3 ;  /* 0x0000700301007387 */ /* 0x0003e20000100800 */
[----:B----4-:R-:W-:-:S03]  /*3520*/  FADD R4, RZ, R73 ;  /* 0x00000049ff047221 */ /* 0x010fc60000000000 */
        /* <DEDUP_REMOVED lines=28> */
[----:B------:R4:W-:Y:S04]  /*36f0*/  STL [R1+0xac], R3 ;  /* 0x0000ac0301007387 */ /* 0x0009e80000100800 */
[----:B------:R4:W-:Y:S02]  /*3700*/  STL [R1+0xb0], R0 ;  /* 0x0000b00001007387 */ /* 0x0009e40000100800 */
.L_x_26:
[----:B------:R-:W-:-:S04]  /*3710*/  UIADD3 UR10, UR48, 0x1, URZ ;  /* 0x00000001300a7890 */ /* 0x000fc8000fffe03f */
[----:B------:R-:W-:-:S04]  /*3720*/  UISETP.NE.AND UP0, UPT, UR10, 0x8, UPT ;  /* 0x000000080a00788c */ /* 0x000fc8000bf05270 */
[----:B------:R-:W-:Y:S02]  /*3730*/  USEL UR5, URZ, 0x1, UP0 ;  /* 0x000000013f057887 */ /* 0x000fe40008000000 */
[----:B------:R-:W-:Y:S02]  /*3740*/  USEL UR10, UR10, URZ, UP0 ;  /* 0x0000003f0a0a7287 */ /* 0x000fe40008000000 */
[----:B------:R-:W-:-:S06]  /*3750*/  ULOP3.LUT UR5, UR36, UR5, URZ, 0x3c, !UPT ;  /* 0x0000000524057292 */ /* 0x000fcc000f8e3c3f */
[----:B-1-34-:R-:W-:Y:S01]  /*3760*/  MOV R0, UR5 ;  /* 0x0000000500007c02 */ /* 0x01afe20008000f00 */
[----:B------:R-:W-:-:S06]  /*3770*/  UMOV UR5, 0x1 ;  /* 0x0000000100057882 */ /* 0x000fcc0000000000 */
.L_x_21:
[----:B------:R-:W-:-:S04]  /*3780*/  UISETP.LT.AND UP0, UPT, UR52, 0x1, UPT ;  /* 0x000000013400788c */ /* 0x000fc8000bf01270 */
[----:B------:R-:W-:-:S04]  /*3790*/  USEL UR6, UR52, 0x1, UP0 ;  /* 0x0000000134067887 */ /* 0x000fc80008000000 */
[----:B------:R-:W-:-:S04]  /*37a0*/  UIADD3 UR6, UR52, -UR6, URZ ;  /* 0x8000000634067290 */ /* 0x000fc8000fffe03f */
[----:B------:R-:W-:-:S06]  /*37b0*/  UISETP.GE.AND UP0, UPT, UR6, 0x1, UPT ;  /* 0x000000010600788c */ /* 0x000fcc000bf06270 */
[----:B------:R-:W-:-:S13]  /*37c0*/  PLOP3.LUT P0, PT, PT, PT, UP0, 0x80, 0x0 ;  /* 0x000000000000781c */ /* 0x000fda0003f0f008 */
[----:B------:R-:W-:Y:S05]  /*37d0*/  @!P0 BRA `(.L_x_27) ;  /* 0x0000001000d08947 */ /* 0x000fea0003800000 */
[----:B------:R-:W-:Y:S01]  /*37e0*/  MOV R3, UR6 ;  /* 0x0000000600037c02 */ /* 0x000fe20008000f00 */
[----:B------:R-:W-:Y:S01]  /*37f0*/  UMOV UR11, UR48 ;  /* 0x00000030000b7c82 */ /* 0x000fe20008000000 */
[----:B------:R-:W-:-:S05]  /*3800*/  ULDC UR14, c[0x0][0x50c] ;  /* 0x00014300000e7ab9 */ /* 0x000fca0000000800 */
.L_x_35:
[----:B------:R-:W-:-:S06]  /*3810*/  UISETP.NE.AND UP0, UPT, UR49, 0x3, UPT ;  /* 0x000000033100788c */ /* 0x000fcc000bf05270 */
[----:B------:R-:W-:-:S13]  /*3820*/  PLOP3.LUT P1, PT, PT, PT, UP0, 0x80, 0x0 ;  /* 0x000000000000781c */ /* 0x000fda0003f2f008 */
[----:B------:R-:W-:Y:S05]  /*3830*/  @!P1 BRA `(.L_x_28) ;  /* 0x0000000000049947 */ /* 0x000fea0003800000 */
[----:B------:R-:W-:Y:S01]  /*3840*/  BPT.TRAP 0x1 ;  /* 0x000000040000795c */ /* 0x000fe20000300000 */
.L_x_28:
[----:B------:R-:W-:Y:S01]  /*3850*/  ULEA UR6, UR10, UR51, 0x3 ;  /* 0x000000330a067291 */ /* 0x000fe2000f8e183f */
[----:B------:R-:W-:-:S08]  /*3860*/  SHF.L.U32 R4, R0, 0x1f, RZ ;  /* 0x0000001f00047819 */ /* 0x000fd000000006ff */
[----:B------:R1:W3:Y:S01]  /*3870*/  SYNCS.PHASECHK.TRANS64.TRYWAIT P0, [UR6], R4 ;  /* 0x00000004ff0075a7 */ /* 0x0002e20008000146 */
[----:B------:R-:W-:Y:S05]  /*3880*/  @!P1 BRA `(.L_x_29) ;  /* 0x0000000000049947 */ /* 0x000fea0003800000 */
[----:B------:R-:W-:Y:S01]  /*3890*/  BPT.TRAP 0x1 ;  /* 0x000000040000795c */ /* 0x000fe20000300000 */
.L_x_29:
[----:B---3--:R-:W-:Y:S05]  /*38a0*/  @P0 BRA `(.L_x_30) ;  /* 0x0000000000080947 */ /* 0x008fea0003800000 */
[----:B------:R-:W3:Y:S02]  /*38b0*/  SYNCS.PHASECHK.TRANS64.TRYWAIT P0, [UR6], R4 ;  /* 0x00000004ff0075a7 */ /* 0x000ee40008000146 */
[----:B---3--:R-:W-:Y:S05]  /*38c0*/  @!P0 BRA `(.L_x_31) ;  /* 0x0000017800f88947 */ /* 0x008fea0003800000 */
.L_x_30:
[----:B------:R-:W-:Y:S01]  /*38d0*/  UIADD3 UR6, UR51, 0x26200, URZ ;  /* 0x0002620033067890 */ /* 0x000fe2000fffe03f */
[----:B------:R-:W-:Y:S01]  /*38e0*/  WARPGROUP.ARRIVE ;  /* 0x00000000000079c5 */ /* 0x000fe20000000000 */
[----:B------:R-:W-:Y:S02]  /*38f0*/  UISETP.NE.AND UP0, UPT, UR4, URZ, UPT ;  /* 0x0000003f0400728c */ /* 0x000fe4000bf05270 */
[----:B------:R-:W-:Y:S02]  /*3900*/  USHF.R.U32.HI UR6, URZ, 0x4, UR6 ;  /* 0x000000043f067899 */ /* 0x000fe40008011606 */
[----:B------:R-:W-:Y:S02]  /*3910*/  USEL UR5, UR5, URZ, !UP0 ;  /* 0x0000003f05057287 */ /* 0x000fe4000c000000 */
[----:B------:R-:W-:Y:S02]  /*3920*/  ULOP3.LUT UR6, UR6, 0x3fff, URZ, 0xc0, !UPT ;  /* 0x00003fff06067892 */ /* 0x000fe4000f8ec03f */
[----:B------:R-:W-:-:S02]  /*3930*/  ULOP3.LUT UR12, UR9, 0x10000, URZ, 0xfc, !UPT ;  /* 0x00010000090c7892 */ /* 0x000fc4000f8efc3f */
[----:B------:R-:W-:Y:S02]  /*3940*/  ULOP3.LUT UR6, UR6, 0x10000, URZ, 0xfc, !UPT ;  /* 0x0001000006067892 */ /* 0x000fe4000f8efc3f */
[----:B------:R-:W-:Y:S02]  /*3950*/  UISETP.NE.U32.AND UP0, UPT, UR5, URZ, UPT ;  /* 0x0000003f0500728c */ /* 0x000fe4000bf05070 */
[----:B------:R-:W-:Y:S02]  /*3960*/  ULEA UR12, UR10, UR12, 0xa ;  /* 0x0000000c0a0c7291 */ /* 0x000fe4000f8e503f */
[----:B------:R-:W-:Y:S01]  /*3970*/  ULEA UR13, UR10, UR6, 0x9 ;  /* 0x000000060a0d7291 */ /* 0x000fe2000f8e483f */
[----:B------:R-:W-:Y:S01]  /*3980*/  UMOV UR5, 0x80000020 ;  /* 0x8000002000057882 */ /* 0x000fe20000000000 */
[----:B------:R-:W-:Y:S01]  /*3990*/  UMOV UR7, 0x80000020 ;  /* 0x8000002000077882 */ /* 0x000fe20000000000 */
[----:B------:R-:W-:Y:S02]  /*39a0*/  UIADD3 UR8, UR8, 0x2, URZ ;  /* 0x0000000208087890 */ /* 0x000fe4000fffe03f */
[----:B------:R-:W-:-:S02]  /*39b0*/  UMOV UR4, UR12 ;  /* 0x0000000c00047c82 */ /* 0x000fc40008000000 */
[----:B------:R-:W-:Y:S02]  /*39c0*/  UMOV UR6, UR13 ;  /* 0x0000000d00067c82 */ /* 0x000fe40008000000 */
[----:B------:R-:W-:Y:S01]  /*39d0*/  QGMMA.64x128x32.F32.E4M3.E4M3 R88, gdesc[UR4], R88, UP0, gsb0 ;  /* 0x01e00000045879f3 */ /* 0x000fe2000b800858 */
[----:B------:R-:W-:Y:S01]  /*39e0*/  UIADD3 UR4, UR12, 0x200, URZ ;  /* 0x000002000c047890 */ /* 0x000fe2000fffe03f */
[----:B------:R-:W-:Y:S01]  /*39f0*/  UMOV UR5, 0x80000020 ;  /* 0x8000002000057882 */ /* 0x000fe20000000000 */
[----:B------:R-:W-:Y:S02]  /*3a00*/  WARPGROUP.DEPBAR.LE gsb0, 0x0 ;  /* 0x00008000000079c5 */ /* 0x000fe40000010000 */
[----:B------:R-:W-:-:S07]  /*3a10*/  WARPGROUP.ARRIVE ;  /* 0x00000000000079c5 */ /* 0x000fce0000000000 */
[----:B------:R-:W-:Y:S01]  /*3a20*/  QGMMA.64x128x32.F32.E4M3.E4M3 R24, gdesc[UR4], R24, UP0, gsb0 ;  /* 0x01e00000041879f3 */ /* 0x000fe2000b800818 */
[----:B------:R-:W-:Y:S02]  /*3a30*/  UIADD3 UR4, UR12, 0x2, URZ ;  /* 0x000000020c047890 */ /* 0x000fe4000fffe03f */
[----:B------:R-:W-:Y:S01]  /*3a40*/  UIADD3 UR6, UR13, 0x2, URZ ;  /* 0x000000020d067890 */ /* 0x000fe2000fffe03f */
[----:B------:R-:W-:Y:S01]  /*3a50*/  UMOV UR5, 0x80000020 ;  /* 0x8000002000057882 */ /* 0x000fe20000000000 */
[----:B------:R-:W-:Y:S01]  /*3a60*/  UMOV UR7, 0x80000020 ;  /* 0x8000002000077882 */ /* 0x000fe20000000000 */
[----:B------:R-:W-:Y:S01]  /*3a70*/  UISETP.NE.AND UP0, UPT, UR8, UR14, UPT ;  /* 0x0000000e0800728c */ /* 0x000fe2000bf05270 */
[----:B------:R-:W-:Y:S02]  /*3a80*/  WARPGROUP.DEPBAR.LE gsb0, 0x0 ;  /* 0x00008000000079c5 */ /* 0x000fe40000010000 */
[----:B------:R-:W-:-:S06]  /*3a90*/  WARPGROUP.ARRIVE ;  /* 0x00000000000079c5 */ /* 0x000fcc0000000000 */
[----:B------:R-:W-:Y:S01]  /*3aa0*/  QGMMA.64x128x32.F32.E4M3.E4M3 R88, gdesc[UR4], R88, gsb0 ;  /* 0x01e00000045879f3 */ /* 0x000fe20008000858 */
[----:B------:R-:W-:Y:S01]  /*3ab0*/  UIADD3 UR4, UR12, 0x202, URZ ;  /* 0x000002020c047890 */ /* 0x000fe2000fffe03f */
[----:B------:R-:W-:Y:S01]  /*3ac0*/  UMOV UR5, 0x80000020 ;  /* 0x8000002000057882 */ /* 0x000fe20000000000 */
[----:B------:R-:W-:Y:S02]  /*3ad0*/  WARPGROUP.DEPBAR.LE gsb0, 0x0 ;  /* 0x00008000000079c5 */ /* 0x000fe40000010000 */
[----:B------:R-:W-:-:S07]  /*3ae0*/  WARPGROUP.ARRIVE ;  /* 0x00000000000079c5 */ /* 0x000fce0000000000 */
[----:B------:R-:W-:Y:S01]  /*3af0*/  QGMMA.64x128x32.F32.E4M3.E4M3 R24, gdesc[UR4], R24, gsb0 ;  /* 0x01e00000041879f3 */ /* 0x000fe20008000818 */
[----:B------:R-:W-:-:S06]  /*3b00*/  USEL UR4, URZ, 0x1, UP0 ;  /* 0x000000013f047887 */ /* 0x000fcc0008000000 */
[----:B------:R-:W-:Y:S01]  /*3b10*/  ISETP.NE.AND P0, PT, RZ, UR4, PT ;  /* 0x00000004ff007c0c */ /* 0x000fe2000bf05270 */
[----:B------:R-:W-:-:S12]  /*3b20*/  WARPGROUP.DEPBAR.LE gsb0, 0x0 ;  /* 0x00008000000079c5 */ /* 0x000fd80000010000 */
[----:B------:R-:W-:Y:S05]  /*3b30*/  @!P0 BRA `(.L_x_32) ;  /* 0x0000000c008c8947 */ /* 0x000fea0003800000 */
[----:B------:R-:W4:Y:S04]  /*3b40*/  LDL.LU R20, [R1] ;  /* 0x0000000001147983 */ /* 0x000f280000300800 */
[----:B------:R-:W2:Y:S04]  /*3b50*/  LDL.LU R15, [R1+0x4] ;  /* 0x00000400010f7983 */ /* 0x000ea80000300800 */
        /* <DEDUP_REMOVED lines=8> */
[----:B---3--:R-:W3:Y:S01]  /*3be0*/  LDL.LU R6, [R1+0x28] ;  /* 0x0000280001067983 */ /* 0x008ee20000300800 */
[----:B------:R-:W-:-:S01]  /*3bf0*/  FADD R227, R88, R227 ;  /* 0x000000e358e37221 */ /* 0x000fc20000000000 */
[----:B------:R-:W-:Y:S01]  /*3c00*/  FADD R226, R89, R226 ;  /* 0x000000e259e27221 */ /* 0x000fe20000000000 */
[----:B------:R-:W-:-:S01]  /*3c10*/  FADD R225, R90, R225 ;  /* 0x000000e15ae17221 */ /* 0x000fc20000000000 */
[----:B------:R-:W-:Y:S01]  /*3c20*/  STL [R1+0xdc], R5 ;  /* 0x0000dc0501007387 */ /* 0x000fe20000100800 */
[----:B------:R-:W-:-:S01]  /*3c30*/  FADD R224, R91, R224 ;  /* 0x000000e05be07221 */ /* 0x000fc20000000000 */
[----:B------:R-:W-:Y:S01]  /*3c40*/  FADD R223, R92, R223 ;  /* 0x000000df5cdf7221 */ /* 0x000fe20000000000 */
[----:B------:R-:W-:-:S01]  /*3c50*/  FADD R222, R93, R222 ;  /* 0x000000de5dde7221 */ /* 0x000fc20000000000 */
[----:B------:R-:W-:Y:S01]  /*3c60*/  STL [R1+0xd8], R3 ;  /* 0x0000d80301007387 */ /* 0x000fe20000100800 */
[----:B------:R-:W-:-:S01]  /*3c70*/  FADD R221, R94, R221 ;  /* 0x000000dd5edd7221 */ /* 0x000fc20000000000 */
[----:B------:R-:W-:Y:S01]  /*3c80*/  FADD R220, R95, R220 ;  /* 0x000000dc5fdc7221 */ /* 0x000fe20000000000 */
[----:B------:R-:W-:-:S01]  /*3c90*/  FADD R219, R96, R219 ;  /* 0x000000db60db7221 */ /* 0x000fc20000000000 */
[----:B-----5:R-:W-:Y:S01]  /*3ca0*/  STL [R1+0xd4], R2 ;  /* 0x0000d40201007387 */ /* 0x020fe20000100800 */
[----:B------:R-:W-:-:S01]  /*3cb0*/  FADD R218, R97, R218 ;  /* 0x000000da61da7221 */ /* 0x000fc20000000000 */
[----:B------:R-:W-:Y:S01]  /*3cc0*/  FADD R217, R98, R217 ;  /* 0x000000d962d97221 */ /* 0x000fe20000000000 */
[----:B------:R-:W-:-:S01]  /*3cd0*/  FADD R216, R99, R216 ;  /* 0x000000d863d87221 */ /* 0x000fc20000000000 */
[----:B------:R-:W-:Y:S01]  /*3ce0*/  STL [R1+0xd0], R0 ;  /* 0x0000d00001007387 */ /* 0x000fe20000100800 */
[----:B------:R-:W-:-:S01]  /*3cf0*/  FADD R215, R100, R215 ;  /* 0x000000d764d77221 */ /* 0x000fc20000000000 */
[----:B------:R-:W-:Y:S01]  /*3d00*/  FADD R214, R101, R214 ;  /* 0x000000d665d67221 */ /* 0x000fe20000000000 */
        /* <DEDUP_REMOVED lines=69> */
[----:B----4-:R-:W-:Y:S01]  /*4160*/  FADD R20, R43, R20 ;  /* 0x000000142b147221 */ /* 0x010fe20000000000 */
[----:B--2---:R-:W-:-:S04]  /*4170*/  FADD R15, R44, R15 ;  /* 0x0000000f2c0f7221 */ /* 0x004fc80000000000 */
[----:B------:R2:W-:Y:S01]  /*4180*/  STL [R1], R20 ;  /* 0x0000001401007387 */ /* 0x0005e20000100800 */
[----:B------:R-:W-:-:S03]  /*4190*/  FADD R14, R45, R14 ;  /* 0x0000000e2d0e7221 */ /* 0x000fc60000000000 */
[----:B------:R4:W-:Y:S01]  /*41a0*/  STL [R1+0x4], R15 ;  /* 0x0000040f01007387 */ /* 0x0009e20000100800 */
        /* <DEDUP_REMOVED lines=13> */
[----:B------:R-:W4:Y:S01]  /*4280*/  LDL.LU R21, [R1+0x2c] ;  /* 0x00002c0001157983 */ /* 0x000f220000300800 */
[----:B---3--:R-:W-:-:S03]  /*4290*/  FADD R6, R53, R6 ;  /* 0x0000000635067221 */ /* 0x008fc60000000000 */
[----:B------:R3:W-:Y:S04]  /*42a0*/  STL [R1+0x20], R8 ;  /* 0x0000200801007387 */ /* 0x0007e80000100800 */
[----:B--2---:R-:W2:Y:S04]  /*42b0*/  LDL.LU R20, [R1+0x30] ;  /* 0x0000300001147983 */ /* 0x004ea80000300800 */
[----:B------:R3:W-:Y:S04]  /*42c0*/  STL [R1+0x24], R7 ;  /* 0x0000240701007387 */ /* 0x0007e80000100800 */
[----:B----4-:R-:W4:Y:S04]  /*42d0*/  LDL.LU R15, [R1+0x34] ;  /* 0x00003400010f7983 */ /* 0x010f280000300800 */
[----:B------:R3:W-:Y:S04]  /*42e0*/  STL [R1+0x28], R6 ;  /* 0x0000280601007387 */ /* 0x0007e80000100800 */
[----:B-1----:R-:W4:Y:S04]  /*42f0*/  LDL.LU R14, [R1+0x38] ;  /* 0x00003800010e7983 */ /* 0x002f280000300800 */
[----:B------:R-:W4:Y:S04]  /*4300*/  LDL.LU R13, [R1+0x3c] ;  /* 0x00003c00010d7983 */ /* 0x000f280000300800 */
[----:B------:R-:W4:Y:S04]  /*4310*/  LDL.LU R12, [R1+0x40] ;  /* 0x00004000010c7983 */ /* 0x000f280000300800 */
[----:B------:R-:W4:Y:S04]  /*4320*/  LDL.LU R11, [R1+0x44] ;  /* 0x00004400010b7983 */ /* 0x000f280000300800 */
[----:B------:R-:W4:Y:S04]  /*4330*/  LDL.LU R10, [R1+0x48] ;  /* 0x00004800010a7983 */ /* 0x000f280000300800 */
[----:B------:R-:W4:Y:S04]  /*4340*/  LDL.LU R9, [R1+0x4c] ;  /* 0x00004c0001097983 */ /* 0x000f280000300800 */
[----:B---3--:R-:W3:Y:S04]  /*4350*/  LDL.LU R8, [R1+0x50] ;  /* 0x0000500001087983 */ /* 0x008ee80000300800 */
[----:B------:R-:W3:Y:S04]  /*4360*/  LDL.LU R7, [R1+0x54] ;  /* 0x0000540001077983 */ /* 0x000ee80000300800 */
[----:B------:R-:W3:Y:S04]  /*4370*/  LDL.LU R6, [R1+0x58] ;  /* 0x0000580001067983 */ /* 0x000ee80000300800 */
[----:B------:R-:W3:Y:S04]  /*4380*/  LDL.LU R5, [R1+0x5c] ;  /* 0x00005c0001057983 */ /* 0x000ee80000300800 */
[----:B------:R-:W3:Y:S04]  /*4390*/  LDL.LU R4, [R1+0x60] ;  /* 0x0000600001047983 */ /* 0x000ee80000300800 */
[----:B------:R-:W3:Y:S04]  /*43a0*/  LDL.LU R3, [R1+0x64] ;  /* 0x0000640001037983 */ /* 0x000ee80000300800 */
[----:B------:R-:W3:Y:S04]  /*43b0*/  LDL.LU R2, [R1+0x68] ;  /* 0x0000680001027983 */ /* 0x000ee80000300800 */
[----:B------:R-:W3:Y:S01]  /*43c0*/  LDL.LU R0, [R1+0x6c] ;  /* 0x00006c0001007983 */ /* 0x000ee20000300800 */
[----:B------:R-:W-:-:S01]  /*43d0*/  FADD R21, R54, R21 ;  /* 0x0000001536157221 */ /* 0x000fc20000000000 */
[----:B--2---:R-:W-:-:S04]  /*43e0*/  FADD R20, R55, R20 ;  /* 0x0000001437147221 */ /* 0x004fc80000000000 */
[----:B------:R-:W-:Y:S01]  /*43f0*/  STL [R1+0x2c], R21 ;  /* 0x00002c1501007387 */ /* 0x000fe20000100800 */
[----:B----4-:R-:W-:-:S03]  /*4400*/  FADD R15, R56, R15 ;  /* 0x0000000f380f7221 */ /* 0x010fc60000000000 */
[----:B------:R-:W-:Y:S01]  /*4410*/  STL [R1+0x30], R20 ;  /* 0x0000301401007387 */ /* 0x000fe20000100800 */
[----:B------:R-:W-:-:S03]  /*4420*/  FADD R14, R57, R14 ;  /* 0x0000000e390e7221 */ /* 0x000fc60000000000 */
        /* <DEDUP_REMOVED lines=11> */
[----:B---3--:R-:W-:-:S03]  /*44e0*/  FADD R8, R63, R8 ;  /* 0x000000083f087221 */ /* 0x008fc60000000000 */
        /* <DEDUP_REMOVED lines=8> */
[----:B------:R1:W-:Y:S01]  /*4570*/  STL [R1+0x5c], R5 ;  /* 0x00005c0501007387 */ /* 0x0003e20000100800 */
[----:B------:R-:W-:-:S03]  /*4580*/  FADD R3, R68, R3 ;  /* 0x0000000344037221 */ /* 0x000fc60000000000 */
[----:B------:R-:W-:Y:S01]  /*4590*/  STL [R1+0x60], R4 ;  /* 0x0000600401007387 */ /* 0x000fe20000100800 */
[----:B------:R-:W-:-:S03]  /*45a0*/  FADD R2, R69, R2 ;  /* 0x0000000245027221 */ /* 0x000fc60000000000 */
[----:B-1----:R-:W2:Y:S01]  /*45b0*/  LDL.LU R5, [R1+0x70] ;  /* 0x0000700001057983 */ /* 0x002ea20000300800 */
[----:B------:R-:W-:-:S03]  /*45c0*/  FADD R0, R70, R0 ;  /* 0x0000000046007221 */ /* 0x000fc60000000000 */
[----:B------:R1:W-:Y:S04]  /*45d0*/  STL [R1+0x64], R3 ;  /* 0x0000640301007387 */ /* 0x0003e80000100800 */
[----:B-1----:R-:W3:Y:S04]  /*45e0*/  LDL.LU R3, [R1+0x74] ;  /* 0x0000740001037983 */ /* 0x002ee80000300800 */
[----:B------:R1:W-:Y:S04]  /*45f0*/  STL [R1+0x68], R2 ;  /* 0x0000680201007387 */ /* 0x0003e80000100800 */
[----:B-1----:R-:W4:Y:S04]  /*4600*/  LDL.LU R2, [R1+0x78] ;  /* 0x0000780001027983 */ /* 0x002f280000300800 */
[----:B------:R1:W-:Y:S04]  /*4610*/  STL [R1+0x6c], R0 ;  /* 0x00006c0001007387 */ /* 0x0003e80000100800 */
[----:B-1----:R-:W4:Y:S04]  /*4620*/  LDL.LU R0, [R1+0x7c] ;  /* 0x00007c0001007983 */ /* 0x002f280000300800 */
[----:B------:R-:W4:Y:S04]  /*4630*/  LDL.LU R21, [R1+0x80] ;  /* 0x0000800001157983 */ /* 0x000f280000300800 */
        /* <DEDUP_REMOVED lines=11> */
[----:B------:R-:W4:Y:S01]  /*46f0*/  LDL.LU R4, [R1+0xb0] ;  /* 0x0000b00001047983 */ /* 0x000f220000300800 */
[----:B------:R-:W-:Y:S01]  /*4700*/  UMOV UR8, URZ ;  /* 0x0000003f00087c82 */ /* 0x000fe20008000000 */
[----:B--2---:R-:W-:-:S05]  /*4710*/  FADD R5, R71, R5 ;  /* 0x0000000547057221 */ /* 0x004fca0000000000 */
[----:B------:R1:W-:Y:S01]  /*4720*/  STL [R1+0x70], R5 ;  /* 0x0000700501007387 */ /* 0x0003e20000100800 */
[----:B---3--:R-:W-:-:S03]  /*4730*/  FADD R3, R72, R3 ;  /* 0x0000000348037221 */ /* 0x008fc60000000000 */
[----:B-1----:R1:W5:Y:S04]  /*4740*/  LDL.LU R5, [R1+0xdc] ;  /* 0x0000dc0001057983 */ /* 0x0023680000300800 */
[----:B------:R2:W-:Y:S01]  /*4750*/  STL [R1+0x74], R3 ;  /* 0x0000740301007387 */ /* 0x0005e20000100800 */
[----:B----4-:R-:W-:-:S03]  /*4760*/  FADD R2, R73, R2 ;  /* 0x0000000249027221 */ /* 0x010fc60000000000 */
[----:B--2---:R1:W5:Y:S04]  /*4770*/  LDL.LU R3, [R1+0xd8] ;  /* 0x0000d80001037983 */ /* 0x0043680000300800 */
[----:B------:R2:W-:Y:S01]  /*4780*/  STL [R1+0x78], R2 ;  /* 0x0000780201007387 */ /* 0x0005e20000100800 */
[----:B------:R-:W-:-:S03]  /*4790*/  FADD R0, R74, R0 ;  /* 0x000000004a007221 */ /* 0x000fc60000000000 */
[----:B--2---:R1:W5:Y:S01]  /*47a0*/  LDL.LU R2, [R1+0xd4] ;  /* 0x0000d40001027983 */ /* 0x0043620000300800 */
[----:B------:R-:W-:-:S03]  /*47b0*/  FADD R21, R75, R21 ;  /* 0x000000154b157221 */ /* 0x000fc60000000000 */
[----:B------:R2:W-:Y:S01]  /*47c0*/  STL [R1+0x7c], R0 ;  /* 0x00007c0001007387 */ /* 0x0005e20000100800 */
[----:B------:R-:W-:-:S01]  /*47d0*/  FADD R20, R76, R20 ;  /* 0x000000144c147221 */ /* 0x000fc20000000000 */
[----:B------:R-:W-:Y:S02]  /*47e0*/  FADD R15, R77, R15 ;  /* 0x0000000f4d0f7221 */ /* 0x000fe40000000000 */
[----:B--2---:R1:W5:Y:S01]  /*47f0*/  LDL.LU R0, [R1+0xd0] ;  /* 0x0000d00001007983 */ /* 0x0043620000300800 */
        /* <DEDUP_REMOVED lines=16> */
[----:B------:R-:W-:-:S01]  /*4900*/  FADD R6, R86, R6 ;  /* 0x0000000656067221 */ /* 0x000fc20000000000 */
[----:B------:R-:W-:Y:S02]  /*4910*/  FADD R4, R4, R87 ;  /* 0x0000005704047221 */ /* 0x000fe40000000000 */
[----:B------:R1:W-:Y:S04]  /*4920*/  STL [R1+0xa0], R9 ;  /* 0x0000a00901007387 */ /* 0x0003e80000100800 */
[----:B------:R1:W-:Y:S04]  /*4930*/  STL [R1+0xa4], R8 ;  /* 0x0000a40801007387 */ /* 0x0003e80000100800 */
[----:B------:R1:W-:Y:S04]  /*4940*/  STL [R1+0xa8], R7 ;  /* 0x0000a80701007387 */ /* 0x0003e80000100800 */
[----:B------:R1:W-:Y:S04]  /*4950*/  STL [R1+0xb0], R4 ;  /* 0x0000b00401007387 */ /* 0x0003e80000100800 */
[----:B------:R1:W-:Y:S02]  /*4960*/  STL [R1+0xac], R6 ;  /* 0x0000ac0601007387 */ /* 0x0003e40000100800 */
.L_x_32:
[----:B------:R-:W-:Y:S05]  /*4970*/  @!P1 BRA `(.L_x_33) ;  /* 0x0000000000049947 */ /* 0x000fea0003800000 */
[----:B------:R-:W-:Y:S01]  /*4980*/  BPT.TRAP 0x1 ;  /* 0x000000040000795c */ /* 0x000fe20000300000 */
.L_x_33:
[----:B-1-3--:R-:W3:Y:S04]  /*4990*/  LDL R4, [R1+0xbc] ;  /* 0x0000bc0001047983 */ /* 0x00aee80000100800 */
[----:B------:R-:W4:Y:S01]  /*49a0*/  LDL R6, [R1+0xc0] ;  /* 0x0000c00001067983 */ /* 0x000f220000100800 */
[----:B---3--:R-:W-:-:S13]  /*49b0*/  ISETP.NE.AND P0, PT, R4, RZ, PT ;  /* 0x000000ff0400720c */ /* 0x008fda0003f05270 */
[----:B------:R-:W-:-:S05]  /*49c0*/  VOTEU.ANY UP0, P0 ;  /* 0x00000000003f7886 */ /* 0x000fca0000000100 */
[----:B------:R-:W-:-:S04]  /*49d0*/  @UP0 ULEA UR5, UR11, UR51, 0x3 ;  /* 0x000000330b050291 */ /* 0x000fc8000f8e183f */
[----:B------:R-:W-:Y:S02]  /*49e0*/  @UP0 UIADD3 UR5, UR5, 0x40, URZ ;  /* 0x0000004005050890 */ /* 0x000fe4000fffe03f */
[----:B------:R-:W-:-:S04]  /*49f0*/  UISETP.GT.U32.AND UP0, UPT, UR40, 0x1, UPT ;  /* 0x000000012800788c */ /* 0x000fc8000bf04070 */
[----:B------:R-:W-:-:S04]  /*4a00*/  MOV R4, UR5 ;  /* 0x0000000500047c02 */ /* 0x000fc80008000f00 */
[----:B----4-:R-:W-:-:S04]  /*4a10*/  @P0 PRMT R4, R6, 0x654, R4 ;  /* 0x0000065406040816 */ /* 0x010fc80000000004 */
[----:B------:R1:W-:Y:S01]  /*4a20*/  @P0 SYNCS.ARRIVE.TRANS64.RED.A1T0 RZ, [R4+URZ], RZ ;  /* 0x000000ff04ff09a7 */ /* 0x0003e2000810043f */
[----:B------:R-:W-:-:S13]  /*4a30*/  PLOP3.LUT P0, PT, PT, PT, UP0, 0x80, 0x0 ;  /* 0x000000000000781c */ /* 0x000fda0003f0f008 */
[----:B-1----:R-:W-:Y:S05]  /*4a40*/  @P0 BRA `(.L_x_34) ;  /* 0x0000000000040947 */ /* 0x002fea0003800000 */
[----:B------:R-:W-:Y:S01]  /*4a50*/  BPT.TRAP 0x1 ;  /* 0x000000040000795c */ /* 0x000fe20000300000 */
.L_x_34:
[----:B------:R-:W-:Y:S01]  /*4a60*/  UIADD3 UR10, UR10, 0x1, URZ ;  /* 0x000000010a0a7890 */ /* 0x000fe2000fffe03f */
[C---:B-----5:R-:W-:Y:S01]  /*4a70*/  ISETP.GT.AND P0, PT, R3.reuse, 0x1, PT ;  /* 0x000000010300780c */ /* 0x060fe20003f04270 */
[----:B------:R-:W-:Y:S01]  /*4a80*/  UIADD3 UR11, UR11, 0x1, URZ ;  /* 0x000000010b0b7890 */ /* 0x000fe2000fffe03f */
[----:B------:R-:W-:Y:S01]  /*4a90*/  IADD3 R3, R3, -0x1, RZ ;  /* 0xffffffff03037810 */ /* 0x000fe20007ffe0ff */
[----:B------:R-:W-:Y:S02]  /*4aa0*/  UISETP.NE.AND UP0, UPT, UR10, 0x8, UPT ;  /* 0x000000080a00788c */ /* 0x000fe4000bf05270 */
[----:B------:R-:W-:Y:S02]  /*4ab0*/  UISETP.NE.AND UP1, UPT, UR11, 0x8, UPT ;  /* 0x000000080b00788c */ /* 0x000fe4000bf25270 */
[----:B------:R-:W-:Y:S02]  /*4ac0*/  USEL UR5, URZ, 0x1, UP0 ;  /* 0x000000013f057887 */ /* 0x000fe40008000000 */
[----:B------:R-:W-:-:S02]  /*4ad0*/  USEL UR10, UR10, URZ, UP0 ;  /* 0x0000003f0a0a7287 */ /* 0x000fc40008000000 */
[----:B------:R-:W-:Y:S02]  /*4ae0*/  USEL UR11, UR11, URZ, UP1 ;  /* 0x0000003f0b0b7287 */ /* 0x000fe40008800000 */
[----:B------:R-:W-:Y:S01]  /*4af0*/  LOP3.LUT R0, R0, UR5, RZ, 0x3c, !PT ;  /* 0x0000000500007c12 */ /* 0x000fe2000f8e3cff */
[----:B------:R-:W-:Y:S01]  /*4b00*/  UMOV UR5, 0x1 ;  /* 0x0000000100057882 */ /* 0x000fe20000000000 */
[----:B------:R-:W-:Y:S08]  /*4b10*/  @P0 BRA `(.L_x_35) ;  /* 0xffffffec003c0947 */ /* 0x000ff0000383ffff */
.L_x_27:
[----:B------:R-:W-:-:S04]  /*4b20*/  UISETP.NE.AND UP0, UPT, UR8, URZ, UPT ;  /* 0x0000003f0800728c */ /* 0x000fc8000bf05270 */
[----:B------:R-:W-:-:S06]  /*4b30*/  USEL UR4, URZ, 0x1, !UP0 ;  /* 0x000000013f047887 */ /* 0x000fcc000c000000 */
[----:B------:R-:W-:-:S13]  /*4b40*/  ISETP.NE.AND P0, PT, RZ, UR4, PT ;  /* 0x00000004ff007c0c */ /* 0x000fda000bf05270 */
[----:B------:R-:W-:Y:S05]  /*4b50*/  @!P0 BRA `(.L_x_36) ;  /* 0x0000000c00688947 */ /* 0x000fea0003800000 */
[----:B------:R-:W3:Y:S04]  /*4b60*/  LDL.LU R4, [R1+0xb0] ;  /* 0x0000b00001047983 */ /* 0x000ee80000300800 */
[----:B------:R-:W4:Y:S04]  /*4b70*/  LDL.LU R6, [R1+0xac] ;  /* 0x0000ac0001067983 */ /* 0x000f280000300800 */
[----:B------:R-:W2:Y:S04]  /*4b80*/  LDL.LU R7, [R1+0xa8] ;  /* 0x0000a80001077983 */ /* 0x000ea80000300800 */
[----:B------:R-:W3:Y:S04]  /*4b90*/  LDL.LU R8, [R1+0xa4] ;  /* 0x0000a40001087983 */ /* 0x000ee80000300800 */
[----:B------:R-:W4:Y:S04]  /*4ba0*/  LDL.LU R9, [R1+0xa0] ;  /* 0x0000a00001097983 */ /* 0x000f280000300800 */
[----:B------:R-:W2:Y:S04]  /*4bb0*/  LDL.LU R10, [R1+0x9c] ;  /* 0x00009c00010a7983 */ /* 0x000ea80000300800 */
[----:B------:R-:W3:Y:S04]  /*4bc0*/  LDL.LU R11, [R1+0x98] ;  /* 0x00009800010b7983 */ /* 0x000ee80000300800 */
[----:B------:R-:W4:Y:S04]  /*4bd0*/  LDL.LU R12, [R1+0x94] ;  /* 0x00009400010c7983 */ /* 0x000f280000300800 */
[----:B------:R-:W2:Y:S04]  /*4be0*/  LDL.LU R13, [R1+0x90] ;  /* 0x00009000010d7983 */ /* 0x000ea80000300800 */
[----:B------:R-:W3:Y:S04]  /*4bf0*/  LDL.LU R14, [R1+0x8c] ;  /* 0x00008c00010e7983 */ /* 0x000ee80000300800 */
[----:B------:R-:W4:Y:S01]  /*4c00*/  LDL.LU R0, [R1+0x24] ;  /* 0x0000240001007983 */ /* 0x000f220000300800 */
[----:B------:R-:W-:-:S03]  /*4c10*/  FADD R227, R88, R227 ;  /* 0x000000e358e37221 */ /* 0x000fc60000000000 */
[----:B------:R-:W2:Y:S01]  /*4c20*/  LDL.LU R3, [R1+0x28] ;  /* 0x0000280001037983 */ /* 0x000ea20000300800 */
[----:B------:R-:W-:-:S03]  /*4c30*/  FADD R226, R89, R226 ;  /* 0x000000e259e27221 */ /* 0x000fc60000000000 */
[----:B------:R-:W3:Y:S01]  /*4c40*/  LDL.LU R21, [R1+0x2c] ;  /* 0x00002c0001157983 */ /* 0x000ee20000300800 */
        /* <DEDUP_REMOVED lines=13> */
[----:B------:R-:W3:Y:S04]  /*4d20*/  LDL.LU R92, [R1+0x10] ;  /* 0x00001000015c7983 */ /* 0x000ee80000300800 */
[----:B------:R-:W3:Y:S04]  /*4d30*/  LDL.LU R93, [R1+0xc] ;  /* 0x00000c00015d7983 */ /* 0x000ee80000300800 */
[----:B------:R-:W3:Y:S04]  /*4d40*/  LDL.LU R94, [R1+0x8] ;  /* 0x00000800015e7983 */ /* 0x000ee80000300800 */
[----:B------:R-:W3:Y:S04]  /*4d50*/  LDL.LU R95, [R1+0x4] ;  /* 0x00000400015f7983 */ /* 0x000ee80000300800 */
[----:B------:R-:W3:Y:S01]  /*4d60*/  LDL.LU R96, [R1] ;  /* 0x0000000001607983 */ /* 0x000ee20000300800 */
[----:B------:R-:W-:Y:S01]  /*4d70*/  FADD R212, R103, R212 ;  /* 0x000000d467d47221 */ /* 0x000fe20000000000 */
        /* <DEDUP_REMOVED lines=73> */
[----:B----4-:R-:W-:Y:S01]  /*5210*/  FADD R0, R52, R0 ;  /* 0x0000000034007221 */ /* 0x010fe20000000000 */
[----:B--2---:R-:W-:Y:S01]  /*5220*/  FADD R3, R53, R3 ;  /* 0x0000000335037221 */ /* 0x004fe20000000000 */
[----:B---3--:R-:W-:Y:S01]  /*5230*/  FADD R21, R54, R21 ;  /* 0x0000001536157221 */ /* 0x008fe20000000000 */
        /* <DEDUP_REMOVED lines=10> */
[----:B------:R-:W-:-:S05]  /*52e0*/  FADD R96, R43, R96 ;  /* 0x000000602b607221 */ /* 0x000fca0000000000 */
[----:B------:R1:W-:Y:S04]  /*52f0*/  STL [R1], R96 ;  /* 0x0000006001007387 */ /* 0x0003e80000100800 */
[----:B------:R2:W-:Y:S04]  /*5300*/  STL [R1+0x4], R95 ;  /* 0x0000045f01007387 */ /* 0x0005e80000100800 */
        /* <DEDUP_REMOVED lines=12> */
[----:B------:R-:W4:Y:S04]  /*53d0*/  LDL.LU R103, [R1+0x38] ;  /* 0x0000380001677983 */ /* 0x000f280000300800 */
[----:B------:R-:W4:Y:S04]  /*53e0*/  LDL.LU R102, [R1+0x3c] ;  /* 0x00003c0001667983 */ /* 0x000f280000300800 */
[----:B------:R-:W4:Y:S04]  /*53f0*/  LDL.LU R101, [R1+0x40] ;  /* 0x0000400001657983 */ /* 0x000f280000300800 */
[----:B------:R-:W4:Y:S04]  /*5400*/  LDL.LU R100, [R1+0x44] ;  /* 0x0000440001647983 */ /* 0x000f280000300800 */
[----:B------:R-:W4:Y:S04]  /*5410*/  LDL.LU R99, [R1+0x48] ;  /* 0x0000480001637983 */ /* 0x000f280000300800 */
[----:B------:R-:W4:Y:S04]  /*5420*/  LDL.LU R98, [R1+0x4c] ;  /* 0x00004c0001627983 */ /* 0x000f280000300800 */
[----:B------:R-:W4:Y:S04]  /*5430*/  LDL.LU R97, [R1+0x50] ;  /* 0x0000500001617983 */ /* 0x000f280000300800 */
[----:B-1----:R-:W4:Y:S04]  /*5440*/  LDL.LU R96, [R1+0x54] ;  /* 0x0000540001607983 */ /* 0x002f280000300800 */
[----:B--2---:R-:W2:Y:S04]  /*5450*/  LDL.LU R95, [R1+0x58] ;  /* 0x00005800015f7983 */ /* 0x004ea80000300800 */
[----:B---3--:R-:W3:Y:S04]  /*5460*/  LDL.LU R94, [R1+0x5c] ;  /* 0x00005c00015e7983 */ /* 0x008ee80000300800 */
[----:B----4-:R-:W4:Y:S04]  /*5470*/  LDL.LU R93, [R1+0x60] ;  /* 0x00006000015d7983 */ /* 0x010f280000300800 */
        /* <DEDUP_REMOVED lines=21> */
[----:B------:R-:W-:-:S04]  /*55d0*/  FADD R102, R58, R102 ;  /* 0x000000663a667221 */ /* 0x000fc80000000000 */
        /* <DEDUP_REMOVED lines=13> */
[----:B--2---:R-:W-:-:S03]  /*56b0*/  FADD R95, R65, R95 ;  /* 0x0000005f415f7221 */ /* 0x004fc60000000000 */
[----:B------:R1:W-:Y:S01]  /*56c0*/  STL [R1+0x54], R96 ;  /* 0x0000546001007387 */ /* 0x0003e20000100800 */
[----:B---3--:R-:W-:-:S03]  /*56d0*/  FADD R94, R66, R94 ;  /* 0x0000005e425e7221 */ /* 0x008fc60000000000 */
[----:B------:R1:W-:Y:S01]  /*56e0*/  STL [R1+0x58], R95 ;  /* 0x0000585f01007387 */ /* 0x0003e20000100800 */
[----:B----4-:R-:W-:-:S03]  /*56f0*/  FADD R93, R67, R93 ;  /* 0x0000005d435d7221 */ /* 0x010fc60000000000 */
        /* <DEDUP_REMOVED lines=31> */
[----:B------:R1:W-:Y:S02]  /*58f0*/  STL [R1+0xac], R6 ;  /* 0x0000ac0601007387 */ /* 0x0003e40000100800 */
.L_x_36:
[----:B-1----:R-:W1:Y:S02]  /*5900*/  LDC R0, c[0x0][0x28c] ;  /* 0x0000a300ff007b82 */ /* 0x002e640000000800 */
[----:B-1----:R-:W-:-:S13]  /*5910*/  ISETP.GE.AND P0, PT, R0, 0x1, PT ;  /* 0x000000010000780c */ /* 0x002fda0003f06270 */
[----:B------:R-:W-:Y:S05]  /*5920*/  @!P0 BRA `(.L_x_37) ;  /* 0x00000000005c8947 */ /* 0x000fea0003800000 */
[----:B------:R-:W-:-:S06]  /*5930*/  UISETP.NE.AND UP0, UPT, UR49, 0x3, UPT ;  /* 0x000000033100788c */ /* 0x000fcc000bf05270 */
[----:B------:R-:W-:-:S13]  /*5940*/  PLOP3.LUT P0, PT, PT, PT, UP0, 0x80, 0x0 ;  /* 0x000000000000781c */ /* 0x000fda0003f0f008 */
[----:B------:R-:W-:Y:S05]  /*5950*/  @!P0 BRA `(.L_x_38) ;  /* 0x0000000000048947 */ /* 0x000fea0003800000 */
[----:B------:R-:W-:Y:S01]  /*5960*/  BPT.TRAP 0x1 ;  /* 0x000000040000795c */ /* 0x000fe20000300000 */
.L_x_38:
[----:B------:R-:W3:Y:S04]  /*5970*/  LDL R0, [R1+0xbc] ;  /* 0x0000bc0001007983 */ /* 0x000ee80000100800 */
[----:B------:R-:W4:Y:S01]  /*5980*/  LDL R3, [R1+0xc0] ;  /* 0x0000c00001037983 */ /* 0x000f220000100800 */
[----:B------:R-:W-:Y:S01]  /*5990*/  UISETP.LT.AND UP1, UPT, UR52, 0x1, UPT ;  /* 0x000000013400788c */ /* 0x000fe2000bf21270 */
[----:B---3--:R-:W-:-:S13]  /*59a0*/  ISETP.NE.AND P0, PT, R0, RZ, PT ;  /* 0x000000ff0000720c */ /* 0x008fda0003f05270 */
[----:B------:R-:W-:-:S05]  /*59b0*/  VOTEU.ANY UP0, P0 ;  /* 0x00000000003f7886 */ /* 0x000fca0000000100 */
[----:B------:R-:W-:-:S04]  /*59c0*/  @UP0 USEL UR4, UR52, 0x1, UP1 ;  /* 0x0000000134040887 */ /* 0x000fc80008800000 */
[----:B------:R-:W-:-:S06]  /*59d0*/  @UP0 UIADD3 UR4, UR48, UR52, -UR4 ;  /* 0x0000003430040290 */ /* 0x000fcc000fffe804 */
[----:B------:R-:W-:-:S04]  /*59e0*/  MOV R0, UR4 ;  /* 0x0000000400007c02 */ /* 0x000fc80008000f00 */
[----:B------:R-:W-:Y:S02]  /*59f0*/  @P0 SHF.L.U32 R0, R0, 0x3, RZ ;  /* 0x0000000300000819 */ /* 0x000fe400000006ff */
[----:B----4-:R-:W-:Y:S02]  /*5a00*/  MOV R4, R3 ;  /* 0x0000000300047202 */ /* 0x010fe40000000f00 */
[----:B------:R-:W-:Y:S02]  /*5a10*/  MOV R3, UR51 ;  /* 0x0000003300037c02 */ /* 0x000fe40008000f00 */
[----:B------:R-:W-:Y:S01]  /*5a20*/  @P0 LOP3.LUT R0, R0, 0x38, RZ, 0xc0, !PT ;  /* 0x0000003800000812 */ /* 0x000fe200078ec0ff */
[----:B------:R-:W-:-:S03]  /*5a30*/  UISETP.GT.U32.AND UP0, UPT, UR40, 0x1, UPT ;  /* 0x000000012800788c */ /* 0x000fc6000bf04070 */
[----:B------:R-:W-:-:S04]  /*5a40*/  @P0 IADD3 R0, R3, 0x40, R0 ;  /* 0x0000004003000810 */ /* 0x000fc80007ffe000 */
[----:B------:R-:W-:-:S04]  /*5a50*/  @P0 PRMT R0, R4, 0x654, R0 ;  /* 0x0000065404000816 */ /* 0x000fc80000000000 */
[----:B------:R1:W-:Y:S01]  /*5a60*/  @P0 SYNCS.ARRIVE.TRANS64.RED.A1T0 RZ, [R0+URZ], RZ ;  /* 0x000000ff00ff09a7 */ /* 0x0003e2000810043f */
[----:B------:R-:W-:-:S13]  /*5a70*/  PLOP3.LUT P0, PT, PT, PT, UP0, 0x80, 0x0 ;  /* 0x000000000000781c */ /* 0x000fda0003f0f008 */
[----:B-1----:R-:W-:Y:S05]  /*5a80*/  @P0 BRA `(.L_x_37) ;  /* 0x0000000000040947 */ /* 0x002fea0003800000 */
[----:B------:R-:W-:Y:S01]  /*5a90*/  BPT.TRAP 0x1 ;  /* 0x000000040000795c */ /* 0x000fe20000300000 */
.L_x_37:
[----:B------:R-:W-:Y:S01]  /*5aa0*/  UIADD3 UR4, UR51, 0x100, URZ ;  /* 0x0000010033047890 */ /* 0x000fe2000fffe03f */
[----:B------:R-:W-:Y:S01]  /*5ab0*/  R2UR UR46, R5 ;  /* 0x00000000052e72ca */ /* 0x000fe200000e0000 */
[----:B------:R-:W-:Y:S02]  /*5ac0*/  USHF.L.U32 UR45, UR45, 0x7, URZ ;  /* 0x000000072d2d7899 */ /* 0x000fe4000800063f */
[----:B------:R-:W-:-:S06]  /*5ad0*/  ULOP3.LUT UP0, URZ, UR4, 0x9f, URZ, 0xc0, !UPT ;  /* 0x0000009f043f7892 */ /* 0x000fcc000f80c03f */
[----:B------:R-:W-:-:S04]  /*5ae0*/  PLOP3.LUT P0, PT, PT, PT, UP0, 0x80, 0x0 ;  /* 0x000000000000781c */ /* 0x000fc80003f0f008 */
[----:B------:R-:W-:-:S09]  /*5af0*/  USHF.L.U32 UR46, UR46, 0x8, URZ ;  /* 0x000000082e2e7899 */ /* 0x000fd2000800063f */
[----:B------:R-:W-:Y:S05]  /*5b00*/  @!P0 BRA `(.L_x_39) ;  /* 0x0000000000408947 */ /* 0x000fea0003800000 */
[----:B------:R-:W-:Y:S01]  /*5b10*/  MOV R14, 0x0 ;  /* 0x00000000000e7802 */ /* 0x000fe20000000f00 */
[----:B------:R-:W-:Y:S01]  /*5b20*/  ULDC.64 UR4, c[0x4][0x70] ;  /* 0x01001c0000047ab9 */ /* 0x000fe20000000a00 */
[----:B------:R-:W-:Y:S01]  /*5b30*/  ULDC.64 UR6, c[0x4][0x8] ;  /* 0x0100020000067ab9 */ /* 0x000fe20000000a00 */
[----:B------:R-:W-:Y:S02]  /*5b40*/  MOV R4, UR4 ;  /* 0x0000000400047c02 */ /* 0x000fe40008000f00 */
[----:B------:R-:W-:Y:S01]  /*5b50*/  MOV R5, UR5 ;  /* 0x0000000500057c02 */ /* 0x000fe20008000f00 */
[----:B------:R-:W1:Y:S01]  /*5b60*/  LDC.64 R14, c[0x4][R14] ;  /* 0x010000000e0e7b82 */ /* 0x000e620000000a00 */
[----:B------:R-:W-:Y:S01]  /*5b70*/  ULDC.64 UR4, c[0x4][0x78] ;  /* 0x01001e0000047ab9 */ /* 0x000fe20000000a00 */
[----:B------:R-:W-:Y:S02]  /*5b80*/  MOV R10, UR6 ;  /* 0x00000006000a7c02 */ /* 0x000fe40008000f00 */
[----:B------:R-:W-:-:S02]  /*5b90*/  MOV R6, UR4 ;  /* 0x0000000400067c02 */ /* 0x000fc40008000f00 */
[----:B------:R-:W-:Y:S02]  /*5ba0*/  MOV R7, UR5 ;  /* 0x0000000500077c02 */ /* 0x000fe40008000f00 */
[----:B------:R-:W-:Y:S02]  /*5bb0*/  MOV R11, UR7 ;  /* 0x00000007000b7c02 */ /* 0x000fe40008000f00 */
[----:B------:R-:W-:Y:S02]  /*5bc0*/  MOV R8, 0x70 ;  /* 0x0000007000087802 */ /* 0x000fe40000000f00 */
[----:B------:R-:W-:Y:S02]  /*5bd0*/  MOV R12, 0x1 ;  /* 0x00000001000c7802 */ /* 0x000fe40000000f00 */
[----:B------:R-:W-:-:S07]  /*5be0*/  MOV R13, RZ ;  /* 0x000000ff000d7202 */ /* 0x000fce0000000f00 */
[----:B------:R-:W-:-:S07]  /*5bf0*/  LEPC R20, `(.L_x_39) ;  /* 0x000000001014794e */ /* 0x000fce0000000000 */
[----:B-12--5:R-:W-:Y:S05]  /*5c00*/  CALL.ABS.NOINC R14 ;  /* 0x000000000e007343 */ /* 0x026fea0003c00000 */
.L_x_39:
[----:B------:R-:W-:-:S04]  /*5c10*/  UIADD3 UR4, UR51, 0x4100, URZ ;  /* 0x0000410033047890 */ /* 0x000fc8000fffe03f */
[----:B------:R-:W-:-:S06]  /*5c20*/  ULOP3.LUT UP0, URZ, UR4, 0x9f, URZ, 0xc0, !UPT ;  /* 0x0000009f043f7892 */ /* 0x000fcc000f80c03f */
[----:B------:R-:W-:-:S13]  /*5c30*/  PLOP3.LUT P0, PT, PT, PT, UP0, 0x80, 0x0 ;  /* 0x000000000000781c */ /* 0x000fda0003f0f008 */
        /* <DEDUP_REMOVED lines=17> */
.L_x_40:
[----:B------:R-:W1:Y:S02]  /*5d50*/  LDC.64 R4, c[0x0][0x590] ;  /* 0x00016400ff047b82 */ /* 0x000e640000000a00 */
[----:B-1----:R-:W-:-:S04]  /*5d60*/  ISETP.NE.U32.AND P0, PT, R4, RZ, PT ;  /* 0x000000ff0400720c */ /* 0x002fc80003f05070 */
[----:B------:R-:W-:-:S13]  /*5d70*/  ISETP.NE.AND.EX P0, PT, R5, RZ, PT, P0 ;  /* 0x000000ff0500720c */ /* 0x000fda0003f05300 */
[----:B------:R-:W-:Y:S05]  /*5d80*/  @!P0 BRA `(.L_x_41) ;  /* 0x00000000003c8947 */ /* 0x000fea0003800000 */
[----:B------:R-:W-:Y:S02]  /*5d90*/  ULDC.64 UR4, c[0x0][0x588] ;  /* 0x0001620000047ab9 */ /* 0x000fe40000000a00 */
[----:B------:R-:W-:-:S04]  /*5da0*/  ISETP.NE.U32.AND P1, PT, RZ, UR4, PT ;  /* 0x00000004ff007c0c */ /* 0x000fc8000bf25070 */
[----:B------:R-:W-:-:S13]  /*5db0*/  ISETP.NE.AND.EX P1, PT, RZ, UR5, PT, P1 ;  /* 0x00000005ff007c0c */ /* 0x000fda000bf25310 */
[----:B------:R-:W-:Y:S05]  /*5dc0*/  @!P1 BRA `(.L_x_42) ;  /* 0x00000000001c9947 */ /* 0x000fea0003800000 */
[----:B------:R-:W1:Y:S01]  /*5dd0*/  LDC.64 R6, c[0x0][0x588] ;  /* 0x00016200ff067b82 */ /* 0x000e620000000a00 */
[----:B------:R-:W-:-:S04]  /*5de0*/  IMAD R3, R4, UR47, RZ ;  /* 0x0000002f04037c24 */ /* 0x000fc8000f8e02ff */
[----:B-1----:R-:W-:-:S05]  /*5df0*/  IMAD.WIDE R6, R3, 0x4, R6 ;  /* 0x0000000403067825 */ /* 0x002fca00078e0206 */
[----:B-----5:R1:W5:Y:S01]  /*5e00*/  LDG.E R16, desc[UR58][R6.64] ;  /* 0x0000003a06107981 */ /* 0x020362000c1e1900 */
[----:B------:R-:W-:-:S05]  /*5e10*/  MOV R0, 0x1 ;  /* 0x0000000100007802 */ /* 0x000fca0000000f00 */
[----:B------:R1:W-:Y:S01]  /*5e20*/  STL.S16 [R1+0xcc], R0 ;  /* 0x0000cc0001007387 */ /* 0x0003e20000100600 */
[----:B------:R-:W-:Y:S05]  /*5e30*/  BRA `(.L_x_41) ;  /* 0x0000000000107947 */ /* 0x000fea0003800000 */
.L_x_42:
[----:B------:R-:W-:Y:S01]  /*5e40*/  MOV R0, 0x1 ;  /* 0x0000000100007802 */ /* 0x000fe20000000f00 */
[----:B------:R-:W-:Y:S02]  /*5e50*/  ULDC UR4, c[0x0][0x580] ;  /* 0x0001600000047ab9 */ /* 0x000fe40000000800 */
[----:B-----5:R-:W-:Y:S02]  /*5e60*/  MOV R16, UR4 ;  /* 0x0000000400107c02 */ /* 0x020fe40008000f00 */
[----:B------:R3:W-:Y:S05]  /*5e70*/  STL.S16 [R1+0xcc], R0 ;  /* 0x0000cc0001007387 */ /* 0x0007ea0000100600 */
.L_x_41:
[----:B-1----:R-:W1:Y:S02]  /*5e80*/  LDC.64 R6, c[0x0][0x5b0] ;  /* 0x00016c00ff067b82 */ /* 0x002e640000000a00 */
[----:B-1----:R-:W-:-:S04]  /*5e90*/  ISETP.NE.U32.AND P1, PT, R6, RZ, PT ;  /* 0x000000ff0600720c */ /* 0x002fc80003f25070 */
[----:B------:R-:W-:-:S13]  /*5ea0*/  ISETP.NE.AND.EX P1, PT, R7, RZ, PT, P1 ;  /* 0x000000ff0700720c */ /* 0x000fda0003f25310 */
[----:B------:R-:W-:Y:S05]  /*5eb0*/  @!P1 BRA `(.L_x_43) ;  /* 0x00000000002c9947 */ /* 0x000fea0003800000 */
[----:B------:R-:W-:Y:S02]  /*5ec0*/  ULDC.64 UR4, c[0x0][0x5a8] ;  /* 0x00016a0000047ab9 */ /* 0x000fe40000000a00 */
[----:B------:R-:W-:-:S04]  /*5ed0*/  ISETP.NE.U32.AND P1, PT, RZ, UR4, PT ;  /* 0x00000004ff007c0c */ /* 0x000fc8000bf25070 */
[----:B------:R-:W-:-:S13]  /*5ee0*/  ISETP.NE.AND.EX P1, PT, RZ, UR5, PT, P1 ;  /* 0x00000005ff007c0c */ /* 0x000fda000bf25310 */
[----:B------:R-:W-:Y:S05]  /*5ef0*/  @!P1 BRA `(.L_x_44) ;  /* 0x0000000000149947 */ /* 0x000fea0003800000 */
[----:B-----5:R-:W1:Y:S01]  /*5f00*/  LDC.64 R2, c[0x0][0x5a8] ;  /* 0x00016a00ff027b82 */ /* 0x020e620000000a00 */
[----:B------:R-:W-:-:S04]  /*5f10*/  IMAD R7, R6, UR47, RZ ;  /* 0x0000002f06077c24 */ /* 0x000fc8000f8e02ff */
[----:B-1----:R-:W-:-:S06]  /*5f20*/  IMAD.WIDE R2, R7, 0x4, R2 ;  /* 0x0000000407027825 */ /* 0x002fcc00078e0202 */
[----:B------:R1:W5:Y:S01]  /*5f30*/  LDG.E R2, desc[UR58][R2.64] ;  /* 0x0000003a02027981 */ /* 0x000362000c1e1900 */
[----:B------:R-:W-:Y:S05]  /*5f40*/  BRA `(.L_x_43) ;  /* 0x0000000000087947 */ /* 0x000fea0003800000 */
.L_x_44:
[----:B------:R-:W-:Y:S02]  /*5f50*/  ULDC UR4, c[0x0][0x5a0] ;  /* 0x0001680000047ab9 */ /* 0x000fe40000000800 */
[----:B-----5:R-:W-:-:S07]  /*5f60*/  MOV R2, UR4 ;  /* 0x0000000400027c02 */ /* 0x020fce0008000f00 */
.L_x_43:
[----:B------:R-:W-:Y:S01]  /*5f70*/  ULDC.64 UR4, c[0x0][0x588] ;  /* 0x0001620000047ab9 */ /* 0x000fe20000000a00 */
[----:B------:R-:W-:Y:S01]  /*5f80*/  ISETP.NE.U32.AND P1, PT, R4, RZ, PT ;  /* 0x000000ff0400720c */ /* 0x000fe20003f25070 */
[----:B------:R-:W-:Y:S02]  /*5f90*/  UISETP.NE.U32.AND UP0, UPT, UR4, URZ, UPT ;  /* 0x0000003f0400728c */ /* 0x000fe4000bf05070 */
[----:B------:R-:W-:Y:S02]  /*5fa0*/  ISETP.NE.U32.AND P4, PT, RZ, UR4, PT ;  /* 0x00000004ff007c0c */ /* 0x000fe4000bf85070 */
[----:B------:R-:W-:Y:S01]  /*5fb0*/  ISETP.NE.AND.EX P1, PT, R5, RZ, PT, P1 ;  /* 0x000000ff0500720c */ /* 0x000fe20003f25310 */
[----:B------:R-:W-:Y:S02]  /*5fc0*/  UISETP.NE.AND.EX UP0, UPT, UR5, URZ, UPT, UP0 ;  /* 0x0000003f0500728c */ /* 0x000fe4000bf05300 */
[----:B------:R-:W-:Y:S02]  /*5fd0*/  ISETP.NE.AND.EX P4, PT, RZ, UR5, PT, P4 ;  /* 0x00000005ff007c0c */ /* 0x000fe4000bf85340 */
[----:B------:R-:W-:-:S02]  /*5fe0*/  PLOP3.LUT P3, PT, PT, PT, PT, 0x8, 0x0 ;  /* 0x000000000000781c */ /* 0x000fc40003f6e170 */
[----:B------:R-:W-:-:S04]  /*5ff0*/  PLOP3.LUT P2, PT, PT, PT, UP0, 0x80, 0x0 ;  /* 0x000000000000781c */ /* 0x000fc80003f4f008 */
[----:B------:R-:W-:-:S05]  /*6000*/  PLOP3.LUT P2, PT, P2, PT, PT, 0x8, 0x0 ;  /* 0x000000000000781c */ /* 0x000fca000174e170 */
[----:B------:R-:W-:Y:S08]  /*6010*/  @P4 BRA P1, `(.L_x_45) ;  /* 0x0000000000284947 */ /* 0x000ff00000800000 */
[----:B------:R-:W-:Y:S04]  /*6020*/  BSSY B0, `(.L_x_45) ;  /* 0x0000009000007945 */ /* 0x000fe80003800000 */
[----:B------:R-:W-:Y:S05]  /*6030*/  @!P0 BRA `(.L_x_46) ;  /* 0x0000000000188947 */ /* 0x000fea0003800000 */
[----:B---3--:R-:W3:Y:S01]  /*6040*/  LDL R0, [R1+0xcc] ;  /* 0x0000cc0001007983 */ /* 0x008ee20000100800 */
[----:B------:R-:W-:Y:S02]  /*6050*/  PLOP3.LUT P3, PT, P2, PT, PT, 0x80, 0x0 ;  /* 0x000000000000781c */ /* 0x000fe4000176f070 */
[----:B---3--:R-:W-:-:S13]  /*6060*/  LOP3.LUT P1, RZ, R0, 0xff, RZ, 0xc0, !PT ;  /* 0x000000ff00ff7812 */ /* 0x008fda000782c0ff */
[----:B------:R-:W-:Y:S05]  /*6070*/  @!P1 BRA `(.L_x_47) ;  /* 0x00000000000c9947 */ /* 0x000fea0003800000 */
[----:B-----5:R-:W-:Y:S01]  /*6080*/  FSETP.EQ.AND P3, PT, R16, RZ, PT ;  /* 0x000000ff1000720b */ /* 0x020fe20003f62000 */
[----:B------:R-:W-:-:S12]  /*6090*/  BRA `(.L_x_47) ;  /* 0x0000000000047947 */ /* 0x000fd80003800000 */
.L_x_46:
[----:B-----5:R-:W-:-:S13]  /*60a0*/  FSETP.EQ.AND P3, PT, R16, RZ, PT ;  /* 0x000000ff1000720b */ /* 0x020fda0003f62000 */
.L_x_47:
[----:B------:R-:W-:Y:S05]  /*60b0*/  BSYNC B0 ;  /* 0x0000000000007941 */ /* 0x000fea0003800000 */
.L_x_45:
[----:B------:R-:W-:Y:S04]  /*60c0*/  BSSY B0, `(.L_x_48) ;  /* 0x0000008000007945 */ /* 0x000fe80003800000 */
[----:B------:R-:W-:Y:S05]  /*60d0*/  @!P0 BRA `(.L_x_49) ;  /* 0x0000000000148947 */ /* 0x000fea0003800000 */
[----:B---3--:R-:W3:Y:S02]  /*60e0*/  LDL R0, [R1+0xcc] ;  /* 0x0000cc0001007983 */ /* 0x008ee40000100800 */
[----:B---3--:R-:W-:-:S13]  /*60f0*/  LOP3.LUT P0, RZ, R0, 0xff, RZ, 0xc0, !PT ;  /* 0x000000ff00ff7812 */ /* 0x008fda000780c0ff */
[----:B------:R-:W-:Y:S05]  /*6100*/  @!P0 BRA `(.L_x_50) ;  /* 0x00000000000c8947 */ /* 0x000fea0003800000 */
[----:B-----5:R-:W-:Y:S01]  /*6110*/  FSETP.EQ.AND P2, PT, R16, RZ, PT ;  /* 0x000000ff1000720b */ /* 0x020fe20003f42000 */
[----:B------:R-:W-:-:S12]  /*6120*/  BRA `(.L_x_50) ;  /* 0x0000000000047947 */ /* 0x000fd80003800000 */
.L_x_49:
[----:B-----5:R-:W-:-:S13]  /*6130*/  FSETP.EQ.AND P2, PT, R16, RZ, PT ;  /* 0x000000ff1000720b */ /* 0x020fda0003f42000 */
.L_x_50:
[----:B------:R-:W-:Y:S05]  /*6140*/  BSYNC B0 ;  /* 0x0000000000007941 */ /* 0x000fea0003800000 */
.L_x_48:
[----:B------:R-:W-:Y:S01]  /*6150*/  BSSY B0, `(.L_x_51) ;  /* 0x0000049000007945 */ /* 0x000fe20003800000 */
[----:B---3--:R-:W-:Y:S02]  /*6160*/  MOV R0, RZ ;  /* 0x000000ff00007202 */ /* 0x008fe40000000f00 */
[----:B------:R-:W-:Y:S02]  /*6170*/  CS2R R4, SRZ ;  /* 0x0000000000047805 */ /* 0x000fe4000001ff00 */
[----:B-1----:R-:W-:Y:S01]  /*6180*/  MOV R3, RZ ;  /* 0x000000ff00037202 */ /* 0x002fe20000000f00 */
[----:B------:R-:W-:Y:S06]  /*6190*/  @P3 BRA `(.L_x_52) ;  /* 0x0000000400103947 */ /* 0x000fec0003800000 */
[----:B------:R-:W-:-:S04]  /*61a0*/  MOV R0, UR50 ;  /* 0x0000003200007c02 */ /* 0x000fc80008000f00 */
[----:B------:R-:W-:-:S13]  /*61b0*/  ISETP.NE.AND P1, PT, R0, 0x3, PT ;  /* 0x000000030000780c */ /* 0x000fda0003f25270 */
[----:B------:R-:W-:Y:S05]  /*61c0*/  @!P1 BRA `(.L_x_53) ;  /* 0x0000000000049947 */ /* 0x000fea0003800000 */
[----:B------:R-:W-:Y:S01]  /*61d0*/  BPT.TRAP 0x1 ;  /* 0x000000040000795c */ /* 0x000fe20000300000 */
.L_x_53:
[----:B------:R-:W3:Y:S04]  /*61e0*/  LDL R3, [R1+0xb4] ;  /* 0x0000b40001037983 */ /* 0x000ee80000100800 */
[----:B------:R-:W4:Y:S01]  /*61f0*/  LDL R0, [R1+0xb8] ;  /* 0x0000b80001007983 */ /* 0x000f220000100800 */
[----:B------:R-:W-:Y:S01]  /*6200*/  BSSY B1, `(.L_x_54) ;  /* 0x0000007000017945 */ /* 0x000fe20003800000 */
[----:B---3--:R-:W-:Y:S02]  /*6210*/  LEA R13, R3, UR51, 0x3 ;  /* 0x00000033030d7c11 */ /* 0x008fe4000f8e18ff */
[----:B------:R-:W-:Y:S02]  /*6220*/  MOV R3, RZ ;  /* 0x000000ff00037202 */ /* 0x000fe40000000f00 */
[----:B----4-:R-:W-:-:S02]  /*6230*/  SHF.L.U32 R4, R0, 0x1f, RZ ;  /* 0x0000001f00047819 */ /* 0x010fc400000006ff */
[----:B------:R-:W-:Y:S02]  /*6240*/  MOV R0, RZ ;  /* 0x000000ff00007202 */ /* 0x000fe40000000f00 */
[----:B------:R-:W1:Y:S02]  /*6250*/  SYNCS.PHASECHK.TRANS64.TRYWAIT P0, [R13+URZ+0x80], R4 ;  /* 0x000080040d0075a7 */ /* 0x000e64000800017f */
[----:B-1----:R-:W-:Y:S05]  /*6260*/  @!P0 BRA `(.L_x_55) ;  /* 0x0000015000a88947 */ /* 0x002fea0003800000 */
.L_x_242:
[----:B------:R-:W-:Y:S05]  /*6270*/  BSYNC B1 ;  /* 0x0000000000017941 */ /* 0x000fea0003800000 */
.L_x_54:
[----:B------:R3:W5:Y:S01]  /*6280*/  LDL R12, [R1+0xb4] ;  /* 0x0000b400010c7983 */ /* 0x0007620000100800 */
[----:B------:R-:W-:Y:S01]  /*6290*/  BSSY B1, `(.L_x_56) ;  /* 0x0000020000017945 */ /* 0x000fe20003800000 */
[----:B-1----:R-:W-:-:S03]  /*62a0*/  CS2R R4, SRZ ;  /* 0x0000000000047805 */ /* 0x002fc6000001ff00 */
[----:B------:R-:W-:Y:S05]  /*62b0*/  @P2 BRA `(.L_x_57) ;  /* 0x0000000000742947 */ /* 0x000fea0003800000 */
[----:B------:R-:W1:Y:S02]  /*62c0*/  S2R R6, SR_TID.X ;  /* 0x0000000000067919 */ /* 0x000e640000002100 */
[C---:B-1----:R-:W-:Y:S02]  /*62d0*/  SHF.L.U32 R0, R6.reuse, 0x4, RZ ;  /* 0x0000000406007819 */ /* 0x042fe400000006ff */
[C---:B------:R-:W-:Y:S02]  /*62e0*/  SHF.L.U32 R3, R6.reuse, 0x1, RZ ;  /* 0x0000000106037819 */ /* 0x040fe400000006ff */
[----:B------:R-:W-:Y:S02]  /*62f0*/  SHF.L.U32 R5, R6, 0x3, RZ ;  /* 0x0000000306057819 */ /* 0x000fe400000006ff */
[----:B------:R-:W-:Y:S02]  /*6300*/  LOP3.LUT R0, R0, 0xe00, RZ, 0xc0, !PT ;  /* 0x00000e0000007812 */ /* 0x000fe400078ec0ff */
[----:B------:R-:W-:-:S02]  /*6310*/  LOP3.LUT R4, R5, 0x80, RZ, 0xc0, !PT ;  /* 0x0000008005047812 */ /* 0x000fc400078ec0ff */
[----:B------:R-:W-:Y:S02]  /*6320*/  LOP3.LUT R0, R0, 0x6, R3, 0xf8, !PT ;  /* 0x0000000600007812 */ /* 0x000fe400078ef803 */
[--C-:B------:R-:W-:Y:S02]  /*6330*/  LOP3.LUT R3, R4, 0x10, R6.reuse, 0xf8, !PT ;  /* 0x0000001004037812 */ /* 0x100fe400078ef806 */
[----:B------:R-:W-:Y:S02]  /*6340*/  LOP3.LUT R0, R0, 0x60, R5, 0xf8, !PT ;  /* 0x0000006000007812 */ /* 0x000fe400078ef805 */
[----:B------:R-:W-:Y:S02]  /*6350*/  SHF.R.U32.HI R4, RZ, 0x4, R6 ;  /* 0x00000004ff047819 */ /* 0x000fe40000011606 */
[----:B------:R-:W-:Y:S02]  /*6360*/  LOP3.LUT R0, R0, R3, RZ, 0xfc, !PT ;  /* 0x0000000300007212 */ /* 0x000fe400078efcff */
[----:B------:R-:W-:-:S02]  /*6370*/  LOP3.LUT P0, RZ, R4, 0x1, RZ, 0xc0, !PT ;  /* 0x0000000104ff7812 */ /* 0x000fc4000780c0ff */
[----:B-----5:R-:W-:-:S04]  /*6380*/  LEA R0, R12, R0, 0xc ;  /* 0x000000000c007211 */ /* 0x020fc800078e60ff */
[----:B------:R-:W-:Y:S01]  /*6390*/  IADD3 R3, R0, UR51, RZ ;  /* 0x0000003300037c10 */ /* 0x000fe2000fffe0ff */
[----:B------:R-:W-:Y:S03]  /*63a0*/  LDS.U16 R5, [R0+UR51+0x200] ;  /* 0x0002003300057984 */ /* 0x000fe60008000400 */
[C---:B------:R-:W-:Y:S01]  /*63b0*/  IADD3 R4, R3.reuse, 0x100, RZ ;  /* 0x0000010003047810 */ /* 0x040fe20007ffe0ff */
[----:B------:R-:W-:Y:S01]  /*63c0*/  LDS.U16 R6, [R0+UR51+0x108] ;  /* 0x0001083300067984 */ /* 0x000fe20008000400 */
[----:B------:R-:W-:Y:S02]  /*63d0*/  IADD3 R7, R3, 0x110, RZ ;  /* 0x0000011003077810 */ /* 0x000fe40007ffe0ff */
[----:B------:R-:W-:Y:S01]  /*63e0*/  @P0 IADD3 R7, R4, -0x10, RZ ;  /* 0xfffffff004070810 */ /* 0x000fe20007ffe0ff */
[----:B------:R-:W-:Y:S04]  /*63f0*/  LDS.U16 R3, [R0+UR51+0x208] ;  /* 0x0002083300037984 */ /* 0x000fe80008000400 */
[----:B------:R-:W1:Y:S04]  /*6400*/  LDS.U16 R4, [R0+UR51+0x100] ;  /* 0x0001003300047984 */ /* 0x000e680008000400 */
[----:B------:R-:W-:Y:S04]  /*6410*/  LDS.U16 R8, [R7+0x100] ;  /* 0x0001000007087984 */ /* 0x000fe80000000400 */
[----:B------:R-:W4:Y:S04]  /*6420*/  LDS.U16 R9, [R7] ;  /* 0x0000000007097984 */ /* 0x000f280000000400 */
[----:B------:R-:W-:Y:S04]  /*6430*/  LDS.U16 R10, [R7+0x108] ;  /* 0x00010800070a7984 */ /* 0x000fe80000000400 */
[----:B------:R-:W2:Y:S01]  /*6440*/  LDS.U16 R11, [R7+0x8] ;  /* 0x00000800070b7984 */ /* 0x000ea20000000400 */
[----:B-1----:R-:W-:-:S02]  /*6450*/  PRMT R5, R4, 0x5410, R5 ;  /* 0x0000541004057816 */ /* 0x002fc40000000005 */
[----:B------:R-:W-:Y:S02]  /*6460*/  PRMT R4, R6, 0x5410, R3 ;  /* 0x0000541006047816 */ /* 0x000fe40000000003 */
[----:B----4-:R-:W-:Y:S02]  /*6470*/  PRMT R3, R9, 0x5410, R8 ;  /* 0x0000541009037816 */ /* 0x010fe40000000008 */
[----:B--2---:R-:W-:-:S07]  /*6480*/  PRMT R0, R11, 0x5410, R10 ;  /* 0x000054100b007816 */ /* 0x004fce000000000a */
.L_x_57:
[----:B------:R-:W-:Y:S05]  /*6490*/  BSYNC B1 ;  /* 0x0000000000017941 */ /* 0x000fea0003800000 */
.L_x_56:
[----:B------:R-:W-:Y:S01]  /*64a0*/  @!PT LDS RZ, [RZ] ;  /* 0x00000000fffff984 */ /* 0x000fe20000000800 */
[----:B------:R-:W-:Y:S01]  /*64b0*/  @!PT LDS RZ, [RZ] ;  /* 0x00000000fffff984 */ /* 0x000fe20000000800 */
[----:B------:R-:W-:Y:S01]  /*64c0*/  @!PT LDS RZ, [RZ] ;  /* 0x00000000fffff984 */ /* 0x000fe20000000800 */
[----:B------:R-:W-:Y:S01]  /*64d0*/  @!PT LDS RZ, [RZ] ;  /* 0x00000000fffff984 */ /* 0x000fe20000000800 */
[----:B------:R1:W-:Y:S06]  /*64e0*/  MEMBAR.ALL.CTA ;  /* 0x0000000000007992 */ /* 0x0003ec0000008000 */
[----:B-1----:R-:W1:Y:S01]  /*64f0*/  FENCE.VIEW.ASYNC.S ;  /* 0x00000000000073c6 */ /* 0x002e620000000000 */
[----:B------:R-:W-:Y:S05]  /*6500*/  @!P1 BRA `(.L_x_58) ;  /* 0x0000000000049947 */ /* 0x000fea0003800000 */
[----:B------:R-:W-:Y:S01]  /*6510*/  BPT.TRAP 0x1 ;  /* 0x000000040000795c */ /* 0x000fe20000300000 */
.L_x_58:
[----:B------:R-:W4:Y:S01]  /*6520*/  LDL.LU R8, [R1+0xb8] ;  /* 0x0000b80001087983 */ /* 0x000f220000300800 */
[----:B------:R-:W-:Y:S01]  /*6530*/  IADD3 R6, R13, 0xa0, RZ ;  /* 0x000000a00d067810 */ /* 0x000fe20007ffe0ff */
[----:B------:R-:W2:Y:S03]  /*6540*/  S2R R7, SR_CgaCtaId ;  /* 0x0000000000077919 */ /* 0x000ea60000008800 */
[----:B--2---:R-:W-:-:S04]  /*6550*/  PRMT R6, R7, 0x654, R6 ;  /* 0x0000065407067816 */ /* 0x004fc80000000006 */
[----:B-1----:R1:W-:Y:S02]  /*6560*/  SYNCS.ARRIVE.TRANS64.RED.A1T0 RZ, [R6+URZ], RZ ;  /* 0x000000ff06ff79a7 */ /* 0x0023e4000810043f */
[----:B-1---5:R-:W-:-:S04]  /*6570*/  IADD3 R6, R12, 0x1, RZ ;  /* 0x000000010c067810 */ /* 0x022fc80007ffe0ff */
[----:B------:R-:W-:-:S04]  /*6580*/  ISETP.NE.AND P0, PT, R6, 0x4, PT ;  /* 0x000000040600780c */ /* 0x000fc80003f05270 */
[----:B------:R-:W-:Y:S02]  /*6590*/  SEL R7, RZ, 0x1, P0 ;  /* 0x00000001ff077807 */ /* 0x000fe40000000000 */
[----:B------:R-:W-:Y:S02]  /*65a0*/  SEL R6, R6, RZ, P0 ;  /* 0x000000ff06067207 */ /* 0x000fe40000000000 */
[----:B----4-:R-:W-:-:S05]  /*65b0*/  LOP3.LUT R8, R8, R7, RZ, 0x3c, !PT ;  /* 0x0000000708087212 */ /* 0x010fca00078e3cff */
[----:B------:R1:W-:Y:S04]  /*65c0*/  STL [R1+0xb8], R8 ;  /* 0x0000b80801007387 */ /* 0x0003e80000100800 */
[----:B------:R1:W-:Y:S02]  /*65d0*/  STL [R1+0xb4], R6 ;  /* 0x0000b40601007387 */ /* 0x0003e40000100800 */
.L_x_52:
[----:B------:R-:W-:Y:S05]  /*65e0*/  BSYNC B0 ;  /* 0x0000000000007941 */ /* 0x000fea0003800000 */
.L_x_51:
[----:B-1----:R-:W-:Y:S01]  /*65f0*/  F2FP.F16.E4M3.UNPACK_B R6, R5.H1 ;  /* 0x00000005ff06723e */ /* 0x002fe200030006ff */
[C---:B-----5:R-:W-:Y:S01]  /*6600*/  FMUL R225, R2.reuse, R225 ;  /* 0x000000e102e17220 */ /* 0x060fe20000400000 */
[----:B------:R-:W-:Y:S01]  /*6610*/  F2FP.F16.E4M3.UNPACK_B R8, R4 ;  /* 0x00000004ff08723e */ /* 0x000fe200020006ff */
[C---:B------:R-:W-:Y:S01]  /*6620*/  FMUL R224, R2.reuse, R224 ;  /* 0x000000e002e07220 */ /* 0x040fe20000400000 */
[C---:B------:R-:W-:Y:S01]  /*6630*/  FMUL R20, R2.reuse, R223 ;  /* 0x000000df02147220 */ /* 0x040fe20000400000 */
[--C-:B------:R-:W-:Y:S02]  /*6640*/  HADD2.F32 R7, -RZ, R6.reuse.H0_H0 ;  /* 0x20000006ff077230 */ /* 0x100fe40000004100 */
[----:B------:R-:W-:Y:S01]  /*6650*/  FMUL R26, R2, R222 ;  /* 0x000000de021a7220 */ /* 0x000fe20000400000 */
[----:B------:R-:W-:Y:S01]  /*6660*/  HADD2.F32 R15, -RZ, R6.H1_H1 ;  /* 0x30000006ff0f7230 */ /* 0x000fe20000004100 */
[----:B------:R-:W-:Y:S01]  /*6670*/  MOV R6, 0x38eb4c3a ;  /* 0x38eb4c3a00067802 */ /* 0x000fe20000000f00 */
[----:B------:R-:W-:-:S02]  /*6680*/  HADD2.F32 R9, -RZ, R8.H0_H0 ;  /* 0x20000008ff097230 */ /* 0x000fc40000004100 */
[C---:B------:R-:W-:Y:S01]  /*6690*/  FFMA R14, R16.reuse, R7, R225 ;  /* 0x00000007100e7223 */ /* 0x040fe200000000e1 */
[----:B------:R-:W-:Y:S02]  /*66a0*/  HADD2.F32 R11, -RZ, R8.H1_H1 ;  /* 0x30000008ff0b7230 */ /* 0x000fe40000004100 */
[C---:B------:R-:W-:Y:S01]  /*66b0*/  FFMA R15, R16.reuse, R15, R224 ;  /* 0x0000000f100f7223 */ /* 0x040fe200000000e0 */
[----:B------:R-:W-:Y:S01]  /*66c0*/  MOV R7, 0x3aae005b ;  /* 0x3aae005b00077802 */ /* 0x000fe20000000f00 */
[----:B------:R-:W-:Y:S01]  /*66d0*/  FFMA R20, R16, R9, R20 ;  /* 0x0000000910147223 */ /* 0x000fe20000000014 */
[----:B------:R-:W-:Y:S01]  /*66e0*/  FMUL R31, R14, 0.70710676908493041992 ;  /* 0x3f3504f30e1f7820 */ /* 0x000fe20000400000 */
[----:B------:R-:W-:Y:S01]  /*66f0*/  FFMA R26, R16, R11, R26 ;  /* 0x0000000b101a7223 */ /* 0x000fe2000000001a */
[----:B------:R-:W-:Y:S01]  /*6700*/  FMUL R33, R15, 0.70710676908493041992 ;  /* 0x3f3504f30f217820 */ /* 0x000fe20000400000 */
[----:B------:R-:W-:Y:S01]  /*6710*/  FMUL R32, R20, 0.70710676908493041992 ;  /* 0x3f3504f314207820 */ /* 0x000fe20000400000 */
[----:B------:R-:W-:Y:S01]  /*6720*/  FMUL R10, R31, R31 ;  /* 0x0000001f1f0a7220 */ /* 0x000fe20000400000 */
[----:B------:R-:W-:Y:S01]  /*6730*/  FMUL R13, R26, 0.70710676908493041992 ;  /* 0x3f3504f31a0d7820 */ /* 0x000fe20000400000 */
[----:B------:R-:W-:Y:S01]  /*6740*/  FMUL R12, R33, R33 ;  /* 0x00000021210c7220 */ /* 0x000fe20000400000 */
[----:B------:R-:W-:Y:S01]  /*6750*/  FSETP.GE.AND P0, PT, |R31|, 1.0029599666595458984, PT ;  /* 0x3f8060fe1f00780b */ /* 0x000fe20003f06200 */
[C---:B------:R-:W-:Y:S01]  /*6760*/  FMUL R9, R32.reuse, R32 ;  /* 0x0000002020097220 */ /* 0x040fe20000400000 */
[----:B------:R-:W-:Y:S01]  /*6770*/  FSETP.GE.AND P1, PT, |R33|, 1.0029599666595458984, PT ;  /* 0x3f8060fe2100780b */ /* 0x000fe20003f26200 */
[C---:B------:R-:W-:Y:S01]  /*6780*/  FMUL R24, R13.reuse, R13 ;  /* 0x0000000d0d187220 */ /* 0x040fe20000400000 */
[----:B------:R-:W-:Y:S01]  /*6790*/  FSETP.GE.AND P4, PT, |R32|, 1.0029599666595458984, PT ;  /* 0x3f8060fe2000780b */ /* 0x000fe20003f86200 */
[C---:B------:R-:W-:Y:S01]  /*67a0*/  FMUL R219, R2.reuse, R219 ;  /* 0x000000db02db7220 */ /* 0x040fe20000400000 */
[----:B------:R-:W-:Y:S01]  /*67b0*/  FSETP.GE.AND P5, PT, |R13|, 1.0029599666595458984, PT ;  /* 0x3f8060fe0d00780b */ /* 0x000fe20003fa6200 */
[C---:B------:R-:W-:Y:S01]  /*67c0*/  FMUL R217, R2.reuse, R217 ;  /* 0x000000d902d97220 */ /* 0x040fe20000400000 */
[----:B------:R-:W-:Y:S01]  /*67d0*/  FSEL R21, |R31|, R10, P0 ;  /* 0x0000000a1f157208 */ /* 0x000fe20000000200 */
[C---:B------:R-:W-:Y:S01]  /*67e0*/  FMUL R215, R2.reuse, R215 ;  /* 0x000000d702d77220 */ /* 0x040fe20000400000 */
[----:B------:R-:W-:Y:S01]  /*67f0*/  FSEL R27, |R33|, R12, P1 ;  /* 0x0000000c211b7208 */ /* 0x000fe20000800200 */
[----:B------:R-:W-:Y:S01]  /*6800*/  FMUL R214, R2, R214 ;  /* 0x000000d602d67220 */ /* 0x000fe20000400000 */
[----:B------:R-:W-:Y:S01]  /*6810*/  FSEL R29, |R32|, R9, P4 ;  /* 0x00000009201d7208 */ /* 0x000fe20002000200 */
[----:B------:R-:W-:Y:S01]  /*6820*/  FMUL R213, R2, R213 ;  /* 0x000000d502d57220 */ /* 0x000fe20000400000 */
[----:B------:R-:W-:Y:S01]  /*6830*/  FSEL R10, R6, 8.4834944573231041431e-05, P0 ;  /* 0x38b1e96a060a7808 */ /* 0x000fe20000000000 */
[----:B------:R-:W-:Y:S01]  /*6840*/  FMUL R227, R2, R227 ;  /* 0x000000e302e37220 */ /* 0x000fe20000400000 */
[C---:B------:R-:W-:Y:S01]  /*6850*/  FSEL R12, -R7.reuse, -0.00082130916416645050049, P0 ;  /* 0xba574d20070c7808 */ /* 0x040fe20000000100 */
[----:B------:R-:W1:Y:S01]  /*6860*/  S2R R63, SR_TID.X ;  /* 0x00000000003f7919 */ /* 0x000e620000002100 */
[----:B------:R-:W-:Y:S01]  /*6870*/  FSEL R30, R6, 8.4834944573231041431e-05, P4 ;  /* 0x38b1e96a061e7808 */ /* 0x000fe20002000000 */
[----:B------:R-:W-:Y:S01]  /*6880*/  FMUL R14, R14, 0.5 ;  /* 0x3f0000000e0e7820 */ /* 0x000fe20000400000 */
[----:B------:R-:W-:Y:S01]  /*6890*/  FSEL R34, -R7, -0.00082130916416645050049, P4 ;  /* 0xba574d2007227808 */ /* 0x000fe20002000100 */
[----:B------:R-:W-:Y:S01]  /*68a0*/  FFMA R10, R21, R10, R12 ;  /* 0x0000000a150a7223 */ /* 0x000fe2000000000c */
[----:B------:R-:W-:Y:S01]  /*68b0*/  FSEL R41, |R13|, R24, P5 ;  /* 0x000000180d297208 */ /* 0x000fe20002800200 */
[----:B------:R-:W-:Y:S01]  /*68c0*/  FMUL R15, R15, 0.5 ;  /* 0x3f0000000f0f7820 */ /* 0x000fe20000400000 */
[----:B------:R-:W-:Y:S01]  /*68d0*/  MOV R8, 0x3c09919f ;  /* 0x3c09919f00087802 */ /* 0x000fe20000000f00 */
[----:B------:R-:W-:Y:S01]  /*68e0*/  FFMA R36, R29, R30, R34 ;  /* 0x0000001e1d247223 */ /* 0x000fe20000000022 */
[----:B------:R-:W-:Y:S01]  /*68f0*/  FSEL R24, R6, 8.4834944573231041431e-05, P1 ;  /* 0x38b1e96a06187808 */ /* 0x000fe20000800000 */
[----:B------:R-:W-:Y:S01]  /*6900*/  FMUL R26, R26, 0.5 ;  /* 0x3f0000001a1a7820 */ /* 0x000fe20000400000 */
[----:B------:R-:W-:-:S02]  /*6910*/  FSEL R28, -R7, -0.00082130916416645050049, P1 ;  /* 0xba574d20071c7808 */ /* 0x000fc40000800100 */
[C---:B------:R-:W-:Y:S02]  /*6920*/  FSEL R12, R8.reuse, 0.0052134888246655464172, P0 ;  /* 0x3baad5ea080c7808 */ /* 0x040fe40000000000 */
[----:B------:R-:W-:Y:S01]  /*6930*/  MOV R9, 0x3d24d99a ;  /* 0x3d24d99a00097802 */ /* 0x000fe20000000f00 */
[----:B------:R-:W-:Y:S01]  /*6940*/  FFMA R28, R27, R24, R28 ;  /* 0x000000181b1c7223 */ /* 0x000fe2000000001c */
[----:B------:R-:W-:Y:S01]  /*6950*/  FSEL R30, R8, 0.0052134888246655464172, P1 ;  /* 0x3baad5ea081e7808 */ /* 0x000fe20000800000 */
[----:B------:R-:W-:Y:S01]  /*6960*/  FFMA R12, R21, R10, R12 ;  /* 0x0000000a150c7223 */ /* 0x000fe2000000000c */
[----:B------:R-:W-:Y:S02]  /*6970*/  FSEL R34, -R9, -0.026868773624300956726, P1 ;  /* 0xbcdc1be709227808 */ /* 0x000fe40000800100 */
[----:B------:R-:W-:Y:S01]  /*6980*/  FSEL R38, R6, 8.4834944573231041431e-05, P5 ;  /* 0x38b1e96a06267808 */ /* 0x000fe20002800000 */
[----:B------:R-:W-:Y:S01]  /*6990*/  FFMA R28, R27, R28, R30 ;  /* 0x0000001c1b1c7223 */ /* 0x000fe2000000001e */
[----:B------:R-:W-:-:S02]  /*69a0*/  FSEL R40, -R7, -0.00082130916416645050049, P5 ;  /* 0xba574d2007287808 */ /* 0x000fc40002800100 */
[----:B------:R-:W-:Y:S01]  /*69b0*/  FSEL R24, -R9, -0.026868773624300956726, P0 ;  /* 0xbcdc1be709187808 */ /* 0x000fe20000000100 */
[----:B------:R-:W-:Y:S01]  /*69c0*/  FFMA R34, R27, R28, R34 ;  /* 0x0000001c1b227223 */ /* 0x000fe20000000022 */
[----:B------:R-:W-:Y:S01]  /*69d0*/  MOV R10, 0x3e235519 ;  /* 0x3e235519000a7802 */ /* 0x000fe20000000f00 */
[----:B------:R-:W-:Y:S01]  /*69e0*/  FFMA R42, R41, R38, R40 ;  /* 0x00000026292a7223 */ /* 0x000fe20000000028 */
[----:B------:R-:W-:Y:S01]  /*69f0*/  MOV R11, 0x3f69b4f9 ;  /* 0x3f69b4f9000b7802 */ /* 0x000fe20000000f00 */
[C---:B------:R-:W-:Y:S01]  /*6a00*/  FFMA R24, R21.reuse, R12, R24 ;  /* 0x0000000c15187223 */ /* 0x040fe20000000018 */
[----:B------:R-:W-:Y:S02]  /*6a10*/  FSEL R28, R10, 0.11284004896879196167, P0 ;  /* 0x3de718af0a1c7808 */ /* 0x000fe40000000000 */
[----:B------:R-:W-:Y:S02]  /*6a20*/  FSEL R38, R8, 0.0052134888246655464172, P4 ;  /* 0x3baad5ea08267808 */ /* 0x000fe40002000000 */
[----:B------:R-:W-:Y:S01]  /*6a30*/  MOV R12, 0x3f210a14 ;  /* 0x3f210a14000c7802 */ /* 0x000fe20000000f00 */
[----:B------:R-:W-:Y:S01]  /*6a40*/  FFMA R24, R21, R24, R28 ;  /* 0x0000001815187223 */ /* 0x000fe2000000001c */
[----:B------:R-:W-:Y:S01]  /*6a50*/  FSEL R30, R11, -0.37612664699554443359, P0 ;  /* 0xbec093ac0b1e7808 */ /* 0x000fe20000000000 */
[----:B------:R-:W-:Y:S01]  /*6a60*/  FFMA R38, R29, R36, R38 ;  /* 0x000000241d267223 */ /* 0x000fe20000000026 */
[----:B------:R-:W-:-:S02]  /*6a70*/  FSEL R36, R10, 0.11284004896879196167, P1 ;  /* 0x3de718af0a247808 */ /* 0x000fc40000800000 */
[----:B------:R-:W-:Y:S01]  /*6a80*/  FSEL R28, R12, 0.12837915122509002686, P0 ;  /* 0x3e0375d30c1c7808 */ /* 0x000fe20000000000 */
[----:B------:R-:W-:Y:S01]  /*6a90*/  FFMA R24, R21, R24, R30 ;  /* 0x0000001815187223 */ /* 0x000fe2000000001e */
[----:B------:R-:W-:Y:S01]  /*6aa0*/  FSEL R40, -R9, -0.026868773624300956726, P4 ;  /* 0xbcdc1be709287808 */ /* 0x000fe20002000100 */
[----:B------:R-:W-:Y:S01]  /*6ab0*/  FFMA R34, R27, R34, R36 ;  /* 0x000000221b227223 */ /* 0x000fe20000000024 */
[----:B------:R-:W-:Y:S01]  /*6ac0*/  FSEL R25, -|R31|, R31, P0 ;  /* 0x0000001f1f197208 */ /* 0x000fe20000000300 */
[----:B------:R-:W-:Y:S01]  /*6ad0*/  FFMA R24, R21, R24, R28 ;  /* 0x0000001815187223 */ /* 0x000fe2000000001c */
[----:B------:R-:W-:Y:S01]  /*6ae0*/  FSEL R36, R10, 0.11284004896879196167, P4 ;  /* 0x3de718af0a247808 */ /* 0x000fe20002000000 */
[----:B------:R-:W-:Y:S01]  /*6af0*/  FFMA R38, R29, R38, R40 ;  /* 0x000000261d267223 */ /* 0x000fe20000000028 */
[C---:B------:R-:W-:Y:S01]  /*6b00*/  FSEL R30, R11.reuse, -0.37612664699554443359, P1 ;  /* 0xbec093ac0b1e7808 */ /* 0x040fe20000800000 */
[----:B------:R-:W-:Y:S01]  /*6b10*/  FFMA R25, R24, R25, R25 ;  /* 0x0000001918197223 */ /* 0x000fe20000000019 */
[----:B------:R-:W-:Y:S01]  /*6b20*/  FSEL R24, R11, -0.37612664699554443359, P4 ;  /* 0xbec093ac0b187808 */ /* 0x000fe20002000000 */
[----:B------:R-:W-:Y:S01]  /*6b30*/  FFMA R36, R29, R38, R36 ;  /* 0x000000261d247223 */ /* 0x000fe20000000024 */
[C---:B------:R-:W-:Y:S01]  /*6b40*/  FSEL R28, R12.reuse, 0.12837915122509002686, P1 ;  /* 0x3e0375d30c1c7808 */ /* 0x040fe20000800000 */
[----:B------:R-:W-:Y:S01]  /*6b50*/  FFMA R30, R27, R34, R30 ;  /* 0x000000221b1e7223 */ /* 0x000fe2000000001e */
[----:B------:R-:W-:Y:S01]  /*6b60*/  FSEL R34, R12, 0.12837915122509002686, P4 ;  /* 0x3e0375d30c227808 */ /* 0x000fe20002000000 */
[----:B------:R-:W-:Y:S01]  /*6b70*/  FFMA R24, R29, R36, R24 ;  /* 0x000000241d187223 */ /* 0x000fe20000000018 */
[----:B------:R-:W-:Y:S01]  /*6b80*/  FSEL R21, -|R33|, R33, P1 ;  /* 0x0000002121157208 */ /* 0x000fe20000800300 */
[----:B------:R-:W-:Y:S01]  /*6b90*/  FFMA R28, R27, R30, R28 ;  /* 0x0000001e1b1c7223 */ /* 0x000fe2000000001c */
[----:B------:R-:W-:Y:S01]  /*6ba0*/  FSEL R38, R8, 0.0052134888246655464172, P5 ;  /* 0x3baad5ea08267808 */ /* 0x000fe20002800000 */
[----:B------:R-:W-:Y:S01]  /*6bb0*/  FFMA R24, R29, R24, R34 ;  /* 0x000000181d187223 */ /* 0x000fe20000000022 */
[----:B------:R-:W-:Y:S01]  /*6bc0*/  FSEL R27, -|R32|, R32, P4 ;  /* 0x00000020201b7208 */ /* 0x000fe20002000300 */
[----:B------:R-:W-:Y:S01]  /*6bd0*/  FFMA R21, R28, R21, R21 ;  /* 0x000000151c157223 */ /* 0x000fe20000000015 */
[----:B------:R-:W-:Y:S01]  /*6be0*/  FSEL R28, -R9, -0.026868773624300956726, P5 ;  /* 0xbcdc1be7091c7808 */ /* 0x000fe20002800100 */
[C---:B------:R-:W-:Y:S01]  /*6bf0*/  FFMA R38, R41.reuse, R42, R38 ;  /* 0x0000002a29267223 */ /* 0x040fe20000000026 */
[----:B------:R-:W-:Y:S01]  /*6c00*/  FSEL R34, R10, 0.11284004896879196167, P5 ;  /* 0x3de718af0a227808 */ /* 0x000fe20002800000 */
[----:B------:R-:W-:Y:S01]  /*6c10*/  FFMA R24, R24, R27, R27 ;  /* 0x0000001b18187223 */ /* 0x000fe2000000001b */
[----:B------:R-:W4:Y:S01]  /*6c20*/  @P0 MUFU.EX2 R30, R25 ;  /* 0x00000019001e0308 */ /* 0x000f220000000800 */
[----:B------:R-:W-:Y:S01]  /*6c30*/  FFMA R28, R41, R38, R28 ;  /* 0x00000026291c7223 */ /* 0x000fe2000000001c */
[----:B------:R-:W-:-:S02]  /*6c40*/  F2FP.F16.E4M3.UNPACK_B R27, R4.H1 ;  /* 0x00000004ff1b723e */ /* 0x000fc400030006ff */
[----:B------:R-:W-:Y:S01]  /*6c50*/  FSEL R36, R11, -0.37612664699554443359, P5 ;  /* 0xbec093ac0b247808 */ /* 0x000fe20002800000 */
[C---:B------:R-:W-:Y:S01]  /*6c60*/  FFMA R34, R41.reuse, R28, R34 ;  /* 0x0000001c29227223 */ /* 0x040fe20000000022 */
[----:B------:R-:W-:Y:S01]  /*6c70*/  FSEL R38, R12, 0.12837915122509002686, P5 ;  /* 0x3e0375d30c267808 */ /* 0x000fe20002800000 */
[--C-:B------:R-:W-:Y:S01]  /*6c80*/  HADD2.F32 R29, -RZ, R27.reuse.H0_H0 ;  /* 0x2000001bff1d7230 */ /* 0x100fe20000004100 */
[----:B------:R-:W2:Y:S01]  /*6c90*/  @P4 MUFU.EX2 R39, R24 ;  /* 0x0000001800274308 */ /* 0x000ea20000000800 */
[----:B------:R-:W-:Y:S02]  /*6ca0*/  HADD2.F32 R35, -RZ, R27.H1_H1 ;  /* 0x3000001bff237230 */ /* 0x000fe40000004100 */
[----:B------:R-:W-:Y:S01]  /*6cb0*/  FFMA R36, R41, R34, R36 ;  /* 0x0000002229247223 */ /* 0x000fe20000000024 */
[C---:B------:R-:W-:Y:S01]  /*6cc0*/  FMUL R27, R2.reuse, R221 ;  /* 0x000000dd021b7220 */ /* 0x040fe20000400000 */
[----:B------:R-:W-:Y:S01]  /*6cd0*/  F2FP.F16.E4M3.UNPACK_B R34, R3 ;  /* 0x00000003ff22723e */ /* 0x000fe200020006ff */
[----:B------:R-:W-:Y:S01]  /*6ce0*/  FMUL R28, R2, R220 ;  /* 0x000000dc021c7220 */ /* 0x000fe20000400000 */
[----:B------:R-:W-:Y:S01]  /*6cf0*/  FSEL R40, -|R13|, R13, P5 ;  /* 0x0000000d0d287208 */ /* 0x000fe20002800300 */
[----:B------:R-:W-:Y:S01]  /*6d00*/  FFMA R27, R16, R29, R27 ;  /* 0x0000001d101b7223 */ /* 0x000fe2000000001b */
[----:B------:R-:W3:Y:S01]  /*6d10*/  @P1 MUFU.EX2 R37, R21 ;  /* 0x0000001500251308 */ /* 0x000ee20000000800 */
[----:B------:R-:W-:-:S02]  /*6d20*/  HADD2.F32 R29, -RZ, R34.H0_H0 ;  /* 0x20000022ff1d7230 */ /* 0x000fc40000004100 */
[----:B------:R-:W-:Y:S01]  /*6d30*/  FFMA R41, R41, R36, R38 ;  /* 0x0000002429297223 */ /* 0x000fe20000000026 */
[----:B----4-:R-:W-:Y:S01]  /*6d40*/  @P0 FADD R36, -R30, 1 ;  /* 0x3f8000001e240421 */ /* 0x010fe20000000100 */
[C---:B------:R-:W-:Y:S01]  /*6d50*/  FFMA R28, R16.reuse, R35, R28 ;  /* 0x00000023101c7223 */ /* 0x040fe2000000001c */
[----:B------:R-:W-:Y:S01]  /*6d60*/  FFMA R30, R16, R29, R219 ;  /* 0x0000001d101e7223 */ /* 0x000fe200000000db */
[----:B------:R-:W-:Y:S02]  /*6d70*/  FFMA R29, R41, R40, R40 ;  /* 0x00000028291d7223 */ /* 0x000fe40000000028 */
[----:B------:R-:W-:Y:S01]  /*6d80*/  @P0 LOP3.LUT R25, R36, 0x80000000, R31, 0xb8, !PT ;  /* 0x8000000024190812 */ /* 0x000fe200078eb81f */
[----:B--2---:R-:W-:Y:S01]  /*6d90*/  @P4 FADD R39, -R39, 1 ;  /* 0x3f80000027274421 */ /* 0x004fe20000000100 */
[----:B------:R-:W-:Y:S01]  /*6da0*/  FMUL R41, R30, 0.70710676908493041992 ;  /* 0x3f3504f31e297820 */ /* 0x000fe20000400000 */
[----:B------:R-:W-:Y:S02]  /*6db0*/  HADD2.F32 R31, -RZ, R34.H1_H1 ;  /* 0x30000022ff1f7230 */ /* 0x000fe40000004100 */
[----:B------:R-:W-:Y:S01]  /*6dc0*/  FMUL R40, R28, 0.70710676908493041992 ;  /* 0x3f3504f31c287820 */ /* 0x000fe20000400000 */
[----:B------:R-:W-:Y:S01]  /*6dd0*/  FADD R25, R25, 1 ;  /* 0x3f80000019197421 */ /* 0x000fe20000000000 */
[----:B------:R-:W-:Y:S01]  /*6de0*/  @P4 LOP3.LUT R24, R39, 0x80000000, R32, 0xb8, !PT ;  /* 0x8000000027184812 */ /* 0x000fe200078eb820 */
[----:B------:R-:W-:Y:S01]  /*6df0*/  FMUL R34, R41, R41 ;  /* 0x0000002929227220 */ /* 0x000fe20000400000 */
[----:B------:R-:W2:Y:S01]  /*6e00*/  @P5 MUFU.EX2 R32, R29 ;  /* 0x0000001d00205308 */ /* 0x000ea20000000800 */
[----:B---3--:R-:W-:Y:S01]  /*6e10*/  @P1 FADD R38, -R37, 1 ;  /* 0x3f80000025261421 */ /* 0x008fe20000000100 */
[C---:B------:R-:W-:Y:S01]  /*6e20*/  FMUL R37, R40.reuse, R40 ;  /* 0x0000002828257220 */ /* 0x040fe20000400000 */
[----:B------:R-:W-:Y:S01]  /*6e30*/  FSETP.GE.AND P0, PT, |R40|, 1.0029599666595458984, PT ;  /* 0x3f8060fe2800780b */ /* 0x000fe20003f06200 */
[----:B------:R-:W-:Y:S01]  /*6e40*/  FMUL R25, R14, R25 ;  /* 0x000000190e197220 */ /* 0x000fe20000400000 */
[----:B------:R-:W-:Y:S01]  /*6e50*/  FMUL R28, R28, 0.5 ;  /* 0x3f0000001c1c7820 */ /* 0x000fe20000400000 */
[----:B------:R-:W-:Y:S01]  /*6e60*/  @P1 LOP3.LUT R21, R38, 0x80000000, R33, 0xb8, !PT ;  /* 0x8000000026151812 */ /* 0x000fe200078eb821 */
[----:B------:R-:W-:Y:S01]  /*6e70*/  FMUL R38, R27, 0.70710676908493041992 ;  /* 0x3f3504f31b267820 */ /* 0x000fe20000400000 */
[C---:B------:R-:W-:Y:S01]  /*6e80*/  FSETP.GE.AND P1, PT, |R41|.reuse, 1.0029599666595458984, PT ;  /* 0x3f8060fe2900780b */ /* 0x040fe20003f26200 */
[----:B------:R-:W-:Y:S01]  /*6e90*/  FMUL R33, R2, R218 ;  /* 0x000000da02217220 */ /* 0x000fe20000400000 */
[----:B------:R-:W-:Y:S01]  /*6ea0*/  FSEL R37, |R40|, R37, P0 ;  /* 0x0000002528257208 */ /* 0x000fe20000000200 */
[C---:B------:R-:W-:Y:S01]  /*6eb0*/  FMUL R35, R38.reuse, R38 ;  /* 0x0000002626237220 */ /* 0x040fe20000400000 */
[----:B------:R-:W-:Y:S01]  /*6ec0*/  FSETP.GE.AND P4, PT, |R38|, 1.0029599666595458984, PT ;  /* 0x3f8060fe2600780b */ /* 0x000fe20003f86200 */
[----:B------:R-:W-:Y:S01]  /*6ed0*/  FFMA R31, R16, R31, R33 ;  /* 0x0000001f101f7223 */ /* 0x000fe20000000021 */
[----:B------:R-:W-:Y:S01]  /*6ee0*/  FSEL R43, |R41|, R34, P1 ;  /* 0x00000022292b7208 */ /* 0x000fe20000800200 */
[----:B------:R-:W-:Y:S01]  /*6ef0*/  FMUL R27, R27, 0.5 ;  /* 0x3f0000001b1b7820 */ /* 0x000fe20000400000 */
[----:B------:R-:W-:Y:S01]  /*6f00*/  FSEL R35, |R38|, R35, P4 ;  /* 0x0000002326237208 */ /* 0x000fe20002000200 */
[----:B--2---:R-:W-:Y:S01]  /*6f10*/  @P5 FADD R32, -R32, 1 ;  /* 0x3f80000020205421 */ /* 0x004fe20000000100 */
[----:B------:R-:W-:Y:S01]  /*6f20*/  FSEL R34, R6, 8.4834944573231041431e-05, P4 ;  /* 0x38b1e96a06227808 */ /* 0x000fe20002000000 */
[----:B------:R-:W-:Y:S01]  /*6f30*/  FMUL R30, R30, 0.5 ;  /* 0x3f0000001e1e7820 */ /* 0x000fe20000400000 */
[----:B------:R-:W-:-:S02]  /*6f40*/  FSEL R36, -R7, -0.00082130916416645050049, P4 ;  /* 0xba574d2007247808 */ /* 0x000fc40002000100 */
[----:B------:R-:W-:Y:S01]  /*6f50*/  @P5 LOP3.LUT R29, R32, 0x80000000, R13, 0xb8, !PT ;  /* 0x80000000201d5812 */ /* 0x000fe200078eb80d */
[----:B------:R-:W-:Y:S01]  /*6f60*/  FMUL R13, R31, 0.70710676908493041992 ;  /* 0x3f3504f31f0d7820 */ /* 0x000fe20000400000 */
[C---:B------:R-:W-:Y:S01]  /*6f70*/  FSEL R42, R6.reuse, 8.4834944573231041431e-05, P0 ;  /* 0x38b1e96a062a7808 */ /* 0x040fe20000000000 */
[----:B------:R-:W-:Y:S01]  /*6f80*/  FFMA R34, R35, R34, R36 ;  /* 0x0000002223227223 */ /* 0x000fe20000000024 */
[----:B------:R-:W-:Y:S01]  /*6f90*/  FSEL R44, -R7, -0.00082130916416645050049, P0 ;  /* 0xba574d20072c7808 */ /* 0x000fe20000000100 */
[----:B------:R-:W-:Y:S01]  /*6fa0*/  FADD R29, R29, 1 ;  /* 0x3f8000001d1d7421 */ /* 0x000fe20000000000 */
[----:B------:R-:W-:Y:S01]  /*6fb0*/  FSEL R46, R6, 8.4834944573231041431e-05, P1 ;  /* 0x38b1e96a062e7808 */ /* 0x000fe20000800000 */
[----:B------:R-:W-:Y:S01]  /*6fc0*/  FMUL R31, R31, 0.5 ;  /* 0x3f0000001f1f7820 */ /* 0x000fe20000400000 */
[----:B------:R-:W-:Y:S01]  /*6fd0*/  FSEL R48, -R7, -0.00082130916416645050049, P1 ;  /* 0xba574d2007307808 */ /* 0x000fe20000800100 */
[----:B------:R-:W-:Y:S01]  /*6fe0*/  FFMA R42, R37, R42, R44 ;  /* 0x0000002a252a7223 */ /* 0x000fe2000000002c */
[----:B------:R-:W-:Y:S01]  /*6ff0*/  FSEL R32, R8, 0.0052134888246655464172, P4 ;  /* 0x3baad5ea08207808 */ /* 0x000fe20002000000 */
[----:B------:R-:W-:Y:S01]  /*7000*/  FMUL R29, R26, R29 ;  /* 0x0000001d1a1d7220 */ /* 0x000fe20000400000 */
[C---:B------:R-:W-:Y:S01]  /*7010*/  FSEL R36, R8.reuse, 0.0052134888246655464172, P0 ;  /* 0x3baad5ea08247808 */ /* 0x040fe20000000000 */
[----:B------:R-:W-:Y:S01]  /*7020*/  FFMA R46, R43, R46, R48 ;  /* 0x0000002e2b2e7223 */ /* 0x000fe20000000030 */
[----:B------:R-:W-:Y:S01]  /*7030*/  FSEL R44, R8, 0.0052134888246655464172, P1 ;  /* 0x3baad5ea082c7808 */ /* 0x000fe20000800000 */
[----:B------:R-:W-:Y:S01]  /*7040*/  FFMA R32, R35, R34, R32 ;  /* 0x0000002223207223 */ /* 0x000fe20000000020 */
[----:B------:R-:W-:Y:S01]  /*7050*/  FMUL R48, R13, R13 ;  /* 0x0000000d0d307220 */ /* 0x000fe20000400000 */
[----:B------:R-:W-:Y:S01]  /*7060*/  FSEL R34, -R9, -0.026868773624300956726, P4 ;  /* 0xbcdc1be709227808 */ /* 0x000fe20002000100 */
[----:B------:R-:W-:Y:S01]  /*7070*/  FFMA R42, R37, R42, R36 ;  /* 0x0000002a252a7223 */ /* 0x000fe20000000024 */
[----:B------:R-:W-:Y:S01]  /*7080*/  FSETP.GE.AND P5, PT, |R13|, 1.0029599666595458984, PT ;  /* 0x3f8060fe0d00780b */ /* 0x000fe20003fa6200 */
[----:B------:R-:W-:Y:S01]  /*7090*/  FFMA R46, R43, R46, R44 ;  /* 0x0000002e2b2e7223 */ /* 0x000fe2000000002c */
[----:B------:R-:W-:Y:S01]  /*70a0*/  FSEL R36, R10, 0.11284004896879196167, P4 ;  /* 0x3de718af0a247808 */ /* 0x000fe20002000000 */
[----:B------:R-:W-:Y:S01]  /*70b0*/  FFMA R32, R35, R32, R34 ;  /* 0x0000002023207223 */ /* 0x000fe20000000022 */
[----:B------:R-:W-:-:S02]  /*70c0*/  FSEL R45, |R13|, R48, P5 ;  /* 0x000000300d2d7208 */ /* 0x000fc40002800200 */
[----:B------:R-:W-:Y:S01]  /*70d0*/  FSEL R44, -R9, -0.026868773624300956726, P0 ;  /* 0xbcdc1be7092c7808 */ /* 0x000fe20000000100 */
[----:B------:R-:W-:Y:S01]  /*70e0*/  FFMA R32, R35, R32, R36 ;  /* 0x0000002023207223 */ /* 0x000fe20000000024 */
[----:B------:R-:W-:Y:S02]  /*70f0*/  FSEL R48, -R9, -0.026868773624300956726, P1 ;  /* 0xbcdc1be709307808 */ /* 0x000fe40000800100 */
[----:B------:R-:W-:Y:S01]  /*7100*/  FSEL R50, R6, 8.4834944573231041431e-05, P5 ;  /* 0x38b1e96a06327808 */ /* 0x000fe20002800000 */
[----:B------:R-:W-:Y:S01]  /*7110*/  FFMA R42, R37, R42, R44 ;  /* 0x0000002a252a7223 */ /* 0x000fe2000000002c */
[----:B------:R-:W-:Y:S01]  /*7120*/  FSEL R52, -R7, -0.00082130916416645050049, P5 ;  /* 0xba574d2007347808 */ /* 0x000fe20002800100 */
[----:B------:R-:W-:Y:S01]  /*7130*/  FFMA R46, R43, R46, R48 ;  /* 0x0000002e2b2e7223 */ /* 0x000fe20000000030 */
[----:B------:R-:W-:Y:S02]  /*7140*/  FSEL R34, R11, -0.37612664699554443359, P4 ;  /* 0xbec093ac0b227808 */ /* 0x000fe40002000000 */
[C---:B------:R-:W-:Y:S01]  /*7150*/  FSEL R36, R10.reuse, 0.11284004896879196167, P0 ;  /* 0x3de718af0a247808 */ /* 0x040fe20000000000 */
[----:B------:R-:W-:Y:S01]  /*7160*/  FFMA R50, R45, R50, R52 ;  /* 0x000000322d327223 */ /* 0x000fe20000000034 */
[----:B------:R-:W-:Y:S01]  /*7170*/  FSEL R48, R10, 0.11284004896879196167, P1 ;  /* 0x3de718af0a307808 */ /* 0x000fe20000800000 */
[----:B------:R-:W-:Y:S01]  /*7180*/  FFMA R32, R35, R32, R34 ;  /* 0x0000002023207223 */ /* 0x000fe20000000022 */
[----:B------:R-:W-:Y:S01]  /*7190*/  FSEL R52, R8, 0.0052134888246655464172, P5 ;  /* 0x3baad5ea08347808 */ /* 0x000fe20002800000 */
[----:B------:R-:W-:Y:S01]  /*71a0*/  FFMA R36, R37, R42, R36 ;  /* 0x0000002a25247223 */ /* 0x000fe20000000024 */
[----:B------:R-:W-:Y:S01]  /*71b0*/  FSEL R44, R11, -0.37612664699554443359, P0 ;  /* 0xbec093ac0b2c7808 */ /* 0x000fe20000000000 */
[----:B------:R-:W-:Y:S01]  /*71c0*/  FFMA R46, R43, R46, R48 ;  /* 0x0000002e2b2e7223 */ /* 0x000fe20000000030 */
[----:B------:R-:W-:Y:S01]  /*71d0*/  FSEL R34, R12, 0.12837915122509002686, P4 ;  /* 0x3e0375d30c227808 */ /* 0x000fe20002000000 */
[----:B------:R-:W-:Y:S01]  /*71e0*/  FFMA R50, R45, R50, R52 ;  /* 0x000000322d327223 */ /* 0x000fe20000000034 */
[----:B------:R-:W-:Y:S01]  /*71f0*/  FSEL R48, -R9, -0.026868773624300956726, P5 ;  /* 0xbcdc1be709307808 */ /* 0x000fe20002800100 */
[----:B------:R-:W-:Y:S01]  /*7200*/  FFMA R36, R37, R36, R44 ;  /* 0x0000002425247223 */ /* 0x000fe2000000002c */
[----:B------:R-:W-:Y:S01]  /*7210*/  FSEL R33, -|R38|, R38, P4 ;  /* 0x0000002626217208 */ /* 0x000fe20002000300 */
[----:B------:R-:W-:Y:S01]  /*7220*/  FFMA R32, R35, R32, R34 ;  /* 0x0000002023207223 */ /* 0x000fe20000000022 */
[----:B------:R-:W-:Y:S01]  /*7230*/  FSEL R44, R11, -0.37612664699554443359, P1 ;  /* 0xbec093ac0b2c7808 */ /* 0x000fe20000800000 */
[----:B------:R-:W-:Y:S01]  /*7240*/  FFMA R48, R45, R50, R48 ;  /* 0x000000322d307223 */ /* 0x000fe20000000030 */
[----:B------:R-:W-:Y:S01]  /*7250*/  FSEL R34, R10, 0.11284004896879196167, P5 ;  /* 0x3de718af0a227808 */ /* 0x000fe20002800000 */
[----:B------:R-:W-:Y:S01]  /*7260*/  FFMA R33, R32, R33, R33 ;  /* 0x0000002120217223 */ /* 0x000fe20000000021 */
[C---:B------:R-:W-:Y:S01]  /*7270*/  FSEL R42, R12.reuse, 0.12837915122509002686, P0 ;  /* 0x3e0375d30c2a7808 */ /* 0x040fe20000000000 */
[----:B------:R-:W-:Y:S01]  /*7280*/  FFMA R44, R43, R46, R44 ;  /* 0x0000002e2b2c7223 */ /* 0x000fe2000000002c */
[----:B------:R-:W-:Y:S01]  /*7290*/  FSEL R46, R11, -0.37612664699554443359, P5 ;  /* 0xbec093ac0b2e7808 */ /* 0x000fe20002800000 */
[----:B------:R-:W-:Y:S01]  /*72a0*/  FFMA R34, R45, R48, R34 ;  /* 0x000000302d227223 */ /* 0x000fe20000000022 */
[C---:B------:R-:W-:Y:S01]  /*72b0*/  FSEL R32, R12.reuse, 0.12837915122509002686, P1 ;  /* 0x3e0375d30c207808 */ /* 0x040fe20000800000 */
[----:B------:R-:W2:Y:S01]  /*72c0*/  @P4 MUFU.EX2 R39, R33 ;  /* 0x0000002100274308 */ /* 0x000ea20000000800 */
[----:B------:R-:W-:Y:S01]  /*72d0*/  FSEL R48, R12, 0.12837915122509002686, P5 ;  /* 0x3e0375d30c307808 */ /* 0x000fe20002800000 */
[----:B------:R-:W-:Y:S01]  /*72e0*/  FFMA R42, R37, R36, R42 ;  /* 0x00000024252a7223 */ /* 0x000fe2000000002a */
[----:B------:R-:W-:Y:S01]  /*72f0*/  FFMA R46, R45, R34, R46 ;  /* 0x000000222d2e7223 */ /* 0x000fe2000000002e */
[----:B------:R-:W-:Y:S01]  /*7300*/  FSEL R35, -|R40|, R40, P0 ;  /* 0x0000002828237208 */ /* 0x000fe20000000300 */
[----:B------:R-:W-:Y:S01]  /*7310*/  FFMA R44, R43, R44, R32 ;  /* 0x0000002c2b2c7223 */ /* 0x000fe20000000020 */
[----:B------:R-:W-:Y:S01]  /*7320*/  FSEL R37, -|R41|, R41, P1 ;  /* 0x0000002929257208 */ /* 0x000fe20000800300 */
[----:B------:R-:W-:Y:S01]  /*7330*/  FFMA R46, R45, R46, R48 ;  /* 0x0000002e2d2e7223 */ /* 0x000fe20000000030 */
[----:B------:R-:W-:Y:S01]  /*7340*/  F2FP.F16.E4M3.UNPACK_B R36, R3.H1 ;  /* 0x00000003ff24723e */ /* 0x000fe200030006ff */
[----:B------:R-:W-:Y:S01]  /*7350*/  FFMA R32, R42, R35, R35 ;  /* 0x000000232a207223 */ /* 0x000fe20000000023 */
[----:B------:R-:W-:Y:S01]  /*7360*/  FSEL R47, -|R13|, R13, P5 ;  /* 0x0000000d0d2f7208 */ /* 0x000fe20002800300 */
[----:B------:R-:W-:Y:S01]  /*7370*/  FFMA R34, R44, R37, R37 ;  /* 0x000000252c227223 */ /* 0x000fe20000000025 */
[----:B------:R-:W-:Y:S01]  /*7380*/  FMUL R43, R2, R216 ;  /* 0x000000d8022b7220 */ /* 0x000fe20000400000 */
[--C-:B------:R-:W-:Y:S01]  /*7390*/  HADD2.F32 R35, -RZ, R36.reuse.H0_H0 ;  /* 0x20000024ff237230 */ /* 0x100fe20000004100 */
[----:B------:R-:W3:Y:S01]  /*73a0*/  @P0 MUFU.EX2 R42, R32 ;  /* 0x00000020002a0308 */ /* 0x000ee20000000800 */
[----:B------:R-:W-:-:S02]  /*73b0*/  HADD2.F32 R37, -RZ, R36.H1_H1 ;  /* 0x30000024ff257230 */ /* 0x000fc40000004100 */
[----:B------:R-:W-:Y:S01]  /*73c0*/  FFMA R36, R46, R47, R47 ;  /* 0x0000002f2e247223 */ /* 0x000fe2000000002f */
[----:B--2---:R-:W-:Y:S01]  /*73d0*/  @P4 FADD R45, -R39, 1 ;  /* 0x3f800000272d4421 */ /* 0x004fe20000000100 */
[C---:B------:R-:W-:Y:S01]  /*73e0*/  FFMA R35, R16.reuse, R35, R217 ;  /* 0x0000002310237223 */ /* 0x040fe200000000d9 */
[----:B------:R-:W-:Y:S01]  /*73f0*/  F2FP.F16.E4M3.UNPACK_B R39, R0 ;  /* 0x00000000ff27723e */ /* 0x000fe200020006ff */
[----:B------:R-:W-:Y:S01]  /*7400*/  FFMA R37, R16, R37, R43 ;  /* 0x0000002510257223 */ /* 0x000fe2000000002b */
[----:B------:R-:W2:Y:S01]  /*7410*/  @P5 MUFU.EX2 R46, R36 ;  /* 0x00000024002e5308 */ /* 0x000ea20000000800 */
[----:B------:R-:W-:Y:S01]  /*7420*/  FMUL R47, R35, 0.70710676908493041992 ;  /* 0x3f3504f3232f7820 */ /* 0x000fe20000400000 */
[----:B------:R-:W-:Y:S01]  /*7430*/  @P4 LOP3.LUT R33, R45, 0x80000000, R38, 0xb8, !PT ;  /* 0x800000002d214812 */ /* 0x000fe200078eb826 */
[--C-:B------:R-:W-:Y:S02]  /*7440*/  HADD2.F32 R43, -RZ, R39.reuse.H0_H0 ;  /* 0x20000027ff2b7230 */ /* 0x100fe40000004100 */
[----:B------:R-:W-:Y:S01]  /*7450*/  FMUL R35, R35, 0.5 ;  /* 0x3f00000023237820 */ /* 0x000fe20000400000 */
[C---:B------:R-:W-:Y:S01]  /*7460*/  FMUL R38, R47.reuse, R47 ;  /* 0x0000002f2f267220 */ /* 0x040fe20000400000 */
[C---:B------:R-:W-:Y:S01]  /*7470*/  FSETP.GE.AND P4, PT, |R47|.reuse, 1.0029599666595458984, PT ;  /* 0x3f8060fe2f00780b */ /* 0x040fe20003f86200 */
[----:B------:R-:W-:Y:S01]  /*7480*/  HADD2.F32 R39, -RZ, R39.H1_H1 ;  /* 0x30000027ff277230 */ /* 0x000fe20000004100 */
[----:B------:R-:W4:Y:S01]  /*7490*/  @P1 MUFU.EX2 R44, R34 ;  /* 0x00000022002c1308 */ /* 0x000f220000000800 */
[----:B---3--:R-:W-:Y:S01]  /*74a0*/  @P0 FADD R45, -R42, 1 ;  /* 0x3f8000002a2d0421 */ /* 0x008fe20000000100 */
[----:B------:R-:W-:Y:S01]  /*74b0*/  FSEL R51, |R47|, R38, P4 ;  /* 0x000000262f337208 */ /* 0x000fe20002000200 */
[----:B------:R-:W-:Y:S01]  /*74c0*/  FFMA R38, R16, R43, R215 ;  /* 0x0000002b10267223 */ /* 0x000fe200000000d7 */
[----:B------:R-:W-:Y:S01]  /*74d0*/  FSEL R48, R6, 8.4834944573231041431e-05, P4 ;  /* 0x38b1e96a06307808 */ /* 0x000fe20002000000 */
[----:B------:R-:W-:Y:S01]  /*74e0*/  FFMA R39, R16, R39, R214 ;  /* 0x0000002710277223 */ /* 0x000fe200000000d6 */
[----:B------:R-:W-:Y:S01]  /*74f0*/  FSEL R50, -R7, -0.00082130916416645050049, P4 ;  /* 0xba574d2007327808 */ /* 0x000fe20002000100 */
[----:B------:R-:W-:Y:S01]  /*7500*/  FMUL R49, R38, 0.70710676908493041992 ;  /* 0x3f3504f326317820 */ /* 0x000fe20000400000 */
[----:B------:R-:W-:Y:S01]  /*7510*/  @P0 LOP3.LUT R32, R45, 0x80000000, R40, 0xb8, !PT ;  /* 0x800000002d200812 */ /* 0x000fe200078eb828 */
[----:B--2---:R-:W-:Y:S01]  /*7520*/  @P5 FADD R46, -R46, 1 ;  /* 0x3f8000002e2e5421 */ /* 0x004fe20000000100 */
[----:B------:R-:W-:Y:S01]  /*7530*/  FADD R14, R33, 1 ;  /* 0x3f800000210e7421 */ /* 0x000fe20000000000 */
[----:B------:R-:W-:Y:S01]  /*7540*/  FFMA R42, R51, R48, R50 ;  /* 0x00000030332a7223 */ /* 0x000fe20000000032 */
[----:B------:R-:W-:Y:S01]  /*7550*/  FMUL R50, R37, 0.70710676908493041992 ;  /* 0x3f3504f325327820 */ /* 0x000fe20000400000 */
[----:B------:R-:W-:Y:S01]  /*7560*/  FSETP.GE.AND P0, PT, |R49|, 1.0029599666595458984, PT ;  /* 0x3f8060fe3100780b */ /* 0x000fe20003f06200 */
[----:B------:R-:W-:Y:S01]  /*7570*/  FMUL R48, R39, 0.70710676908493041992 ;  /* 0x3f3504f327307820 */ /* 0x000fe20000400000 */
[----:B------:R-:W-:Y:S01]  /*7580*/  @P5 LOP3.LUT R36, R46, 0x80000000, R13, 0xb8, !PT ;  /* 0x800000002e245812 */ /* 0x000fe200078eb80d */
[----:B------:R-:W-:Y:S01]  /*7590*/  FMUL R13, R50, R50 ;  /* 0x00000032320d7220 */ /* 0x000fe20000400000 */
[----:B----4-:R-:W-:Y:S01]  /*75a0*/  @P1 FADD R44, -R44, 1 ;  /* 0x3f8000002c2c1421 */ /* 0x010fe20000000100 */
[----:B------:R-:W-:Y:S01]  /*75b0*/  FMUL R46, R49, R49 ;  /* 0x00000031312e7220 */ /* 0x000fe20000400000 */
[----:B------:R-:W-:Y:S01]  /*75c0*/  FSEL R52, -R7, -0.00082130916416645050049, P0 ;  /* 0xba574d2007347808 */ /* 0x000fe20000000100 */
[----:B------:R-:W-:Y:S01]  /*75d0*/  FMUL R27, R27, R14 ;  /* 0x0000000e1b1b7220 */ /* 0x000fe20000400000 */
[----:B------:R-:W-:Y:S01]  /*75e0*/  FSETP.GE.AND P5, PT, |R48|, 1.0029599666595458984, PT ;  /* 0x3f8060fe3000780b */ /* 0x000fe20003fa6200 */
[----:B------:R-:W-:Y:S01]  /*75f0*/  FADD R36, R36, 1 ;  /* 0x3f80000024247421 */ /* 0x000fe20000000000 */
[----:B------:R-:W-:Y:S01]  /*7600*/  @P1 LOP3.LUT R34, R44, 0x80000000, R41, 0xb8, !PT ;  /* 0x800000002c221812 */ /* 0x000fe200078eb829 */
[----:B------:R-:W-:Y:S01]  /*7610*/  FMUL R37, R37, 0.5 ;  /* 0x3f00000025257820 */ /* 0x000fe20000400000 */
[----:B------:R-:W-:Y:S01]  /*7620*/  FSETP.GE.AND P1, PT, |R50|, 1.0029599666595458984, PT ;  /* 0x3f8060fe3200780b */ /* 0x000fe20003f26200 */
[----:B------:R-:W-:Y:S01]  /*7630*/  FMUL R38, R38, 0.5 ;  /* 0x3f00000026267820 */ /* 0x000fe20000400000 */
[----:B------:R-:W-:Y:S01]  /*7640*/  FSEL R45, |R49|, R46, P0 ;  /* 0x0000002e312d7208 */ /* 0x000fe20000000200 */
[----:B------:R-:W-:Y:S01]  /*7650*/  FMUL R39, R39, 0.5 ;  /* 0x3f00000027277820 */ /* 0x000fe20000400000 */
[----:B------:R-:W-:Y:S01]  /*7660*/  FSEL R43, |R50|, R13, P1 ;  /* 0x0000000d322b7208 */ /* 0x000fe20000800200 */
[----:B------:R-:W-:Y:S01]  /*7670*/  FMUL R13, R48, R48 ;  /* 0x00000030300d7220 */ /* 0x000fe20000400000 */
[----:B------:R-:W-:Y:S01]  /*7680*/  FSEL R40, R6, 8.4834944573231041431e-05, P1 ;  /* 0x38b1e96a06287808 */ /* 0x000fe20000800000 */
[----:B------:R-:W-:Y:S01]  /*7690*/  FMUL R36, R31, R36 ;  /* 0x000000241f247220 */ /* 0x000fe20000400000 */
[----:B------:R-:W-:-:S02]  /*76a0*/  FSEL R44, -R7, -0.00082130916416645050049, P1 ;  /* 0xba574d20072c7808 */ /* 0x000fc40000800100 */
[----:B------:R-:W-:Y:S02]  /*76b0*/  FSEL R46, R6, 8.4834944573231041431e-05, P0 ;  /* 0x38b1e96a062e7808 */ /* 0x000fe40000000000 */
[C---:B------:R-:W-:Y:S01]  /*76c0*/  FSEL R54, R8.reuse, 0.0052134888246655464172, P0 ;  /* 0x3baad5ea08367808 */ /* 0x040fe20000000000 */
[----:B------:R-:W-:Y:S01]  /*76d0*/  FFMA R44, R43, R40, R44 ;  /* 0x000000282b2c7223 */ /* 0x000fe2000000002c */
[C---:B------:R-:W-:Y:S01]  /*76e0*/  FSEL R40, R8.reuse, 0.0052134888246655464172, P4 ;  /* 0x3baad5ea08287808 */ /* 0x040fe20002000000 */
[----:B------:R-:W-:Y:S01]  /*76f0*/  FFMA R52, R45, R46, R52 ;  /* 0x0000002e2d347223 */ /* 0x000fe20000000034 */
[----:B------:R-:W-:Y:S02]  /*7700*/  FSEL R46, R8, 0.0052134888246655464172, P1 ;  /* 0x3baad5ea082e7808 */ /* 0x000fe40000800000 */
[----:B------:R-:W-:Y:S01]  /*7710*/  FSEL R53, |R48|, R13, P5 ;  /* 0x0000000d30357208 */ /* 0x000fe20002800200 */
[----:B------:R-:W-:Y:S01]  /*7720*/  FFMA R40, R51, R42, R40 ;  /* 0x0000002a33287223 */ /* 0x000fe20000000028 */
[----:B------:R-:W-:Y:S01]  /*7730*/  FSEL R42, -R9, -0.026868773624300956726, P4 ;  /* 0xbcdc1be7092a7808 */ /* 0x000fe20002000100 */
[----:B------:R-:W-:Y:S01]  /*7740*/  FFMA R44, R43, R44, R46 ;  /* 0x0000002c2b2c7223 */ /* 0x000fe2000000002e */
[----:B------:R-:W-:Y:S01]  /*7750*/  FSEL R46, -R9, -0.026868773624300956726, P1 ;  /* 0xbcdc1be7092e7808 */ /* 0x000fe20000800100 */
[----:B------:R-:W-:Y:S01]  /*7760*/  FFMA R52, R45, R52, R54 ;  /* 0x000000342d347223 */ /* 0x000fe20000000036 */
[----:B------:R-:W-:Y:S01]  /*7770*/  FSEL R56, R6, 8.4834944573231041431e-05, P5 ;  /* 0x38b1e96a06387808 */ /* 0x000fe20002800000 */
[----:B------:R-:W-:Y:S01]  /*7780*/  FFMA R40, R51, R40, R42 ;  /* 0x0000002833287223 */ /* 0x000fe2000000002a */
[----:B------:R-:W-:Y:S01]  /*7790*/  FSEL R42, R10, 0.11284004896879196167, P4 ;  /* 0x3de718af0a2a7808 */ /* 0x000fe20002000000 */
[----:B------:R-:W-:Y:S01]  /*77a0*/  FFMA R44, R43, R44, R46 ;  /* 0x0000002c2b2c7223 */ /* 0x000fe2000000002e */
[----:B------:R-:W-:-:S02]  /*77b0*/  FSEL R58, -R7, -0.00082130916416645050049, P5 ;  /* 0xba574d20073a7808 */ /* 0x000fc40002800100 */
[----:B------:R-:W-:Y:S01]  /*77c0*/  FSEL R46, R10, 0.11284004896879196167, P1 ;  /* 0x3de718af0a2e7808 */ /* 0x000fe20000800000 */
[----:B------:R-:W-:Y:S01]  /*77d0*/  FFMA R40, R51, R40, R42 ;  /* 0x0000002833287223 */ /* 0x000fe2000000002a */
[----:B------:R-:W-:Y:S01]  /*77e0*/  FSEL R42, R11, -0.37612664699554443359, P4 ;  /* 0xbec093ac0b2a7808 */ /* 0x000fe20002000000 */
[----:B------:R-:W-:Y:S01]  /*77f0*/  FFMA R56, R53, R56, R58 ;  /* 0x0000003835387223 */ /* 0x000fe2000000003a */
[----:B------:R-:W-:Y:S01]  /*7800*/  FSEL R54, -R9, -0.026868773624300956726, P0 ;  /* 0xbcdc1be709367808 */ /* 0x000fe20000000100 */
[----:B------:R-:W-:Y:S01]  /*7810*/  FFMA R44, R43, R44, R46 ;  /* 0x0000002c2b2c7223 */ /* 0x000fe2000000002e */
[----:B------:R-:W-:Y:S01]  /*7820*/  FSEL R58, R8, 0.0052134888246655464172, P5 ;  /* 0x3baad5ea083a7808 */ /* 0x000fe20002800000 */
[----:B------:R-:W-:Y:S01]  /*7830*/  FFMA R40, R51, R40, R42 ;  /* 0x0000002833287223 */ /* 0x000fe2000000002a */
[----:B------:R-:W-:Y:S01]  /*7840*/  FSEL R42, R12, 0.12837915122509002686, P4 ;  /* 0x3e0375d30c2a7808 */ /* 0x000fe20002000000 */
[----:B------:R-:W-:Y:S01]  /*7850*/  FFMA R52, R45, R52, R54 ;  /* 0x000000342d347223 */ /* 0x000fe20000000036 */
[----:B------:R-:W-:Y:S01]  /*7860*/  FSEL R46, R11, -0.37612664699554443359, P1 ;  /* 0xbec093ac0b2e7808 */ /* 0x000fe20000800000 */
[----:B------:R-:W-:Y:S01]  /*7870*/  FFMA R56, R53, R56, R58 ;  /* 0x0000003835387223 */ /* 0x000fe2000000003a */
[----:B------:R-:W-:Y:S01]  /*7880*/  FSEL R54, R10, 0.11284004896879196167, P0 ;  /* 0x3de718af0a367808 */ /* 0x000fe20000000000 */
[----:B------:R-:W-:Y:S01]  /*7890*/  FFMA R40, R51, R40, R42 ;  /* 0x0000002833287223 */ /* 0x000fe2000000002a */
[----:B------:R-:W-:Y:S01]  /*78a0*/  FSEL R41, -|R47|, R47, P4 ;  /* 0x0000002f2f297208 */ /* 0x000fe20002000300 */
[----:B------:R-:W-:Y:S01]  /*78b0*/  FFMA R44, R43, R44, R46 ;  /* 0x0000002c2b2c7223 */ /* 0x000fe2000000002e */
[----:B------:R-:W-:Y:S01]  /*78c0*/  FSEL R58, -R9, -0.026868773624300956726, P5 ;  /* 0xbcdc1be7093a7808 */ /* 0x000fe20002800100 */
[----:B------:R-:W-:Y:S01]  /*78d0*/  FFMA R52, R45, R52, R54 ;  /* 0x000000342d347223 */ /* 0x000fe20000000036 */
[----:B------:R-:W-:Y:S01]  /*78e0*/  FSEL R46, R12, 0.12837915122509002686, P1 ;  /* 0x3e0375d30c2e7808 */ /* 0x000fe20000800000 */
[----:B------:R-:W-:Y:S01]  /*78f0*/  FFMA R40, R40, R41, R41 ;  /* 0x0000002928287223 */ /* 0x000fe20000000029 */
[----:B------:R-:W-:Y:S01]  /*7900*/  FSEL R54, R11, -0.37612664699554443359, P0 ;  /* 0xbec093ac0b367808 */ /* 0x000fe20000000000 */
[----:B------:R-:W-:Y:S01]  /*7910*/  FFMA R56, R53, R56, R58 ;  /* 0x0000003835387223 */ /* 0x000fe2000000003a */
[----:B------:R-:W-:Y:S01]  /*7920*/  FSEL R58, R10, 0.11284004896879196167, P5 ;  /* 0x3de718af0a3a7808 */ /* 0x000fe20002800000 */
[----:B------:R-:W-:Y:S01]  /*7930*/  FFMA R44, R43, R44, R46 ;  /* 0x0000002c2b2c7223 */ /* 0x000fe2000000002e */
[----:B------:R-:W-:Y:S01]  /*7940*/  FSEL R42, R12, 0.12837915122509002686, P0 ;  /* 0x3e0375d30c2a7808 */ /* 0x000fe20000000000 */
[----:B------:R-:W2:Y:S01]  /*7950*/  @P4 MUFU.EX2 R46, R40 ;  /* 0x00000028002e4308 */ /* 0x000ea20000000800 */
[----:B------:R-:W-:Y:S01]  /*7960*/  FFMA R52, R45, R52, R54 ;  /* 0x000000342d347223 */ /* 0x000fe20000000036 */
[----:B------:R-:W-:Y:S01]  /*7970*/  FSEL R43, -|R50|, R50, P1 ;  /* 0x00000032322b7208 */ /* 0x000fe20000800300 */
[----:B------:R-:W-:Y:S01]  /*7980*/  FFMA R56, R53, R56, R58 ;  /* 0x0000003835387223 */ /* 0x000fe2000000003a */
[----:B------:R-:W-:Y:S01]  /*7990*/  F2FP.F16.E4M3.UNPACK_B R13, R0.H1 ;  /* 0x00000000ff0d723e */ /* 0x000fe200030006ff */
[----:B------:R-:W-:Y:S01]  /*79a0*/  FFMA R52, R45, R52, R42 ;  /* 0x000000342d347223 */ /* 0x000fe2000000002a */
[----:B------:R-:W-:Y:S01]  /*79b0*/  FSEL R54, R11, -0.37612664699554443359, P5 ;  /* 0xbec093ac0b367808 */ /* 0x000fe20002800000 */
[----:B------:R-:W-:Y:S01]  /*79c0*/  FFMA R42, R44, R43, R43 ;  /* 0x0000002b2c2a7223 */ /* 0x000fe2000000002b */
[----:B------:R-:W-:Y:S01]  /*79d0*/  FSEL R58, R12, 0.12837915122509002686, P5 ;  /* 0x3e0375d30c3a7808 */ /* 0x000fe20002800000 */
[----:B------:R-:W-:-:S02]  /*79e0*/  HADD2.F32 R41, -RZ, R13.H0_H0 ;  /* 0x2000000dff297230 */ /* 0x000fc40000004100 */
[----:B------:R-:W-:Y:S01]  /*79f0*/  FMUL R43, R2, R212 ;  /* 0x000000d4022b7220 */ /* 0x000fe20000400000 */
[----:B------:R-:W-:Y:S02]  /*7a00*/  HADD2.F32 R13, -RZ, R13.H1_H1 ;  /* 0x3000000dff0d7230 */ /* 0x000fe40000004100 */
[----:B------:R-:W-:Y:S01]  /*7a10*/  FFMA R56, R53, R56, R54 ;  /* 0x0000003835387223 */ /* 0x000fe20000000036 */
[----:B------:R-:W-:Y:S01]  /*7a20*/  FSEL R45, -|R49|, R49, P0 ;  /* 0x00000031312d7208 */ /* 0x000fe20000000300 */
[----:B------:R-:W3:Y:S01]  /*7a30*/  @P1 MUFU.EX2 R54, R42 ;  /* 0x0000002a00361308 */ /* 0x000ee20000000800 */
[C---:B------:R-:W-:Y:S01]  /*7a40*/  FFMA R41, R16.reuse, R41, R213 ;  /* 0x0000002910297223 */ /* 0x040fe200000000d5 */
[----:B------:R-:W-:Y:S01]  /*7a50*/  FFMA R44, R16, R13, R43 ;  /* 0x0000000d102c7223 */ /* 0x000fe2000000002b */
[----:B------:R-:W-:Y:S01]  /*7a60*/  FFMA R58, R53, R56, R58 ;  /* 0x00000038353a7223 */ /* 0x000fe2000000003a */
[----:B------:R-:W-:Y:S01]  /*7a70*/  FFMA R43, R52, R45, R45 ;  /* 0x0000002d342b7223 */ /* 0x000fe2000000002d */
[----:B------:R-:W-:Y:S01]  /*7a80*/  FSEL R53, -|R48|, R48, P5 ;  /* 0x0000003030357208 */ /* 0x000fe20002800300 */
[----:B--2---:R-:W-:Y:S01]  /*7a90*/  @P4 FADD R52, -R46, 1 ;  /* 0x3f8000002e344421 */ /* 0x004fe20000000100 */
[----:B------:R-:W-:Y:S01]  /*7aa0*/  F2FP.F16.E4M3.UNPACK_B R51, R5 ;  /* 0x00000005ff33723e */ /* 0x000fe200020006ff */
[----:B------:R-:W2:Y:S01]  /*7ab0*/  @P0 MUFU.EX2 R56, R43 ;  /* 0x0000002b00380308 */ /* 0x000ea20000000800 */
[----:B------:R-:W-:Y:S01]  /*7ac0*/  FMUL R13, R41, 0.70710676908493041992 ;  /* 0x3f3504f3290d7820 */ /* 0x000fe20000400000 */
[----:B------:R-:W-:Y:S01]  /*7ad0*/  FFMA R46, R58, R53, R53 ;  /* 0x000000353a2e7223 */ /* 0x000fe20000000035 */
[----:B------:R-:W-:Y:S01]  /*7ae0*/  @P4 LOP3.LUT R40, R52, 0x80000000, R47, 0xb8, !PT ;  /* 0x8000000034284812 */ /* 0x000fe200078eb82f */
[----:B------:R-:W-:-:S02]  /*7af0*/  HADD2.F32 R45, -RZ, R51.H0_H0 ;  /* 0x20000033ff2d7230 */ /* 0x000fc40000004100 */
[C---:B------:R-:W-:Y:S01]  /*7b00*/  FMUL R58, R13.reuse, R13 ;  /* 0x0000000d0d3a7220 */ /* 0x040fe20000400000 */
[----:B------:R-:W-:Y:S01]  /*7b10*/  HADD2.F32 R47, -RZ, R51.H1_H1 ;  /* 0x30000033ff2f7230 */ /* 0x000fe20000004100 */
[C---:B------:R-:W-:Y:S01]  /*7b20*/  FSETP.GE.AND P4, PT, |R13|.reuse, 1.0029599666595458984, PT ;  /* 0x3f8060fe0d00780b */ /* 0x040fe20003f86200 */
[----:B------:R-:W4:Y:S01]  /*7b30*/  @P5 MUFU.EX2 R52, R46 ;  /* 0x0000002e00345308 */ /* 0x000f220000000800 */
[----:B---3--:R-:W-:Y:S01]  /*7b40*/  @P1 FADD R55, -R54, 1 ;  /* 0x3f80000036371421 */ /* 0x008fe20000000100 */
[----:B------:R-:W-:Y:S01]  /*7b50*/  FMUL R51, R44, 0.70710676908493041992 ;  /* 0x3f3504f32c337820 */ /* 0x000fe20000400000 */
[----:B------:R-:W-:Y:S01]  /*7b60*/  FSEL R57, |R13|, R58, P4 ;  /* 0x0000003a0d397208 */ /* 0x000fe20002000200 */
[----:B------:R-:W-:Y:S01]  /*7b70*/  FFMA R45, R16, R45, R227 ;  /* 0x0000002d102d7223 */ /* 0x000fe200000000e3 */
[----:B------:R-:W-:Y:S01]  /*7b80*/  FSEL R54, R6, 8.4834944573231041431e-05, P4 ;  /* 0x38b1e96a06367808 */ /* 0x000fe20002000000 */
[----:B------:R-:W-:Y:S01]  /*7b90*/  FMUL R60, R51, R51 ;  /* 0x00000033333c7220 */ /* 0x000fe20000400000 */
[----:B------:R-:W-:Y:S01]  /*7ba0*/  FSEL R58, -R7, -0.00082130916416645050049, P4 ;  /* 0xba574d20073a7808 */ /* 0x000fe20002000100 */
[----:B------:R-:W-:Y:S01]  /*7bb0*/  FMUL R53, R2, R226 ;  /* 0x000000e202357220 */ /* 0x000fe20000400000 */
[----:B------:R-:W-:Y:S01]  /*7bc0*/  @P1 LOP3.LUT R42, R55, 0x80000000, R50, 0xb8, !PT ;  /* 0x80000000372a1812 */ /* 0x000fe200078eb832 */
[----:B--2---:R-:W-:Y:S01]  /*7bd0*/  @P0 FADD R56, -R56, 1 ;  /* 0x3f80000038380421 */ /* 0x004fe20000000100 */
[----:B------:R-:W-:Y:S01]  /*7be0*/  FSETP.GE.AND P1, PT, |R51|, 1.0029599666595458984, PT ;  /* 0x3f8060fe3300780b */ /* 0x000fe20003f26200 */
[----:B------:R-:W-:Y:S01]  /*7bf0*/  FFMA R58, R57, R54, R58 ;  /* 0x00000036393a7223 */ /* 0x000fe2000000003a */
[----:B------:R-:W-:Y:S01]  /*7c00*/  FMUL R50, R45, 0.70710676908493041992 ;  /* 0x3f3504f32d327820 */ /* 0x000fe20000400000 */
[----:B------:R-:W-:Y:S01]  /*7c10*/  FFMA R47, R16, R47, R53 ;  /* 0x0000002f102f7223 */ /* 0x000fe20000000035 */
[----:B------:R-:W-:Y:S01]  /*7c20*/  FSEL R59, |R51|, R60, P1 ;  /* 0x0000003c333b7208 */ /* 0x000fe20000800200 */
[----:B------:R-:W-:Y:S01]  /*7c30*/  FADD R40, R40, 1 ;  /* 0x3f80000028287421 */ /* 0x000fe20000000000 */
[----:B------:R-:W-:Y:S01]  /*7c40*/  FSEL R54, R6, 8.4834944573231041431e-05, P1 ;  /* 0x38b1e96a06367808 */ /* 0x000fe20000800000 */
[----:B----4-:R-:W-:Y:S01]  /*7c50*/  @P5 FADD R53, -R52, 1 ;  /* 0x3f80000034355421 */ /* 0x010fe20000000100 */
[----:B------:R-:W-:Y:S01]  /*7c60*/  FSEL R60, -R7, -0.00082130916416645050049, P1 ;  /* 0xba574d20073c7808 */ /* 0x000fe20000800100 */
[----:B------:R-:W-:Y:S01]  /*7c70*/  FADD R42, R42, 1 ;  /* 0x3f8000002a2a7421 */ /* 0x000fe20000000000 */
[----:B------:R-:W-:Y:S01]  /*7c80*/  @P0 LOP3.LUT R43, R56, 0x80000000, R49, 0xb8, !PT ;  /* 0x80000000382b0812 */ /* 0x000fe200078eb831 */
[C---:B------:R-:W-:Y:S01]  /*7c90*/  FMUL R49, R50.reuse, R50 ;  /* 0x0000003232317220 */ /* 0x040fe20000400000 */
[----:B------:R-:W-:Y:S01]  /*7ca0*/  FSETP.GE.AND P0, PT, |R50|, 1.0029599666595458984, PT ;  /* 0x3f8060fe3200780b */ /* 0x000fe20003f06200 */
[----:B------:R-:W-:Y:S01]  /*7cb0*/  FFMA R62, R59, R54, R60 ;  /* 0x000000363b3e7223 */ /* 0x000fe2000000003c */
[C---:B------:R-:W-:Y:S01]  /*7cc0*/  FSEL R64, R8.reuse, 0.0052134888246655464172, P1 ;  /* 0x3baad5ea08407808 */ /* 0x040fe20000800000 */
[----:B------:R-:W-:Y:S01]  /*7cd0*/  FADD R43, R43, 1 ;  /* 0x3f8000002b2b7421 */ /* 0x000fe20000000000 */
[----:B------:R-:W-:Y:S01]  /*7ce0*/  FSEL R56, R8, 0.0052134888246655464172, P4 ;  /* 0x3baad5ea08387808 */ /* 0x000fe20002000000 */
[----:B------:R-:W-:Y:S01]  /*7cf0*/  FMUL R41, R41, 0.5 ;  /* 0x3f00000029297820 */ /* 0x000fe20000400000 */
[----:B------:R-:W-:Y:S01]  /*7d00*/  @P5 LOP3.LUT R46, R53, 0x80000000, R48, 0xb8, !PT ;  /* 0x80000000352e5812 */ /* 0x000fe200078eb830 */
[----:B------:R-:W-:Y:S01]  /*7d10*/  FMUL R48, R47, 0.70710676908493041992 ;  /* 0x3f3504f32f307820 */ /* 0x000fe20000400000 */
[----:B------:R-:W-:Y:S01]  /*7d20*/  FSEL R53, |R50|, R49, P0 ;  /* 0x0000003132357208 */ /* 0x000fe20000000200 */
[----:B------:R-:W-:Y:S01]  /*7d30*/  FFMA R66, R59, R62, R64 ;  /* 0x0000003e3b427223 */ /* 0x000fe20000000040 */
[----:B------:R-:W-:Y:S01]  /*7d40*/  FSEL R52, R6, 8.4834944573231041431e-05, P0 ;  /* 0x38b1e96a06347808 */ /* 0x000fe20000000000 */
[----:B------:R-:W-:Y:S01]  /*7d50*/  FFMA R60, R57, R58, R56 ;  /* 0x0000003a393c7223 */ /* 0x000fe20000000038 */
[----:B------:R-:W-:Y:S01]  /*7d60*/  FSEL R54, -R7, -0.00082130916416645050049, P0 ;  /* 0xba574d2007367808 */ /* 0x000fe20000000100 */
[----:B------:R-:W-:Y:S01]  /*7d70*/  FMUL R49, R48, R48 ;  /* 0x0000003030317220 */ /* 0x000fe20000400000 */
[----:B------:R-:W-:Y:S01]  /*7d80*/  FSEL R62, -R9, -0.026868773624300956726, P4 ;  /* 0xbcdc1be7093e7808 */ /* 0x000fe20002000100 */
[----:B------:R-:W-:Y:S01]  /*7d90*/  FADD R46, R46, 1 ;  /* 0x3f8000002e2e7421 */ /* 0x000fe20000000000 */
[----:B------:R-:W-:Y:S01]  /*7da0*/  FSETP.GE.AND P5, PT, |R48|, 1.0029599666595458984, PT ;  /* 0x3f8060fe3000780b */ /* 0x000fe20003fa6200 */
[----:B------:R-:W-:Y:S01]  /*7db0*/  FFMA R52, R53, R52, R54 ;  /* 0x0000003435347223 */ /* 0x000fe20000000036 */
[----:B------:R-:W-:Y:S01]  /*7dc0*/  FSEL R54, R8, 0.0052134888246655464172, P0 ;  /* 0x3baad5ea08367808 */ /* 0x000fe20000000000 */
[----:B------:R-:W-:Y:S01]  /*7dd0*/  FFMA R60, R57, R60, R62 ;  /* 0x0000003c393c7223 */ /* 0x000fe2000000003e */
[----:B------:R-:W-:Y:S01]  /*7de0*/  FSEL R64, R10, 0.11284004896879196167, P4 ;  /* 0x3de718af0a407808 */ /* 0x000fe20002000000 */
[----:B------:R-:W-:Y:S01]  /*7df0*/  FMUL R45, R45, 0.5 ;  /* 0x3f0000002d2d7820 */ /* 0x000fe20000400000 */
[----:B------:R-:W-:Y:S01]  /*7e00*/  FSEL R55, |R48|, R49, P5 ;  /* 0x0000003130377208 */ /* 0x000fe20002800200 */
[----:B------:R-:W-:Y:S01]  /*7e10*/  FFMA R52, R53, R52, R54 ;  /* 0x0000003435347223 */ /* 0x000fe20000000036 */
[----:B------:R-:W-:Y:S01]  /*7e20*/  FSEL R56, R6, 8.4834944573231041431e-05, P5 ;  /* 0x38b1e96a06387808 */ /* 0x000fe20002800000 */
[----:B------:R-:W-:Y:S01]  /*7e30*/  FFMA R60, R57, R60, R64 ;  /* 0x0000003c393c7223 */ /* 0x000fe20000000040 */
[----:B------:R-:W-:Y:S01]  /*7e40*/  FSEL R58, -R7, -0.00082130916416645050049, P5 ;  /* 0xba574d20073a7808 */ /* 0x000fe20002800100 */
[----:B------:R-:W-:Y:S01]  /*7e50*/  FMUL R47, R47, 0.5 ;  /* 0x3f0000002f2f7820 */ /* 0x000fe20000400000 */
[----:B------:R-:W-:Y:S01]  /*7e60*/  FSEL R62, R11, -0.37612664699554443359, P4 ;  /* 0xbec093ac0b3e7808 */ /* 0x000fe20002000000 */
[----:B------:R-:W-:Y:S01]  /*7e70*/  FMUL R35, R35, R40 ;  /* 0x0000002823237220 */ /* 0x000fe20000400000 */
[----:B------:R-:W-:Y:S01]  /*7e80*/  FSEL R54, -R9, -0.026868773624300956726, P0 ;  /* 0xbcdc1be709367808 */ /* 0x000fe20000000100 */
[----:B------:R-:W-:Y:S01]  /*7e90*/  FFMA R56, R55, R56, R58 ;  /* 0x0000003837387223 */ /* 0x000fe2000000003a */
[----:B------:R-:W-:Y:S01]  /*7ea0*/  FSEL R68, -R9, -0.026868773624300956726, P1 ;  /* 0xbcdc1be709447808 */ /* 0x000fe20000800100 */
[----:B------:R-:W-:Y:S01]  /*7eb0*/  FFMA R60, R57, R60, R62 ;  /* 0x0000003c393c7223 */ /* 0x000fe2000000003e */
[----:B------:R-:W-:Y:S01]  /*7ec0*/  FSEL R58, R8, 0.0052134888246655464172, P5 ;  /* 0x3baad5ea083a7808 */ /* 0x000fe20002800000 */
[----:B------:R-:W-:Y:S01]  /*7ed0*/  FFMA R52, R53, R52, R54 ;  /* 0x0000003435347223 */ /* 0x000fe20000000036 */
[----:B------:R-:W-:Y:S01]  /*7ee0*/  FSEL R62, R12, 0.12837915122509002686, P4 ;  /* 0x3e0375d30c3e7808 */ /* 0x000fe20002000000 */
[----:B------:R-:W-:Y:S01]  /*7ef0*/  FFMA R66, R59, R66, R68 ;  /* 0x000000423b427223 */ /* 0x000fe20000000044 */
[C---:B------:R-:W-:Y:S01]  /*7f00*/  FSEL R64, R10.reuse, 0.11284004896879196167, P1 ;  /* 0x3de718af0a407808 */ /* 0x040fe20000800000 */
[----:B------:R-:W-:Y:S01]  /*7f10*/  FFMA R56, R55, R56, R58 ;  /* 0x0000003837387223 */ /* 0x000fe2000000003a */
[----:B------:R-:W-:Y:S01]  /*7f20*/  FSEL R54, R10, 0.11284004896879196167, P0 ;  /* 0x3de718af0a367808 */ /* 0x000fe20000000000 */
[----:B------:R-:W-:Y:S01]  /*7f30*/  FFMA R60, R57, R60, R62 ;  /* 0x0000003c393c7223 */ /* 0x000fe2000000003e */
[----:B------:R-:W-:Y:S01]  /*7f40*/  FSEL R49, -|R13|, R13, P4 ;  /* 0x0000000d0d317208 */ /* 0x000fe20002000300 */
[----:B------:R-:W-:Y:S01]  /*7f50*/  FFMA R64, R59, R66, R64 ;  /* 0x000000423b407223 */ /* 0x000fe20000000040 */
[----:B------:R-:W-:Y:S01]  /*7f60*/  FSEL R68, R11, -0.37612664699554443359, P1 ;  /* 0xbec093ac0b447808 */ /* 0x000fe20000800000 */
[----:B------:R-:W-:Y:S01]  /*7f70*/  FFMA R52, R53, R52, R54 ;  /* 0x0000003435347223 */ /* 0x000fe20000000036 */
[----:B------:R-:W-:Y:S01]  /*7f80*/  FSEL R58, -R9, -0.026868773624300956726, P5 ;  /* 0xbcdc1be7093a7808 */ /* 0x000fe20002800100 */
[----:B------:R-:W-:Y:S01]  /*7f90*/  FFMA R49, R60, R49, R49 ;  /* 0x000000313c317223 */ /* 0x000fe20000000031 */
[----:B------:R-:W-:Y:S01]  /*7fa0*/  FSEL R54, R11, -0.37612664699554443359, P0 ;  /* 0xbec093ac0b367808 */ /* 0x000fe20000000000 */
[----:B------:R-:W-:Y:S01]  /*7fb0*/  FFMA R64, R59, R64, R68 ;  /* 0x000000403b407223 */ /* 0x000fe20000000044 */
[----:B------:R-:W-:Y:S01]  /*7fc0*/  FSEL R66, R12, 0.12837915122509002686, P1 ;  /* 0x3e0375d30c427808 */ /* 0x000fe20000800000 */
[----:B------:R-:W-:Y:S01]  /*7fd0*/  FFMA R58, R55, R56, R58 ;  /* 0x00000038373a7223 */ /* 0x000fe2000000003a */
[----:B------:R-:W-:Y:S01]  /*7fe0*/  FSEL R60, R10, 0.11284004896879196167, P5 ;  /* 0x3de718af0a3c7808 */ /* 0x000fe20002800000 */
[----:B------:R-:W-:Y:S01]  /*7ff0*/  FFMA R54, R53, R52, R54 ;  /* 0x0000003435367223 */ /* 0x000fe20000000036 */
[----:B------:R-:W-:Y:S01]  /*8000*/  FSEL R56, R12, 0.12837915122509002686, P0 ;  /* 0x3e0375d30c387808 */ /* 0x000fe20000000000 */
[----:B------:R-:W-:Y:S01]  /*8010*/  FFMA R64, R59, R64, R66 ;  /* 0x000000403b407223 */ /* 0x000fe20000000042 */
[----:B------:R-:W-:Y:S01]  /*8020*/  FSEL R57, -|R51|, R51, P1 ;  /* 0x0000003333397208 */ /* 0x000fe20000800300 */
[----:B------:R-:W-:Y:S01]  /*8030*/  FFMA R58, R55, R58, R60 ;  /* 0x0000003a373a7223 */ /* 0x000fe2000000003c */
[----:B------:R-:W-:Y:S01]  /*8040*/  FSEL R60, R11, -0.37612664699554443359, P5 ;  /* 0xbec093ac0b3c7808 */ /* 0x000fe20002800000 */
[----:B------:R-:W-:Y:S01]  /*8050*/  FFMA R53, R53, R54, R56 ;  /* 0x0000003635357223 */ /* 0x000fe20000000038 */
[----:B------:R-:W-:Y:S01]  /*8060*/  FSEL R54, -|R50|, R50, P0 ;  /* 0x0000003232367208 */ /* 0x000fe20000000300 */
[----:B------:R-:W-:Y:S01]  /*8070*/  FFMA R52, R64, R57, R57 ;  /* 0x0000003940347223 */ /* 0x000fe20000000039 */
[----:B------:R-:W-:Y:S01]  /*8080*/  FSEL R57, R12, 0.12837915122509002686, P5 ;  /* 0x3e0375d30c397808 */ /* 0x000fe20002800000 */
[----:B------:R-:W-:Y:S01]  /*8090*/  FFMA R58, R55, R58, R60 ;  /* 0x0000003a373a7223 */ /* 0x000fe2000000003c */
[----:B------:R-:W2:Y:S01]  /*80a0*/  @P4 MUFU.EX2 R59, R49 ;  /* 0x00000031003b4308 */ /* 0x000ea20000000800 */
[----:B------:R-:W-:Y:S01]  /*80b0*/  FFMA R53, R53, R54, R54 ;  /* 0x0000003635357223 */ /* 0x000fe20000000036 */
[----:B------:R-:W-:Y:S01]  /*80c0*/  FSEL R54, -|R48|, R48, P5 ;  /* 0x0000003030367208 */ /* 0x000fe20002800300 */
[----:B------:R-:W-:Y:S01]  /*80d0*/  FFMA R57, R55, R58, R57 ;  /* 0x0000003a37397223 */ /* 0x000fe20000000039 */
[----:B-1----:R-:W-:Y:S01]  /*80e0*/  SHF.L.U32 R60, R63, 0x1, RZ ;  /* 0x000000013f3c7819 */ /* 0x002fe200000006ff */
[----:B------:R-:W-:Y:S01]  /*80f0*/  FMUL R42, R37, R42 ;  /* 0x0000002a252a7220 */ /* 0x000fe20000400000 */
[----:B------:R-:W-:Y:S01]  /*8100*/  LOP3.LUT R62, R63, 0xff, RZ, 0xc0, !PT ;  /* 0x000000ff3f3e7812 */ /* 0x000fe200078ec0ff */
[----:B------:R-:W-:Y:S01]  /*8110*/  FFMA R54, R57, R54, R54 ;  /* 0x0000003639367223 */ /* 0x000fe20000000036 */
[----:B------:R-:W-:Y:S01]  /*8120*/  SHF.L.U32 R57, R63, 0x4, RZ ;  /* 0x000000043f397819 */ /* 0x000fe200000006ff */
[----:B------:R-:W1:Y:S01]  /*8130*/  @P1 MUFU.EX2 R61, R52 ;  /* 0x00000034003d1308 */ /* 0x000e620000000800 */
[----:B------:R-:W-:Y:S01]  /*8140*/  IADD3 R62, R62, 0x1f, RZ ;  /* 0x0000001f3e3e7810 */ /* 0x000fe20007ffe0ff */
[----:B------:R-:W-:Y:S01]  /*8150*/  FMUL R38, R38, R43 ;  /* 0x0000002b26267220 */ /* 0x000fe20000400000 */
[----:B------:R-:W-:Y:S01]  /*8160*/  LOP3.LUT R57, R57, 0xe00, RZ, 0xc0, !PT ;  /* 0x00000e0039397812 */ /* 0x000fe200078ec0ff */
[----:B------:R-:W-:Y:S01]  /*8170*/  FMUL R39, R39, R46 ;  /* 0x0000002e27277220 */ /* 0x000fe20000400000 */
[----:B------:R-:W-:-:S02]  /*8180*/  F2FP.SATFINITE.E4M3.F32.PACK_AB_MERGE_C R42, R42, R35, RZ ;  /* 0x000000232a2a723e */ /* 0x000fc400048070ff */
[----:B------:R-:W-:Y:S01]  /*8190*/  LOP3.LUT R57, R57, 0x6, R60, 0xf8, !PT ;  /* 0x0000000639397812 */ /* 0x000fe200078ef83c */
[----:B------:R-:W3:Y:S01]  /*81a0*/  @P5 MUFU.EX2 R56, R54 ;  /* 0x0000003600385308 */ /* 0x000ee20000000800 */
[----:B--2---:R-:W-:Y:S01]  /*81b0*/  @P4 FADD R58, -R59, 1 ;  /* 0x3f8000003b3a4421 */ /* 0x004fe20000000100 */
[----:B------:R-:W-:Y:S02]  /*81c0*/  SHF.L.U32 R60, R63, 0x3, RZ ;  /* 0x000000033f3c7819 */ /* 0x000fe400000006ff */
[----:B------:R-:W-:Y:S02]  /*81d0*/  SHF.R.U32.HI R59, RZ, 0x4, R63 ;  /* 0x00000004ff3b7819 */ /* 0x000fe4000001163f */
[----:B------:R-:W-:Y:S02]  /*81e0*/  @P4 LOP3.LUT R49, R58, 0x80000000, R13, 0xb8, !PT ;  /* 0x800000003a314812 */ /* 0x000fe400078eb80d */
[----:B------:R-:W2:Y:S01]  /*81f0*/  @P0 MUFU.EX2 R55, R53 ;  /* 0x0000003500370308 */ /* 0x000ea20000000800 */
[----:B------:R-:W-:Y:S01]  /*8200*/  LOP3.LUT R13, R57, 0x60, R60, 0xf8, !PT ;  /* 0x00000060390d7812 */ /* 0x000fe200078ef83c */
[----:B-1----:R-:W-:Y:S01]  /*8210*/  @P1 FADD R58, -R61, 1 ;  /* 0x3f8000003d3a1421 */ /* 0x002fe20000000100 */
[----:B------:R-:W-:-:S02]  /*8220*/  LOP3.LUT P4, RZ, R59, 0x1, RZ, 0xc0, !PT ;  /* 0x000000013bff7812 */ /* 0x000fc4000788c0ff */
[----:B------:R-:W-:Y:S02]  /*8230*/  LOP3.LUT R59, R60, 0x80, RZ, 0xc0, !PT ;  /* 0x000000803c3b7812 */ /* 0x000fe400078ec0ff */
[----:B------:R-:W-:Y:S01]  /*8240*/  @P1 LOP3.LUT R52, R58, 0x80000000, R51, 0xb8, !PT ;  /* 0x800000003a341812 */ /* 0x000fe200078eb833 */
[----:B---3--:R-:W-:Y:S01]  /*8250*/  @P5 FADD R57, -R56, 1 ;  /* 0x3f80000038395421 */ /* 0x008fe20000000100 */
[----:B------:R-:W-:-:S03]  /*8260*/  ISETP.GT.U32.AND P1, PT, R62, 0x3e, PT ;  /* 0x0000003e3e00780c */ /* 0x000fc60003f24070 */
[----:B------:R-:W-:Y:S01]  /*8270*/  FADD R52, R52, 1 ;  /* 0x3f80000034347421 */ /* 0x000fe20000000000 */
[----:B------:R-:W-:Y:S02]  /*8280*/  LOP3.LUT R60, R59, 0x10, R63, 0xf8, !PT ;  /* 0x000000103b3c7812 */ /* 0x000fe400078ef83f */
[----:B------:R-:W-:Y:S01]  /*8290*/  @P5 LOP3.LUT R54, R57, 0x80000000, R48, 0xb8, !PT ;  /* 0x8000000039365812 */ /* 0x000fe200078eb830 */
[----:B------:R-:W-:Y:S01]  /*82a0*/  FMUL R48, R20, 0.5 ;  /* 0x3f00000014307820 */ /* 0x000fe20000400000 */
[----:B--2---:R-:W-:Y:S01]  /*82b0*/  @P0 FADD R55, -R55, 1 ;  /* 0x3f80000037370421 */ /* 0x004fe20000000100 */
[----:B------:R-:W-:Y:S01]  /*82c0*/  FADD R20, R21, 1 ;  /* 0x3f80000015147421 */ /* 0x000fe20000000000 */
[----:B------:R-:W-:Y:S01]  /*82d0*/  FADD R21, R24, 1 ;  /* 0x3f80000018157421 */ /* 0x000fe20000000000 */
[----:B------:R-:W-:Y:S01]  /*82e0*/  FADD R54, R54, 1 ;  /* 0x3f80000036367421 */ /* 0x000fe20000000000 */
[----:B------:R-:W-:Y:S01]  /*82f0*/  LOP3.LUT R13, R13, R60, RZ, 0xfc, !PT ;  /* 0x0000003c0d0d7212 */ /* 0x000fe200078efcff */
[----:B------:R-:W-:Y:S01]  /*8300*/  FMUL R24, R15, R20 ;  /* 0x000000140f187220 */ /* 0x000fe20000400000 */
[----:B------:R-:W-:Y:S01]  /*8310*/  @P0 LOP3.LUT R53, R55, 0x80000000, R50, 0xb8, !PT ;  /* 0x8000000037350812 */ /* 0x000fe200078eb832 */
[----:B------:R-:W-:Y:S01]  /*8320*/  FADD R15, R32, 1 ;  /* 0x3f800000200f7421 */ /* 0x000fe20000000000 */
[----:B------:R-:W-:Y:S01]  /*8330*/  FMUL R48, R48, R21 ;  /* 0x0000001530307220 */ /* 0x000fe20000400000 */
[----:B------:R-:W-:Y:S01]  /*8340*/  FADD R21, R34, 1 ;  /* 0x3f80000022157421 */ /* 0x000fe20000000000 */
[----:B------:R-:W-:Y:S01]  /*8350*/  FADD R20, R49, 1 ;  /* 0x3f80000031147421 */ /* 0x000fe20000000000 */
[----:B------:R-:W-:Y:S01]  /*8360*/  FMUL R28, R28, R15 ;  /* 0x0000000f1c1c7220 */ /* 0x000fe20000400000 */
[----:B------:R-:W-:Y:S01]  /*8370*/  FMUL R15, R44, 0.5 ;  /* 0x3f0000002c0f7820 */ /* 0x000fe20000400000 */
[----:B------:R-:W-:Y:S01]  /*8380*/  FADD R14, R53, 1 ;  /* 0x3f800000350e7421 */ /* 0x000fe20000000000 */
[----:B------:R-:W-:Y:S01]  /*8390*/  FMUL R21, R30, R21 ;  /* 0x000000151e157220 */ /* 0x000fe20000400000 */
[----:B------:R-:W-:Y:S01]  /*83a0*/  FMUL R20, R41, R20 ;  /* 0x0000001429147220 */ /* 0x000fe20000400000 */
[----:B------:R-:W-:Y:S01]  /*83b0*/  FMUL R15, R52, R15 ;  /* 0x0000000f340f7220 */ /* 0x000fe20000400000 */
[----:B------:R-:W-:Y:S01]  /*83c0*/  FMUL R45, R45, R14 ;  /* 0x0000000e2d2d7220 */ /* 0x000fe20000400000 */
[----:B------:R-:W-:Y:S01]  /*83d0*/  FMUL R54, R47, R54 ;  /* 0x000000362f367220 */ /* 0x000fe20000400000 */
[----:B------:R-:W-:-:S02]  /*83e0*/  MOV R14, 0x10 ;  /* 0x00000010000e7802 */ /* 0x000fc40000000f00 */
[----:B------:R-:W-:Y:S02]  /*83f0*/  F2FP.SATFINITE.E4M3.F32.PACK_AB_MERGE_C R24, R24, R25, RZ ;  /* 0x000000191818723e */ /* 0x000fe400048070ff */
[----:B------:R-:W-:Y:S02]  /*8400*/  F2FP.SATFINITE.E4M3.F32.PACK_AB_MERGE_C R48, R29, R48, RZ ;  /* 0x000000301d30723e */ /* 0x000fe400048070ff */
[----:B------:R-:W-:Y:S02]  /*8410*/  F2FP.SATFINITE.E4M3.F32.PACK_AB_MERGE_C R28, R28, R27, RZ ;  /* 0x0000001b1c1c723e */ /* 0x000fe400048070ff */
[----:B------:R-:W-:Y:S02]  /*8420*/  F2FP.SATFINITE.E4M3.F32.PACK_AB_MERGE_C R36, R36, R21, RZ ;  /* 0x000000152424723e */ /* 0x000fe400048070ff */
[----:B------:R-:W-:Y:S02]  /*8430*/  F2FP.SATFINITE.E4M3.F32.PACK_AB_MERGE_C R38, R39, R38, RZ ;  /* 0x000000262726723e */ /* 0x000fe400048070ff */
[----:B------:R-:W-:-:S02]  /*8440*/  F2FP.SATFINITE.E4M3.F32.PACK_AB_MERGE_C R20, R15, R20, RZ ;  /* 0x000000140f14723e */ /* 0x000fc400048070ff */
[----:B------:R-:W-:Y:S02]  /*8450*/  F2FP.SATFINITE.E4M3.F32.PACK_AB_MERGE_C R54, R54, R45, RZ ;  /* 0x0000002d3636723e */ /* 0x000fe400048070ff */
[----:B------:R-:W-:Y:S01]  /*8460*/  SEL R14, R14, 0xfffffff0, !P4 ;  /* 0xfffffff00e0e7807 */ /* 0x000fe20006000000 */
[----:B------:R-:W-:Y:S06]  /*8470*/  @P1 BRA `(.L_x_59) ;  /* 0x0000000000041947 */ /* 0x000fec0003800000 */
[----:B------:R-:W-:-:S04]  /*8480*/  DEPBAR.LE SB0, 0x1 ;  /* 0x000080400000791a */ /* 0x000fc80000000000 */
.L_x_59:
[----:B------:R-:W-:Y:S05]  /*8490*/  WARPSYNC.ALL ;  /* 0x0000000000007948 */ /* 0x000fea0003800000 */
[----:B------:R-:W-:Y:S01]  /*84a0*/  BAR.SYNC.DEFER_BLOCKING 0x1, 0x100 ;  /* 0x0044000000007b1d */ /* 0x000fe20000010000 */
[----:B------:R-:W-:-:S04]  /*84b0*/  IADD3 R15, R13, UR51, RZ ;  /* 0x000000330d0f7c10 */ /* 0x000fc8000fffe0ff */
[----:B------:R-:W-:Y:S01]  /*84c0*/  IADD3 R15, R15, R14, RZ ;  /* 0x0000000e0f0f7210 */ /* 0x000fe20007ffe0ff */
[----:B------:R-:W-:Y:S01]  /*84d0*/  BSSY B0, `(.L_x_60) ;  /* 0x0000016000007945 */ /* 0x000fe20003800000 */
[----:B------:R1:W-:Y:S04]  /*84e0*/  STS.U16 [R13+UR51+0x4100], R54 ;  /* 0x004100360d007988 */ /* 0x0003e80008000433 */
[----:B------:R1:W-:Y:S04]  /*84f0*/  STS.U16 [R13+UR51+0x4200], R24 ;  /* 0x004200180d007988 */ /* 0x0003e80008000433 */
[----:B------:R1:W-:Y:S04]  /*8500*/  STS.U16 [R13+UR51+0x4108], R48 ;  /* 0x004108300d007988 */ /* 0x0003e80008000433 */
[----:B------:R1:W-:Y:S04]  /*8510*/  STS.U16 [R13+UR51+0x4208], R28 ;  /* 0x0042081c0d007988 */ /* 0x0003e80008000433 */
[----:B------:R1:W-:Y:S04]  /*8520*/  STS.U16 [R15+0x4100], R36 ;  /* 0x004100240f007388 */ /* 0x0003e80000000400 */
[----:B------:R1:W-:Y:S04]  /*8530*/  STS.U16 [R15+0x4200], R42 ;  /* 0x0042002a0f007388 */ /* 0x0003e80000000400 */
[----:B------:R1:W-:Y:S04]  /*8540*/  STS.U16 [R15+0x4108], R38 ;  /* 0x004108260f007388 */ /* 0x0003e80000000400 */
[----:B------:R1:W-:Y:S01]  /*8550*/  STS.U16 [R15+0x4208], R20 ;  /* 0x004208140f007388 */ /* 0x0003e20000000400 */
[----:B------:R-:W-:Y:S01]  /*8560*/  @!PT LDS RZ, [RZ] ;  /* 0x00000000fffff984 */ /* 0x000fe20000000800 */
[----:B------:R-:W-:Y:S01]  /*8570*/  @!PT LDS RZ, [RZ] ;  /* 0x00000000fffff984 */ /* 0x000fe20000000800 */
[----:B------:R-:W-:Y:S01]  /*8580*/  @!PT LDS RZ, [RZ] ;  /* 0x00000000fffff984 */ /* 0x000fe20000000800 */
[----:B------:R-:W-:Y:S01]  /*8590*/  @!PT LDS RZ, [RZ] ;  /* 0x00000000fffff984 */ /* 0x000fe20000000800 */
[----:B------:R2:W-:Y:S06]  /*85a0*/  MEMBAR.ALL.CTA ;  /* 0x0000000000007992 */ /* 0x0005ec0000008000 */
[----:B--2---:R-:W2:Y:S02]  /*85b0*/  FENCE.VIEW.ASYNC.S ;  /* 0x00000000000073c6 */ /* 0x004ea40000000000 */
[----:B--2---:R-:W-:Y:S06]  /*85c0*/  BAR.SYNC.DEFER_BLOCKING 0x1, 0x100 ;  /* 0x0044000000007b1d */ /* 0x004fec0000010000 */
[----:B-1----:R-:W-:Y:S05]  /*85d0*/  @P1 BRA `(.L_x_61) ;  /* 0x0000000000141947 */ /* 0x002fea0003800000 */
[----:B------:R-:W-:Y:S02]  /*85e0*/  UIADD3 UR4, UP0, UR60, 0x4f0, URZ ;  /* 0x000004f03c047890 */ /* 0x000fe4000ff1e03f */
[----:B------:R-:W-:Y:S02]  /*85f0*/  UIADD3 UR44, UR51, 0x4100, URZ ;  /* 0x00004100332c7890 */ /* 0x000fe4000fffe03f */
[----:B------:R-:W-:-:S09]  /*8600*/  UIADD3.X UR5, URZ, UR61, URZ, UP0, !UPT ;  /* 0x0000003d3f057290 */ /* 0x000fd200087fe43f */
[----:B------:R1:W-:Y:S02]  /*8610*/  UTMASTG.3D [UR44], [UR4] ;  /* 0x0000002c040073b5 */ /* 0x0003e40008010000 */
[----:B-1----:R0:W-:Y:S02]  /*8620*/  UTMACMDFLUSH ;  /* 0x00000000000079b7 */ /* 0x0021e40000000000 */
.L_x_61:
[----:B------:R-:W-:Y:S05]  /*8630*/  BSYNC B0 ;  /* 0x0000000000007941 */ /* 0x000fea0003800000 */
.L_x_60:
[----:B------:R-:W-:Y:S04]  /*8640*/  BSSY B0, `(.L_x_62) ;  /* 0x0000036000007945 */ /* 0x000fe80003800000 */
[----:B------:R-:W-:Y:S05]  /*8650*/  @P3 BRA `(.L_x_63) ;  /* 0x0000000000d03947 */ /* 0x000fea0003800000 */
[----:B------:R-:W-:-:S04]  /*8660*/  MOV R20, UR50 ;  /* 0x0000003200147c02 */ /* 0x000fc80008000f00 */
[----:B------:R-:W-:-:S13]  /*8670*/  ISETP.NE.AND P4, PT, R20, 0x3, PT ;  /* 0x000000031400780c */ /* 0x000fda0003f85270 */
[----:B------:R-:W-:Y:S05]  /*8680*/  @!P4 BRA `(.L_x_64) ;  /* 0x000000000004c947 */ /* 0x000fea0003800000 */
[----:B------:R-:W-:Y:S01]  /*8690*/  BPT.TRAP 0x1 ;  /* 0x000000040000795c */ /* 0x000fe20000300000 */
.L_x_64:
[----:B------:R-:W2:Y:S04]  /*86a0*/  LDL R20, [R1+0xb8] ;  /* 0x0000b80001147983 */ /* 0x000ea80000100800 */
[----:B------:R-:W3:Y:S01]  /*86b0*/  LDL R21, [R1+0xb4] ;  /* 0x0000b40001157983 */ /* 0x000ee20000100800 */
[----:B------:R-:W-:Y:S01]  /*86c0*/  BSSY B1, `(.L_x_65) ;  /* 0x0000005000017945 */ /* 0x000fe20003800000 */
[----:B--2---:R-:W-:Y:S02]  /*86d0*/  SHF.L.U32 R20, R20, 0x1f, RZ ;  /* 0x0000001f14147819 */ /* 0x004fe400000006ff */
[----:B---3--:R-:W-:-:S04]  /*86e0*/  LEA R27, R21, UR51, 0x3 ;  /* 0x00000033151b7c11 */ /* 0x008fc8000f8e18ff */
[----:B------:R-:W1:Y:S02]  /*86f0*/  SYNCS.PHASECHK.TRANS64.TRYWAIT P0, [R27+URZ+0x80], R20 ;  /* 0x000080141b0075a7 */ /* 0x000e64000800017f */
[----:B-1----:R-:W-:Y:S05]  /*8700*/  @!P0 BRA `(.L_x_66) ;  /* 0x0000012c00948947 */ /* 0x002fea0003800000 */
.L_x_243:
[----:B------:R-:W-:Y:S05]  /*8710*/  BSYNC B1 ;  /* 0x0000000000017941 */ /* 0x000fea0003800000 */
.L_x_65:
[----:B------:R-:W-:Y:S04]  /*8720*/  BSSY B1, `(.L_x_67) ;  /* 0x0000012000017945 */ /* 0x000fe80003800000 */
[----:B------:R-:W-:Y:S05]  /*8730*/  @P2 BRA `(.L_x_68) ;  /* 0x0000000000402947 */ /* 0x000fea0003800000 */
[----:B------:R-:W2:Y:S02]  /*8740*/  LDL R21, [R1+0xb4] ;  /* 0x0000b40001157983 */ /* 0x000ea40000100800 */
[----:B--2---:R-:W-:-:S04]  /*8750*/  LEA R28, R21, R13, 0xc ;  /* 0x0000000d151c7211 */ /* 0x004fc800078e60ff */
[----:B------:R-:W-:Y:S01]  /*8760*/  IADD3 R3, R28, UR51, RZ ;  /* 0x000000331c037c10 */ /* 0x000fe2000fffe0ff */
[----:B------:R-:W-:Y:S03]  /*8770*/  LDS.U16 R5, [R28+UR51+0x200] ;  /* 0x000200331c057984 */ /* 0x000fe60008000400 */
[----:B------:R-:W-:Y:S01]  /*8780*/  IADD3 R26, R3, R14, RZ ;  /* 0x0000000e031a7210 */ /* 0x000fe20007ffe0ff */
[----:B------:R-:W2:Y:S04]  /*8790*/  LDS.U16 R0, [R28+UR51+0x100] ;  /* 0x000100331c007984 */ /* 0x000ea80008000400 */
[----:B------:R-:W-:Y:S04]  /*87a0*/  LDS.U16 R4, [R28+UR51+0x208] ;  /* 0x000208331c047984 */ /* 0x000fe80008000400 */
[----:B------:R-:W3:Y:S04]  /*87b0*/  LDS.U16 R3, [R28+UR51+0x108] ;  /* 0x000108331c037984 */ /* 0x000ee80008000400 */
[----:B-1----:R-:W-:Y:S04]  /*87c0*/  LDS.U16 R20, [R26+0x200] ;  /* 0x000200001a147984 */ /* 0x002fe80000000400 */
[----:B------:R-:W1:Y:S04]  /*87d0*/  LDS.U16 R21, [R26+0x100] ;  /* 0x000100001a157984 */ /* 0x000e680000000400 */
[----:B------:R-:W-:Y:S04]  /*87e0*/  LDS.U16 R24, [R26+0x208] ;  /* 0x000208001a187984 */ /* 0x000fe80000000400 */
[----:B------:R-:W4:Y:S01]  /*87f0*/  LDS.U16 R25, [R26+0x108] ;  /* 0x000108001a197984 */ /* 0x000f220000000400 */
[----:B--2---:R-:W-:-:S02]  /*8800*/  PRMT R5, R0, 0x5410, R5 ;  /* 0x0000541000057816 */ /* 0x004fc40000000005 */
[----:B---3--:R-:W-:Y:S02]  /*8810*/  PRMT R4, R3, 0x5410, R4 ;  /* 0x0000541003047816 */ /* 0x008fe40000000004 */
[----:B-1----:R-:W-:Y:S02]  /*8820*/  PRMT R3, R21, 0x5410, R20 ;  /* 0x0000541015037816 */ /* 0x002fe40000000014 */
[----:B----4-:R-:W-:-:S07]  /*8830*/  PRMT R0, R25, 0x5410, R24 ;  /* 0x0000541019007816 */ /* 0x010fce0000000018 */
.L_x_68:
[----:B------:R-:W-:Y:S05]  /*8840*/  BSYNC B1 ;  /* 0x0000000000017941 */ /* 0x000fea0003800000 */
.L_x_67:
[----:B------:R-:W-:Y:S01]  /*8850*/  @!PT LDS RZ, [RZ] ;  /* 0x00000000fffff984 */ /* 0x000fe20000000800 */
[----:B------:R-:W-:Y:S01]  /*8860*/  @!PT LDS RZ, [RZ] ;  /* 0x00000000fffff984 */ /* 0x000fe20000000800 */
[----:B------:R-:W-:Y:S01]  /*8870*/  @!PT LDS RZ, [RZ] ;  /* 0x00000000fffff984 */ /* 0x000fe20000000800 */
[----:B------:R-:W-:Y:S01]  /*8880*/  @!PT LDS RZ, [RZ] ;  /* 0x00000000fffff984 */ /* 0x000fe20000000800 */
[----:B------:R2:W-:Y:S06]  /*8890*/  MEMBAR.ALL.CTA ;  /* 0x0000000000007992 */ /* 0x0005ec0000008000 */
[----:B--2---:R-:W2:Y:S01]  /*88a0*/  FENCE.VIEW.ASYNC.S ;  /* 0x00000000000073c6 */ /* 0x004ea20000000000 */
[----:B------:R-:W-:Y:S05]  /*88b0*/  @!P4 BRA `(.L_x_69) ;  /* 0x000000000004c947 */ /* 0x000fea0003800000 */
[----:B------:R-:W-:Y:S01]  /*88c0*/  BPT.TRAP 0x1 ;  /* 0x000000040000795c */ /* 0x000fe20000300000 */
.L_x_69:
[----:B------:R-:W3:Y:S04]  /*88d0*/  LDL.LU R25, [R1+0xb4] ;  /* 0x0000b40001197983 */ /* 0x000ee80000300800 */
[----:B------:R-:W4:Y:S01]  /*88e0*/  LDL.LU R24, [R1+0xb8] ;  /* 0x0000b80001187983 */ /* 0x000f220000300800 */
[----:B-1----:R-:W-:Y:S01]  /*88f0*/  IADD3 R20, R27, 0xa0, RZ ;  /* 0x000000a01b147810 */ /* 0x002fe20007ffe0ff */
[----:B------:R-:W1:Y:S03]  /*8900*/  S2R R21, SR_CgaCtaId ;  /* 0x0000000000157919 */ /* 0x000e660000008800 */
[----:B-1----:R-:W-:-:S04]  /*8910*/  PRMT R20, R21, 0x654, R20 ;  /* 0x0000065415147816 */ /* 0x002fc80000000014 */
[----:B--2---:R3:W-:Y:S02]  /*8920*/  SYNCS.ARRIVE.TRANS64.RED.A1T0 RZ, [R20+URZ], RZ ;  /* 0x000000ff14ff79a7 */ /* 0x0047e4000810043f */
[----:B---3--:R-:W-:-:S04]  /*8930*/  IADD3 R20, R25, 0x1, RZ ;  /* 0x0000000119147810 */ /* 0x008fc80007ffe0ff */
[----:B------:R-:W-:-:S04]  /*8940*/  ISETP.NE.AND P0, PT, R20, 0x4, PT ;  /* 0x000000041400780c */ /* 0x000fc80003f05270 */
[----:B------:R-:W-:Y:S02]  /*8950*/  SEL R21, RZ, 0x1, P0 ;  /* 0x00000001ff157807 */ /* 0x000fe40000000000 */
[----:B------:R-:W-:Y:S02]  /*8960*/  SEL R20, R20, RZ, P0 ;  /* 0x000000ff14147207 */ /* 0x000fe40000000000 */
[----:B----4-:R-:W-:-:S05]  /*8970*/  LOP3.LUT R24, R24, R21, RZ, 0x3c, !PT ;  /* 0x0000001518187212 */ /* 0x010fca00078e3cff */
[----:B------:R1:W-:Y:S04]  /*8980*/  STL [R1+0xb8], R24 ;  /* 0x0000b81801007387 */ /* 0x0003e80000100800 */
[----:B------:R1:W-:Y:S02]  /*8990*/  STL [R1+0xb4], R20 ;  /* 0x0000b41401007387 */ /* 0x0003e40000100800 */
.L_x_63:
[----:B------:R-:W-:Y:S05]  /*89a0*/  BSYNC B0 ;  /* 0x0000000000007941 */ /* 0x000fea0003800000 */
.L_x_62:
[----:B------:R-:W-:Y:S01]  /*89b0*/  F2FP.F16.E4M3.UNPACK_B R30, R5.H1 ;  /* 0x00000005ff1e723e */ /* 0x000fe200030006ff */
[C---:B------:R-:W-:Y:S01]  /*89c0*/  FMUL R161, R2.reuse, R161 ;  /* 0x000000a102a17220 */ /* 0x040fe20000400000 */
[C---:B------:R-:W-:Y:S01]  /*89d0*/  FMUL R159, R2.reuse, R159 ;  /* 0x0000009f029f7220 */ /* 0x040fe20000400000 */
[C---:B------:R-:W-:Y:S01]  /*89e0*/  FMUL R157, R2.reuse, R157 ;  /* 0x0000009d029d7220 */ /* 0x040fe20000400000 */
[----:B------:R-:W-:Y:S01]  /*89f0*/  F2FP.F16.E4M3.UNPACK_B R41, R3 ;  /* 0x00000003ff29723e */ /* 0x000fe200020006ff */
[----:B-1----:R-:W-:Y:S02]  /*8a00*/  HADD2.F32 R20, -RZ, R30.H0_H0 ;  /* 0x2000001eff147230 */ /* 0x002fe40000004100 */
[C---:B------:R-:W-:Y:S01]  /*8a10*/  FMUL R155, R2.reuse, R155 ;  /* 0x0000009b029b7220 */ /* 0x040fe20000400000 */
[C---:B------:R-:W-:Y:S01]  /*8a20*/  FMUL R153, R2.reuse, R153 ;  /* 0x0000009902997220 */ /* 0x040fe20000400000 */
[----:B------:R-:W-:Y:S01]  /*8a30*/  FMUL R23, R2, R23 ;  /* 0x0000001702177220 */ /* 0x000fe20000400000 */
[----:B------:R-:W-:-:S04]  /*8a40*/  FFMA R20, R16, R20, R161 ;  /* 0x0000001410147223 */ /* 0x000fc800000000a1 */
[C---:B------:R-:W-:Y:S01]  /*8a50*/  FMUL R29, R20.reuse, 0.70710676908493041992 ;  /* 0x3f3504f3141d7820 */ /* 0x040fe20000400000 */
[----:B------:R-:W-:-:S03]  /*8a60*/  FMUL R20, R20, 0.5 ;  /* 0x3f00000014147820 */ /* 0x000fc60000400000 */
[C---:B------:R-:W-:Y:S01]  /*8a70*/  FMUL R21, R29.reuse, R29 ;  /* 0x0000001d1d157220 */ /* 0x040fe20000400000 */
[----:B------:R-:W-:-:S04]  /*8a80*/  FSETP.GE.AND P0, PT, |R29|, 1.0029599666595458984, PT ;  /* 0x3f8060fe1d00780b */ /* 0x000fc80003f06200 */
[----:B------:R-:W-:Y:S02]  /*8a90*/  FSEL R21, |R29|, R21, P0 ;  /* 0x000000151d157208 */ /* 0x000fe40000000200 */
[----:B------:R-:W-:Y:S02]  /*8aa0*/  FSEL R24, R6, 8.4834944573231041431e-05, P0 ;  /* 0x38b1e96a06187808 */ /* 0x000fe40000000000 */
[----:B------:R-:W-:Y:S02]  /*8ab0*/  FSEL R26, -R7, -0.00082130916416645050049, P0 ;  /* 0xba574d20071a7808 */ /* 0x000fe40000000100 */
[----:B------:R-:W-:Y:S02]  /*8ac0*/  FSEL R25, R8, 0.0052134888246655464172, P0 ;  /* 0x3baad5ea08197808 */ /* 0x000fe40000000000 */
[----:B------:R-:W-:Y:S01]  /*8ad0*/  FSEL R27, -R9, -0.026868773624300956726, P0 ;  /* 0xbcdc1be7091b7808 */ /* 0x000fe20000000100 */
[----:B------:R-:W-:Y:S01]  /*8ae0*/  FFMA R24, R21, R24, R26 ;  /* 0x0000001815187223 */ /* 0x000fe2000000001a */
[----:B------:R-:W-:-:S03]  /*8af0*/  FSEL R26, -|R29|, R29, P0 ;  /* 0x0000001d1d1a7208 */ /* 0x000fc60000000300 */
[----:B------:R-:W-:Y:S01]  /*8b00*/  FFMA R24, R21, R24, R25 ;  /* 0x0000001815187223 */ /* 0x000fe20000000019 */
[----:B------:R-:W-:-:S03]  /*8b10*/  FSEL R25, R10, 0.11284004896879196167, P0 ;  /* 0x3de718af0a197808 */ /* 0x000fc60000000000 */
[----:B------:R-:W-:Y:S01]  /*8b20*/  FFMA R24, R21, R24, R27 ;  /* 0x0000001815187223 */ /* 0x000fe2000000001b */
[----:B------:R-:W-:-:S03]  /*8b30*/  FSEL R27, R11, -0.37612664699554443359, P0 ;  /* 0xbec093ac0b1b7808 */ /* 0x000fc60000000000 */
[----:B------:R-:W-:Y:S01]  /*8b40*/  FFMA R24, R21, R24, R25 ;  /* 0x0000001815187223 */ /* 0x000fe20000000019 */
[----:B------:R-:W-:-:S03]  /*8b50*/  FSEL R25, R12, 0.12837915122509002686, P0 ;  /* 0x3e0375d30c197808 */ /* 0x000fc60000000000 */
[----:B------:R-:W-:Y:S01]  /*8b60*/  FFMA R24, R21, R24, R27 ;  /* 0x0000001815187223 */ /* 0x000fe2000000001b */
[----:B------:R-:W-:-:S03]  /*8b70*/  FMUL R27, R2, R158 ;  /* 0x0000009e021b7220 */ /* 0x000fc60000400000 */
[----:B------:R-:W-:Y:S01]  /*8b80*/  FFMA R21, R21, R24, R25 ;  /* 0x0000001815157223 */ /* 0x000fe20000000019 */
[----:B------:R-:W-:Y:S01]  /*8b90*/  F2FP.F16.E4M3.UNPACK_B R25, R4 ;  /* 0x00000004ff19723e */ /* 0x000fe200020006ff */
[----:B------:R-:W-:Y:S02]  /*8ba0*/  HADD2.F32 R24, -RZ, R30.H1_H1 ;  /* 0x3000001eff187230 */ /* 0x000fe40000004100 */
[----:B------:R-:W-:Y:S02]  /*8bb0*/  FFMA R21, R21, R26, R26 ;  /* 0x0000001a15157223 */ /* 0x000fe4000000001a */
[--C-:B------:R-:W-:Y:S02]  /*8bc0*/  HADD2.F32 R26, -RZ, R25.reuse.H0_H0 ;  /* 0x20000019ff1a7230 */ /* 0x100fe40000004100 */
[----:B------:R-:W1:Y:S01]  /*8bd0*/  @P0 MUFU.EX2 R28, R21 ;  /* 0x00000015001c0308 */ /* 0x000e620000000800 */
[----:B------:R-:W-:Y:S02]  /*8be0*/  HADD2.F32 R30, -RZ, R25.H1_H1 ;  /* 0x30000019ff1e7230 */ /* 0x000fe40000004100 */
[----:B------:R-:W-:-:S04]  /*8bf0*/  FMUL R25, R2, R160 ;  /* 0x000000a002197220 */ /* 0x000fc80000400000 */
[C---:B------:R-:W-:Y:S01]  /*8c00*/  FFMA R24, R16.reuse, R24, R25 ;  /* 0x0000001810187223 */ /* 0x040fe20000000019 */
[C---:B------:R-:W-:Y:S01]  /*8c10*/  FFMA R25, R16.reuse, R26, R159 ;  /* 0x0000001a10197223 */ /* 0x040fe2000000009f */
[----:B------:R-:W-:Y:S02]  /*8c20*/  FFMA R26, R16, R30, R27 ;  /* 0x0000001e101a7223 */ /* 0x000fe4000000001b */
[----:B------:R-:W-:Y:S01]  /*8c30*/  FMUL R44, R24, 0.70710676908493041992 ;  /* 0x3f3504f3182c7820 */ /* 0x000fe20000400000 */
[C---:B------:R-:W-:Y:S01]  /*8c40*/  FMUL R37, R25.reuse, 0.70710676908493041992 ;  /* 0x3f3504f319257820 */ /* 0x040fe20000400000 */
[----:B------:R-:W-:Y:S01]  /*8c50*/  FMUL R46, R26, 0.70710676908493041992 ;  /* 0x3f3504f31a2e7820 */ /* 0x000fe20000400000 */
[----:B------:R-:W-:Y:S01]  /*8c60*/  FMUL R24, R24, 0.5 ;  /* 0x3f00000018187820 */ /* 0x000fe20000400000 */
[----:B------:R-:W-:Y:S01]  /*8c70*/  FMUL R27, R44, R44 ;  /* 0x0000002c2c1b7220 */ /* 0x000fe20000400000 */
[----:B------:R-:W-:Y:S01]  /*8c80*/  FMUL R25, R25, 0.5 ;  /* 0x3f00000019197820 */ /* 0x000fe20000400000 */
[----:B------:R-:W-:Y:S01]  /*8c90*/  FSETP.GE.AND P4, PT, |R37|, 1.0029599666595458984, PT ;  /* 0x3f8060fe2500780b */ /* 0x000fe20003f86200 */
[----:B-1----:R-:W-:Y:S01]  /*8ca0*/  @P0 FADD R28, -R28, 1 ;  /* 0x3f8000001c1c0421 */ /* 0x002fe20000000100 */
[C---:B------:R-:W-:Y:S01]  /*8cb0*/  FMUL R31, R46.reuse, R46 ;  /* 0x0000002e2e1f7220 */ /* 0x040fe20000400000 */
[----:B------:R-:W-:Y:S01]  /*8cc0*/  FSETP.GE.AND P5, PT, |R46|, 1.0029599666595458984, PT ;  /* 0x3f8060fe2e00780b */ /* 0x000fe20003fa6200 */
[----:B------:R-:W-:Y:S01]  /*8cd0*/  FMUL R26, R26, 0.5 ;  /* 0x3f0000001a1a7820 */ /* 0x000fe20000400000 */
[----:B------:R-:W-:-:S02]  /*8ce0*/  FSEL R32, R6, 8.4834944573231041431e-05, P4 ;  /* 0x38b1e96a06207808 */ /* 0x000fc40002000000 */
[----:B------:R-:W-:Y:S01]  /*8cf0*/  @P0 LOP3.LUT R21, R28, 0x80000000, R29, 0xb8, !PT ;  /* 0x800000001c150812 */ /* 0x000fe200078eb81d */
[----:B------:R-:W-:Y:S01]  /*8d00*/  FMUL R29, R37, R37 ;  /* 0x00000025251d7220 */ /* 0x000fe20000400000 */
[C---:B------:R-:W-:Y:S02]  /*8d10*/  FSETP.GE.AND P0, PT, |R44|.reuse, 1.0029599666595458984, PT ;  /* 0x3f8060fe2c00780b */ /* 0x040fe40003f06200 */
[----:B------:R-:W-:Y:S01]  /*8d20*/  FSEL R34, -R7, -0.00082130916416645050049, P4 ;  /* 0xba574d2007227808 */ /* 0x000fe20002000100 */
[----:B------:R-:W-:Y:S01]  /*8d30*/  FADD R21, R21, 1 ;  /* 0x3f80000015157421 */ /* 0x000fe20000000000 */
[----:B------:R-:W-:Y:S02]  /*8d40*/  FSEL R27, |R44|, R27, P0 ;  /* 0x0000001b2c1b7208 */ /* 0x000fe40000000200 */
[----:B------:R-:W-:Y:S01]  /*8d50*/  FSEL R28, R6, 8.4834944573231041431e-05, P0 ;  /* 0x38b1e96a061c7808 */ /* 0x000fe20000000000 */
[----:B------:R-:W-:Y:S01]  /*8d60*/  FMUL R20, R20, R21 ;  /* 0x0000001514147220 */ /* 0x000fe20000400000 */
[----:B------:R-:W-:-:S02]  /*8d70*/  FSEL R30, -R7, -0.00082130916416645050049, P0 ;  /* 0xba574d20071e7808 */ /* 0x000fc40000000100 */
[----:B------:R-:W-:Y:S02]  /*8d80*/  FSEL R29, |R37|, R29, P4 ;  /* 0x0000001d251d7208 */ /* 0x000fe40002000200 */
[----:B------:R-:W-:Y:S01]  /*8d90*/  FSEL R31, |R46|, R31, P5 ;  /* 0x0000001f2e1f7208 */ /* 0x000fe20002800200 */
[----:B------:R-:W-:Y:S01]  /*8da0*/  FFMA R28, R27, R28, R30 ;  /* 0x0000001c1b1c7223 */ /* 0x000fe2000000001e */
[----:B------:R-:W-:Y:S01]  /*8db0*/  FSEL R30, R8, 0.0052134888246655464172, P0 ;  /* 0x3baad5ea081e7808 */ /* 0x000fe20000000000 */
[----:B------:R-:W-:Y:S01]  /*8dc0*/  FFMA R34, R29, R32, R34 ;  /* 0x000000201d227223 */ /* 0x000fe20000000022 */
[----:B------:R-:W-:Y:S02]  /*8dd0*/  FSEL R32, -R9, -0.026868773624300956726, P0 ;  /* 0xbcdc1be709207808 */ /* 0x000fe40000000100 */
[----:B------:R-:W-:Y:S01]  /*8de0*/  FSEL R38, R6, 8.4834944573231041431e-05, P5 ;  /* 0x38b1e96a06267808 */ /* 0x000fe20002800000 */
[----:B------:R-:W-:Y:S01]  /*8df0*/  FFMA R28, R27, R28, R30 ;  /* 0x0000001c1b1c7223 */ /* 0x000fe2000000001e */
[----:B------:R-:W-:-:S02]  /*8e00*/  FSEL R40, -R7, -0.00082130916416645050049, P5 ;  /* 0xba574d2007287808 */ /* 0x000fc40002800100 */
[----:B------:R-:W-:Y:S01]  /*8e10*/  FSEL R36, R8, 0.0052134888246655464172, P4 ;  /* 0x3baad5ea08247808 */ /* 0x000fe20002000000 */
[----:B------:R-:W-:Y:S01]  /*8e20*/  FFMA R28, R27, R28, R32 ;  /* 0x0000001c1b1c7223 */ /* 0x000fe20000000020 */
[----:B------:R-:W-:Y:S01]  /*8e30*/  FSEL R30, R10, 0.11284004896879196167, P0 ;  /* 0x3de718af0a1e7808 */ /* 0x000fe20000000000 */
[----:B------:R-:W-:Y:S01]  /*8e40*/  FFMA R38, R31, R38, R40 ;  /* 0x000000261f267223 */ /* 0x000fe20000000028 */
[----:B------:R-:W-:Y:S01]  /*8e50*/  FSEL R42, R8, 0.0052134888246655464172, P5 ;  /* 0x3baad5ea082a7808 */ /* 0x000fe20002800000 */
[----:B------:R-:W-:Y:S01]  /*8e60*/  FFMA R34, R29, R34, R36 ;  /* 0x000000221d227223 */ /* 0x000fe20000000024 */
[----:B------:R-:W-:Y:S01]  /*8e70*/  FSEL R36, -R9, -0.026868773624300956726, P4 ;  /* 0xbcdc1be709247808 */ /* 0x000fe20002000100 */
[----:B------:R-:W-:Y:S01]  /*8e80*/  FFMA R28, R27, R28, R30 ;  /* 0x0000001c1b1c7223 */ /* 0x000fe2000000001e */
[----:B------:R-:W-:Y:S01]  /*8e90*/  FSEL R32, R11, -0.37612664699554443359, P0 ;  /* 0xbec093ac0b207808 */ /* 0x000fe20000000000 */
[----:B------:R-:W-:Y:S01]  /*8ea0*/  FFMA R42, R31, R38, R42 ;  /* 0x000000261f2a7223 */ /* 0x000fe2000000002a */
[----:B------:R-:W-:Y:S01]  /*8eb0*/  FSEL R38, R10, 0.11284004896879196167, P4 ;  /* 0x3de718af0a267808 */ /* 0x000fe20002000000 */
[----:B------:R-:W-:Y:S01]  /*8ec0*/  FFMA R34, R29, R34, R36 ;  /* 0x000000221d227223 */ /* 0x000fe20000000024 */
        /* <DEDUP_REMOVED lines=8> */
[----:B------:R-:W-:Y:S01]  /*8f50*/  FSEL R36, R11, -0.37612664699554443359, P4 ;  /* 0xbec093ac0b247808 */ /* 0x000fe20002000000 */
[----:B------:R-:W-:Y:S01]  /*8f60*/  FFMA R27, R27, R32, R32 ;  /* 0x000000201b1b7223 */ /* 0x000fe20000000020 */
[----:B------:R-:W-:Y:S01]  /*8f70*/  FSEL R32, R11, -0.37612664699554443359, P5 ;  /* 0xbec093ac0b207808 */ /* 0x000fe20002800000 */
[----:B------:R-:W-:Y:S01]  /*8f80*/  FFMA R38, R31, R40, R38 ;  /* 0x000000281f267223 */ /* 0x000fe20000000026 */
[C---:B------:R-:W-:Y:S01]  /*8f90*/  FSEL R28, R12.reuse, 0.12837915122509002686, P4 ;  /* 0x3e0375d30c1c7808 */ /* 0x040fe20002000000 */
[----:B------:R-:W-:Y:S01]  /*8fa0*/  FFMA R34, R29, R34, R36 ;  /* 0x000000221d227223 */ /* 0x000fe20000000024 */
[----:B------:R-:W-:Y:S01]  /*8fb0*/  FSEL R33, R12, 0.12837915122509002686, P5 ;  /* 0x3e0375d30c217808 */ /* 0x000fe20002800000 */
[----:B------:R-:W-:Y:S01]  /*8fc0*/  FFMA R32, R31, R38, R32 ;  /* 0x000000261f207223 */ /* 0x000fe20000000020 */
[----:B------:R-:W1:Y:S01]  /*8fd0*/  @P0 MUFU.EX2 R30, R27 ;  /* 0x0000001b001e0308 */ /* 0x000e620000000800 */
[----:B------:R-:W-:Y:S01]  /*8fe0*/  FFMA R28, R29, R34, R28 ;  /* 0x000000221d1c7223 */ /* 0x000fe2000000001c */
[----:B------:R-:W-:Y:S01]  /*8ff0*/  FSEL R29, -|R37|, R37, P4 ;  /* 0x00000025251d7208 */ /* 0x000fe20002000300 */
[----:B------:R-:W-:Y:S01]  /*9000*/  FFMA R33, R31, R32, R33 ;  /* 0x000000201f217223 */ /* 0x000fe20000000021 */
[----:B------:R-:W-:Y:S01]  /*9010*/  FSEL R34, -|R46|, R46, P5 ;  /* 0x0000002e2e227208 */ /* 0x000fe20002800300 */
[--C-:B------:R-:W-:Y:S01]  /*9020*/  HADD2.F32 R38, -RZ, R41.reuse.H0_H0 ;  /* 0x20000029ff267230 */ /* 0x100fe20000004100 */
[----:B------:R-:W-:Y:S01]  /*9030*/  F2FP.F16.E4M3.UNPACK_B R31, R4.H1 ;  /* 0x00000004ff1f723e */ /* 0x000fe200030006ff */
[----:B------:R-:W-:Y:S01]  /*9040*/  FFMA R28, R28, R29, R29 ;  /* 0x0000001d1c1c7223 */ /* 0x000fe2000000001d */
[----:B------:R-:W-:-:S02]  /*9050*/  HADD2.F32 R41, -RZ, R41.H1_H1 ;  /* 0x30000029ff297230 */ /* 0x000fc40000004100 */
[----:B------:R-:W-:Y:S01]  /*9060*/  FFMA R29, R33, R34, R34 ;  /* 0x00000022211d7223 */ /* 0x000fe20000000022 */
[----:B------:R-:W2:Y:S01]  /*9070*/  @P4 MUFU.EX2 R32, R28 ;  /* 0x0000001c00204308 */ /* 0x000ea20000000800 */
[--C-:B------:R-:W-:Y:S02]  /*9080*/  HADD2.F32 R34, -RZ, R31.reuse.H0_H0 ;  /* 0x2000001fff227230 */ /* 0x100fe40000004100 */
[----:B------:R-:W-:Y:S02]  /*9090*/  HADD2.F32 R36, -RZ, R31.H1_H1 ;  /* 0x3000001fff247230 */ /* 0x000fe40000004100 */
[----:B------:R-:W-:Y:S01]  /*90a0*/  FMUL R31, R2, R156 ;  /* 0x0000009c021f7220 */ /* 0x000fe20000400000 */
[----:B-1----:R-:W-:Y:S01]  /*90b0*/  @P0 FADD R33, -R30, 1 ;  /* 0x3f8000001e210421 */ /* 0x002fe20000000100 */
[C---:B------:R-:W-:Y:S01]  /*90c0*/  FFMA R30, R16.reuse, R34, R157 ;  /* 0x00000022101e7223 */ /* 0x040fe2000000009d */
[----:B------:R-:W1:Y:S01]  /*90d0*/  @P5 MUFU.EX2 R35, R29 ;  /* 0x0000001d00235308 */ /* 0x000e620000000800 */
[----:B------:R-:W-:-:S02]  /*90e0*/  FFMA R31, R16, R36, R31 ;  /* 0x00000024101f7223 */ /* 0x000fc4000000001f */
[C---:B------:R-:W-:Y:S01]  /*90f0*/  FMUL R43, R30.reuse, 0.70710676908493041992 ;  /* 0x3f3504f31e2b7820 */ /* 0x040fe20000400000 */
[----:B------:R-:W-:Y:S01]  /*9100*/  @P0 LOP3.LUT R27, R33, 0x80000000, R44, 0xb8, !PT ;  /* 0x80000000211b0812 */ /* 0x000fe200078eb82c */
[----:B------:R-:W-:Y:S01]  /*9110*/  FMUL R50, R31, 0.70710676908493041992 ;  /* 0x3f3504f31f327820 */ /* 0x000fe20000400000 */
[----:B------:R-:W-:Y:S01]  /*9120*/  FMUL R30, R30, 0.5 ;  /* 0x3f0000001e1e7820 */ /* 0x000fe20000400000 */
[C---:B------:R-:W-:Y:S01]  /*9130*/  FMUL R33, R43.reuse, R43 ;  /* 0x0000002b2b217220 */ /* 0x040fe20000400000 */
[----:B------:R-:W-:Y:S01]  /*9140*/  FSETP.GE.AND P0, PT, |R43|, 1.0029599666595458984, PT ;  /* 0x3f8060fe2b00780b */ /* 0x000fe20003f06200 */
[----:B--2---:R-:W-:Y:S01]  /*9150*/  @P4 FADD R34, -R32, 1 ;  /* 0x3f80000020224421 */ /* 0x004fe20000000100 */
[----:B------:R-:W-:Y:S01]  /*9160*/  FFMA R32, R16, R38, R155 ;  /* 0x0000002610207223 */ /* 0x000fe2000000009b */
[----:B------:R-:W-:Y:S01]  /*9170*/  FADD R27, R27, 1 ;  /* 0x3f8000001b1b7421 */ /* 0x000fe20000000000 */
[----:B------:R-:W-:Y:S01]  /*9180*/  FSEL R33, |R43|, R33, P0 ;  /* 0x000000212b217208 */ /* 0x000fe20000000200 */
[----:B------:R-:W-:Y:S01]  /*9190*/  FMUL R31, R31, 0.5 ;  /* 0x3f0000001f1f7820 */ /* 0x000fe20000400000 */
[----:B------:R-:W-:Y:S01]  /*91a0*/  @P4 LOP3.LUT R28, R34, 0x80000000, R37, 0xb8, !PT ;  /* 0x80000000221c4812 */ /* 0x000fe200078eb825 */
[----:B------:R-:W-:Y:S01]  /*91b0*/  FMUL R45, R32, 0.70710676908493041992 ;  /* 0x3f3504f3202d7820 */ /* 0x000fe20000400000 */
[----:B------:R-:W-:Y:S01]  /*91c0*/  FSETP.GE.AND P4, PT, |R50|, 1.0029599666595458984, PT ;  /* 0x3f8060fe3200780b */ /* 0x000fe20003f86200 */
[----:B-1----:R-:W-:Y:S01]  /*91d0*/  @P5 FADD R35, -R35, 1 ;  /* 0x3f80000023235421 */ /* 0x002fe20000000100 */
[----:B------:R-:W-:Y:S01]  /*91e0*/  FSEL R34, R6, 8.4834944573231041431e-05, P0 ;  /* 0x38b1e96a06227808 */ /* 0x000fe20000000000 */
[----:B------:R-:W-:Y:S01]  /*91f0*/  FMUL R37, R45, R45 ;  /* 0x0000002d2d257220 */ /* 0x000fe20000400000 */
[----:B------:R-:W-:Y:S01]  /*9200*/  FSEL R36, -R7, -0.00082130916416645050049, P0 ;  /* 0xba574d2007247808 */ /* 0x000fe20000000100 */
[----:B------:R-:W-:Y:S01]  /*9210*/  FADD R28, R28, 1 ;  /* 0x3f8000001c1c7421 */ /* 0x000fe20000000000 */
[----:B------:R-:W-:Y:S01]  /*9220*/  @P5 LOP3.LUT R29, R35, 0x80000000, R46, 0xb8, !PT ;  /* 0x80000000231d5812 */ /* 0x000fe200078eb82e */
[----:B------:R-:W-:Y:S01]  /*9230*/  FMUL R35, R50, R50 ;  /* 0x0000003232237220 */ /* 0x000fe20000400000 */
[----:B------:R-:W-:Y:S01]  /*9240*/  FSEL R38, R6, 8.4834944573231041431e-05, P4 ;  /* 0x38b1e96a06267808 */ /* 0x000fe20002000000 */
[----:B------:R-:W-:Y:S01]  /*9250*/  FFMA R34, R33, R34, R36 ;  /* 0x0000002221227223 */ /* 0x000fe20000000024 */
[----:B------:R-:W-:Y:S01]  /*9260*/  FSEL R40, -R7, -0.00082130916416645050049, P4 ;  /* 0xba574d2007287808 */ /* 0x000fe20002000100 */
[----:B------:R-:W-:Y:S01]  /*9270*/  FADD R29, R29, 1 ;  /* 0x3f8000001d1d7421 */ /* 0x000fe20000000000 */
[----:B------:R-:W-:Y:S01]  /*9280*/  FSEL R35, |R50|, R35, P4 ;  /* 0x0000002332237208 */ /* 0x000fe20002000200 */
[----:B------:R-:W-:Y:S01]  /*9290*/  FMUL R32, R32, 0.5 ;  /* 0x3f00000020207820 */ /* 0x000fe20000400000 */
[----:B------:R-:W-:Y:S01]  /*92a0*/  FSEL R36, R8, 0.0052134888246655464172, P0 ;  /* 0x3baad5ea08247808 */ /* 0x000fe20000000000 */
[----:B------:R-:W-:Y:S01]  /*92b0*/  FMUL R27, R24, R27 ;  /* 0x0000001b181b7220 */ /* 0x000fe20000400000 */
[----:B------:R-:W-:Y:S01]  /*92c0*/  FSETP.GE.AND P5, PT, |R45|, 1.0029599666595458984, PT ;  /* 0x3f8060fe2d00780b */ /* 0x000fe20003fa6200 */
[----:B------:R-:W-:Y:S01]  /*92d0*/  FFMA R40, R35, R38, R40 ;  /* 0x0000002623287223 */ /* 0x000fe20000000028 */
[----:B------:R-:W-:Y:S01]  /*92e0*/  FSEL R38, -R9, -0.026868773624300956726, P0 ;  /* 0xbcdc1be709267808 */ /* 0x000fe20000000100 */
[----:B------:R-:W-:Y:S01]  /*92f0*/  FFMA R34, R33, R34, R36 ;  /* 0x0000002221227223 */ /* 0x000fe20000000024 */
[----:B------:R-:W-:Y:S01]  /*9300*/  FSEL R37, |R45|, R37, P5 ;  /* 0x000000252d257208 */ /* 0x000fe20002800200 */
[----:B------:R-:W-:Y:S01]  /*9310*/  FMUL R25, R25, R28 ;  /* 0x0000001c19197220 */ /* 0x000fe20000400000 */
[----:B------:R-:W-:Y:S01]  /*9320*/  FSEL R44, R6, 8.4834944573231041431e-05, P5 ;  /* 0x38b1e96a062c7808 */ /* 0x000fe20002800000 */
[----:B------:R-:W-:Y:S01]  /*9330*/  FFMA R34, R33, R34, R38 ;  /* 0x0000002221227223 */ /* 0x000fe20000000026 */
[----:B------:R-:W-:Y:S01]  /*9340*/  FSEL R46, -R7, -0.00082130916416645050049, P5 ;  /* 0xba574d20072e7808 */ /* 0x000fe20002800100 */
[----:B------:R-:W-:Y:S01]  /*9350*/  FMUL R26, R26, R29 ;  /* 0x0000001d1a1a7220 */ /* 0x000fe20000400000 */
[----:B------:R-:W-:-:S02]  /*9360*/  FSEL R42, R8, 0.0052134888246655464172, P4 ;  /* 0x3baad5ea082a7808 */ /* 0x000fc40002000000 */
        /* <DEDUP_REMOVED lines=30> */
[----:B------:R-:W-:-:S02]  /*9550*/  FSEL R40, -|R45|, R45, P5 ;  /* 0x0000002d2d287208 */ /* 0x000fc40002800300 */
[----:B------:R-:W-:Y:S01]  /*9560*/  F2FP.F16.E4M3.UNPACK_B R37, R3.H1 ;  /* 0x00000003ff25723e */ /* 0x000fe200030006ff */
[----:B------:R-:W-:Y:S01]  /*9570*/  FFMA R34, R34, R35, R35 ;  /* 0x0000002322227223 */ /* 0x000fe20000000023 */
[----:B------:R-:W-:Y:S01]  /*9580*/  F2FP.SATFINITE.E4M3.F32.PACK_AB_MERGE_C R20, R27, R20, RZ ;  /* 0x000000141b14723e */ /* 0x000fe200048070ff */
[----:B------:R-:W-:Y:S01]  /*9590*/  FFMA R35, R39, R40, R40 ;  /* 0x0000002827237223 */ /* 0x000fe20000000028 */
[----:B------:R-:W-:Y:S01]  /*95a0*/  FMUL R39, R2, R152 ;  /* 0x0000009802277220 */ /* 0x000fe20000400000 */
[----:B------:R-:W2:Y:S01]  /*95b0*/  @P4 MUFU.EX2 R38, R34 ;  /* 0x0000002200264308 */ /* 0x000ea20000000800 */
[--C-:B------:R-:W-:Y:S01]  /*95c0*/  HADD2.F32 R44, -RZ, R37.reuse.H0_H0 ;  /* 0x20000025ff2c7230 */ /* 0x100fe20000004100 */
[----:B------:R-:W-:Y:S01]  /*95d0*/  F2FP.SATFINITE.E4M3.F32.PACK_AB_MERGE_C R26, R26, R25, RZ ;  /* 0x000000191a1a723e */ /* 0x000fe200048070ff */
[----:B------:R-:W-:Y:S02]  /*95e0*/  HADD2.F32 R46, -RZ, R37.H1_H1 ;  /* 0x30000025ff2e7230 */ /* 0x000fe40000004100 */
[----:B------:R-:W-:Y:S01]  /*95f0*/  FMUL R37, R2, R154 ;  /* 0x0000009a02257220 */ /* 0x000fe20000400000 */
[----:B-1----:R-:W-:-:S02]  /*9600*/  @P0 FADD R40, -R36, 1 ;  /* 0x3f80000024280421 */ /* 0x002fc40000000100 */
[----:B------:R-:W1:Y:S01]  /*9610*/  @P5 MUFU.EX2 R42, R35 ;  /* 0x00000023002a5308 */ /* 0x000e620000000800 */
[C---:B------:R-:W-:Y:S01]  /*9620*/  FFMA R36, R16.reuse, R41, R37 ;  /* 0x0000002910247223 */ /* 0x040fe20000000025 */
[----:B------:R-:W-:Y:S01]  /*9630*/  FFMA R37, R16, R44, R153 ;  /* 0x0000002c10257223 */ /* 0x000fe20000000099 */
[----:B------:R-:W-:Y:S02]  /*9640*/  @P0 LOP3.LUT R33, R40, 0x80000000, R43, 0xb8, !PT ;  /* 0x8000000028210812 */ /* 0x000fe400078eb82b */
[C---:B------:R-:W-:Y:S01]  /*9650*/  FMUL R47, R36.reuse, 0.70710676908493041992 ;  /* 0x3f3504f3242f7820 */ /* 0x040fe20000400000 */
[----:B------:R-:W-:Y:S01]  /*9660*/  FMUL R49, R37, 0.70710676908493041992 ;  /* 0x3f3504f325317820 */ /* 0x000fe20000400000 */
[----:B------:R-:W-:Y:S01]  /*9670*/  FMUL R36, R36, 0.5 ;  /* 0x3f00000024247820 */ /* 0x000fe20000400000 */
[----:B------:R-:W-:Y:S01]  /*9680*/  FADD R33, R33, 1 ;  /* 0x3f80000021217421 */ /* 0x000fe20000000000 */
[----:B--2---:R-:W-:Y:S01]  /*9690*/  @P4 FADD R41, -R38, 1 ;  /* 0x3f80000026294421 */ /* 0x004fe20000000100 */
[----:B------:R-:W-:Y:S01]  /*96a0*/  FFMA R38, R16, R46, R39 ;  /* 0x0000002e10267223 */ /* 0x000fe20000000027 */
[C---:B------:R-:W-:Y:S01]  /*96b0*/  FMUL R39, R47.reuse, R47 ;  /* 0x0000002f2f277220 */ /* 0x040fe20000400000 */
[----:B------:R-:W-:Y:S01]  /*96c0*/  FSETP.GE.AND P0, PT, |R47|, 1.0029599666595458984, PT ;  /* 0x3f8060fe2f00780b */ /* 0x000fe20003f06200 */
[----:B------:R-:W-:Y:S01]  /*96d0*/  FMUL R37, R37, 0.5 ;  /* 0x3f00000025257820 */ /* 0x000fe20000400000 */
[----:B------:R-:W-:Y:S01]  /*96e0*/  @P4 LOP3.LUT R34, R41, 0x80000000, R50, 0xb8, !PT ;  /* 0x8000000029224812 */ /* 0x000fe200078eb832 */
[C---:B------:R-:W-:Y:S01]  /*96f0*/  FMUL R41, R49.reuse, R49 ;  /* 0x0000003131297220 */ /* 0x040fe20000400000 */
[----:B------:R-:W-:Y:S01]  /*9700*/  FSETP.GE.AND P4, PT, |R49|, 1.0029599666595458984, PT ;  /* 0x3f8060fe3100780b */ /* 0x000fe20003f86200 */
[----:B-1----:R-:W-:Y:S01]  /*9710*/  @P5 FADD R42, -R42, 1 ;  /* 0x3f8000002a2a5421 */ /* 0x002fe20000000100 */
[----:B------:R-:W-:Y:S01]  /*9720*/  FSEL R39, |R47|, R39, P0 ;  /* 0x000000272f277208 */ /* 0x000fe20000000200 */
[----:B------:R-:W-:Y:S01]  /*9730*/  FMUL R51, R38, 0.70710676908493041992 ;  /* 0x3f3504f326337820 */ /* 0x000fe20000400000 */
[----:B------:R-:W-:Y:S01]  /*9740*/  FSEL R40, R6, 8.4834944573231041431e-05, P0 ;  /* 0x38b1e96a06287808 */ /* 0x000fe20000000000 */
[----:B------:R-:W-:Y:S01]  /*9750*/  FADD R34, R34, 1 ;  /* 0x3f80000022227421 */ /* 0x000fe20000000000 */
[----:B------:R-:W-:Y:S01]  /*9760*/  @P5 LOP3.LUT R35, R42, 0x80000000, R45, 0xb8, !PT ;  /* 0x800000002a235812 */ /* 0x000fe200078eb82d */
[----:B------:R-:W-:Y:S01]  /*9770*/  FMUL R43, R51, R51 ;  /* 0x00000033332b7220 */ /* 0x000fe20000400000 */
[----:B------:R-:W-:Y:S01]  /*9780*/  FSEL R42, -R7, -0.00082130916416645050049, P0 ;  /* 0xba574d20072a7808 */ /* 0x000fe20000000100 */
[----:B------:R-:W-:Y:S01]  /*9790*/  FMUL R38, R38, 0.5 ;  /* 0x3f00000026267820 */ /* 0x000fe20000400000 */
[----:B------:R-:W-:Y:S01]  /*97a0*/  FSEL R41, |R49|, R41, P4 ;  /* 0x0000002931297208 */ /* 0x000fe20002000200 */
[----:B------:R-:W-:Y:S01]  /*97b0*/  FADD R35, R35, 1 ;  /* 0x3f80000023237421 */ /* 0x000fe20000000000 */
[----:B------:R-:W-:Y:S01]  /*97c0*/  FSEL R44, R6, 8.4834944573231041431e-05, P4 ;  /* 0x38b1e96a062c7808 */ /* 0x000fe20002000000 */
[----:B------:R-:W-:Y:S01]  /*97d0*/  FFMA R40, R39, R40, R42 ;  /* 0x0000002827287223 */ /* 0x000fe2000000002a */
[----:B------:R-:W-:Y:S01]  /*97e0*/  FSEL R46, -R7, -0.00082130916416645050049, P4 ;  /* 0xba574d20072e7808 */ /* 0x000fe20002000100 */
[----:B------:R-:W-:Y:S01]  /*97f0*/  FMUL R30, R30, R33 ;  /* 0x000000211e1e7220 */ /* 0x000fe20000400000 */
[----:B------:R-:W-:Y:S01]  /*9800*/  FSETP.GE.AND P5, PT, |R51|, 1.0029599666595458984, PT ;  /* 0x3f8060fe3300780b */ /* 0x000fe20003fa6200 */
[----:B------:R-:W-:Y:S01]  /*9810*/  FMUL R31, R31, R34 ;  /* 0x000000221f1f7220 */ /* 0x000fe20000400000 */
[----:B------:R-:W-:Y:S01]  /*9820*/  FSEL R42, R8, 0.0052134888246655464172, P0 ;  /* 0x3baad5ea082a7808 */ /* 0x000fe20000000000 */
[----:B------:R-:W-:Y:S01]  /*9830*/  FFMA R46, R41, R44, R46 ;  /* 0x0000002c292e7223 */ /* 0x000fe2000000002e */
[----:B------:R-:W-:Y:S01]  /*9840*/  FSEL R43, |R51|, R43, P5 ;  /* 0x0000002b332b7208 */ /* 0x000fe20002800200 */
[----:B------:R-:W-:Y:S01]  /*9850*/  FMUL R32, R32, R35 ;  /* 0x0000002320207220 */ /* 0x000fe20000400000 */
[----:B------:R-:W-:Y:S01]  /*9860*/  FSEL R50, R6, 8.4834944573231041431e-05, P5 ;  /* 0x38b1e96a06327808 */ /* 0x000fe20002800000 */
[----:B------:R-:W-:Y:S01]  /*9870*/  FFMA R40, R39, R40, R42 ;  /* 0x0000002827287223 */ /* 0x000fe2000000002a */
[----:B------:R-:W-:-:S02]  /*9880*/  FSEL R52, -R7, -0.00082130916416645050049, P5 ;  /* 0xba574d2007347808 */ /* 0x000fc40002800100 */
[C---:B------:R-:W-:Y:S02]  /*9890*/  FSEL R48, R8.reuse, 0.0052134888246655464172, P4 ;  /* 0x3baad5ea08307808 */ /* 0x040fe40002000000 */
[----:B------:R-:W-:Y:S01]  /*98a0*/  FSEL R44, -R9, -0.026868773624300956726, P0 ;  /* 0xbcdc1be7092c7808 */ /* 0x000fe20000000100 */
[----:B------:R-:W-:Y:S01]  /*98b0*/  FFMA R50, R43, R50, R52 ;  /* 0x000000322b327223 */ /* 0x000fe20000000034 */
[----:B------:R-:W-:Y:S01]  /*98c0*/  FSEL R54, R8, 0.0052134888246655464172, P5 ;  /* 0x3baad5ea08367808 */ /* 0x000fe20002800000 */
[----:B------:R-:W-:Y:S01]  /*98d0*/  FFMA R46, R41, R46, R48 ;  /* 0x0000002e292e7223 */ /* 0x000fe20000000030 */
[C---:B------:R-:W-:Y:S01]  /*98e0*/  FSEL R42, R10.reuse, 0.11284004896879196167, P0 ;  /* 0x3de718af0a2a7808 */ /* 0x040fe20000000000 */
        /* <DEDUP_REMOVED lines=11> */
[----:B------:R-:W-:Y:S01]  /*99a0*/  FSEL R48, R11, -0.37612664699554443359, P4 ;  /* 0xbec093ac0b307808 */ /* 0x000fe20002000000 */
[----:B------:R-:W-:Y:S01]  /*99b0*/  FFMA R39, R39, R40, R42 ;  /* 0x0000002827277223 */ /* 0x000fe2000000002a */
[----:B------:R-:W-:Y:S01]  /*99c0*/  FSEL R44, -|R47|, R47, P0 ;  /* 0x0000002f2f2c7208 */ /* 0x000fe20000000300 */
[----:B------:R-:W-:Y:S01]  /*99d0*/  FFMA R52, R43, R54, R52 ;  /* 0x000000362b347223 */ /* 0x000fe20000000034 */
[----:B------:R-:W-:Y:S01]  /*99e0*/  FSEL R50, R10, 0.11284004896879196167, P5 ;  /* 0x3de718af0a327808 */ /* 0x000fe20002800000 */
[----:B------:R-:W-:Y:S01]  /*99f0*/  FFMA R46, R41, R46, R48 ;  /* 0x0000002e292e7223 */ /* 0x000fe20000000030 */
[C---:B------:R-:W-:Y:S01]  /*9a00*/  FSEL R40, R12.reuse, 0.12837915122509002686, P4 ;  /* 0x3e0375d30c287808 */ /* 0x040fe20002000000 */
[----:B------:R-:W-:Y:S01]  /*9a10*/  FFMA R39, R39, R44, R44 ;  /* 0x0000002c27277223 */ /* 0x000fe2000000002c */
[----:B------:R-:W-:Y:S01]  /*9a20*/  FSEL R44, R11, -0.37612664699554443359, P5 ;  /* 0xbec093ac0b2c7808 */ /* 0x000fe20002800000 */
[----:B------:R-:W-:Y:S01]  /*9a30*/  FFMA R50, R43, R52, R50 ;  /* 0x000000342b327223 */ /* 0x000fe20000000032 */
[----:B------:R-:W-:Y:S01]  /*9a40*/  FSEL R45, R12, 0.12837915122509002686, P5 ;  /* 0x3e0375d30c2d7808 */ /* 0x000fe20002800000 */
[----:B------:R-:W-:Y:S01]  /*9a50*/  FFMA R40, R41, R46, R40 ;  /* 0x0000002e29287223 */ /* 0x000fe20000000028 */
[----:B------:R-:W-:Y:S01]  /*9a60*/  FSEL R41, -|R49|, R49, P4 ;  /* 0x0000003131297208 */ /* 0x000fe20002000300 */
[----:B------:R-:W-:Y:S01]  /*9a70*/  FFMA R44, R43, R50, R44 ;  /* 0x000000322b2c7223 */ /* 0x000fe2000000002c */
[----:B------:R-:W1:Y:S01]  /*9a80*/  @P0 MUFU.EX2 R42, R39 ;  /* 0x00000027002a0308 */ /* 0x000e620000000800 */
[----:B------:R-:W-:-:S02]  /*9a90*/  FSEL R46, -|R51|, R51, P5 ;  /* 0x00000033332e7208 */ /* 0x000fc40002800300 */
[----:B------:R-:W-:Y:S01]  /*9aa0*/  FFMA R40, R40, R41, R41 ;  /* 0x0000002928287223 */ /* 0x000fe20000000029 */
[----:B------:R-:W-:Y:S01]  /*9ab0*/  FFMA R45, R43, R44, R45 ;  /* 0x0000002c2b2d7223 */ /* 0x000fe2000000002d */
[-C--:B------:R-:W-:Y:S02]  /*9ac0*/  F2FP.F16.E4M3.UNPACK_B R43, R0.reuse ;  /* 0x00000000ff2b723e */ /* 0x080fe400020006ff */
[----:B------:R-:W-:Y:S01]  /*9ad0*/  F2FP.F16.E4M3.UNPACK_B R54, R0.H1 ;  /* 0x00000000ff36723e */ /* 0x000fe200030006ff */
[----:B------:R-:W2:Y:S01]  /*9ae0*/  @P4 MUFU.EX2 R44, R40 ;  /* 0x00000028002c4308 */ /* 0x000ea20000000800 */
[----:B------:R-:W-:Y:S01]  /*9af0*/  FFMA R41, R45, R46, R46 ;  /* 0x0000002e2d297223 */ /* 0x000fe2000000002e */
[--C-:B------:R-:W-:Y:S02]  /*9b00*/  HADD2.F32 R48, -RZ, R43.reuse.H0_H0 ;  /* 0x2000002bff307230 */ /* 0x100fe40000004100 */
[----:B------:R-:W-:Y:S01]  /*9b10*/  FMUL R45, R2, R19 ;  /* 0x00000013022d7220 */ /* 0x000fe20000400000 */
[----:B------:R-:W-:-:S02]  /*9b20*/  HADD2.F32 R50, -RZ, R43.H1_H1 ;  /* 0x3000002bff327230 */ /* 0x000fc40000004100 */
[----:B------:R-:W-:Y:S01]  /*9b30*/  FMUL R43, R2, R22 ;  /* 0x00000016022b7220 */ /* 0x000fe20000400000 */
[----:B------:R-:W-:Y:S02]  /*9b40*/  HADD2.F32 R52, -RZ, R54.H0_H0 ;  /* 0x20000036ff347230 */ /* 0x000fe40000004100 */
[----:B------:R-:W-:Y:S01]  /*9b50*/  FFMA R19, R16, R48, R23 ;  /* 0x0000003010137223 */ /* 0x000fe20000000017 */
[----:B------:R-:W3:Y:S01]  /*9b60*/  @P5 MUFU.EX2 R46, R41 ;  /* 0x00000029002e5308 */ /* 0x000ee20000000800 */
[----:B-1----:R-:W-:Y:S01]  /*9b70*/  @P0 FADD R42, -R42, 1 ;  /* 0x3f8000002a2a0421 */ /* 0x002fe20000000100 */
[C---:B------:R-:W-:Y:S01]  /*9b80*/  FFMA R22, R16.reuse, R50, R43 ;  /* 0x0000003210167223 */ /* 0x040fe2000000002b */
[C---:B------:R-:W-:Y:S01]  /*9b90*/  FMUL R59, R19.reuse, 0.70710676908493041992 ;  /* 0x3f3504f3133b7820 */ /* 0x040fe20000400000 */
[----:B------:R-:W-:Y:S01]  /*9ba0*/  FFMA R23, R16, R52, R45 ;  /* 0x0000003410177223 */ /* 0x000fe2000000002d */
[----:B------:R-:W-:Y:S01]  /*9bb0*/  FMUL R19, R19, 0.5 ;  /* 0x3f00000013137820 */ /* 0x000fe20000400000 */
[----:B------:R-:W-:Y:S01]  /*9bc0*/  @P0 LOP3.LUT R39, R42, 0x80000000, R47, 0xb8, !PT ;  /* 0x800000002a270812 */ /* 0x000fe200078eb82f */
[----:B------:R-:W-:Y:S01]  /*9bd0*/  FMUL R61, R22, 0.70710676908493041992 ;  /* 0x3f3504f3163d7820 */ /* 0x000fe20000400000 */
[C---:B------:R-:W-:Y:S01]  /*9be0*/  FMUL R42, R59.reuse, R59 ;  /* 0x0000003b3b2a7220 */ /* 0x040fe20000400000 */
[----:B--2---:R-:W-:Y:S01]  /*9bf0*/  @P4 FADD R44, -R44, 1 ;  /* 0x3f8000002c2c4421 */ /* 0x004fe20000000100 */
[----:B------:R-:W-:Y:S01]  /*9c00*/  FSETP.GE.AND P0, PT, |R59|, 1.0029599666595458984, PT ;  /* 0x3f8060fe3b00780b */ /* 0x000fe20003f06200 */
[----:B------:R-:W-:Y:S01]  /*9c10*/  FMUL R52, R23, 0.70710676908493041992 ;  /* 0x3f3504f317347820 */ /* 0x000fe20000400000 */
[----:B------:R-:W-:Y:S01]  /*9c20*/  FADD R39, R39, 1 ;  /* 0x3f80000027277421 */ /* 0x000fe20000000000 */
[----:B------:R-:W-:Y:S01]  /*9c30*/  FMUL R22, R22, 0.5 ;  /* 0x3f00000016167820 */ /* 0x000fe20000400000 */
[----:B------:R-:W-:Y:S01]  /*9c40*/  @P4 LOP3.LUT R40, R44, 0x80000000, R49, 0xb8, !PT ;  /* 0x800000002c284812 */ /* 0x000fe200078eb831 */
[C---:B------:R-:W-:Y:S01]  /*9c50*/  FMUL R44, R61.reuse, R61 ;  /* 0x0000003d3d2c7220 */ /* 0x040fe20000400000 */
[----:B------:R-:W-:Y:S01]  /*9c60*/  FSETP.GE.AND P4, PT, |R61|, 1.0029599666595458984, PT ;  /* 0x3f8060fe3d00780b */ /* 0x000fe20003f86200 */
[----:B---3--:R-:W-:Y:S01]  /*9c70*/  @P5 FADD R46, -R46, 1 ;  /* 0x3f8000002e2e5421 */ /* 0x008fe20000000100 */
[----:B------:R-:W-:Y:S01]  /*9c80*/  FSEL R42, |R59|, R42, P0 ;  /* 0x0000002a3b2a7208 */ /* 0x000fe20000000200 */
[----:B------:R-:W-:Y:S01]  /*9c90*/  FADD R40, R40, 1 ;  /* 0x3f80000028287421 */ /* 0x000fe20000000000 */
[----:B------:R-:W-:Y:S01]  /*9ca0*/  FSEL R43, R6, 8.4834944573231041431e-05, P0 ;  /* 0x38b1e96a062b7808 */ /* 0x000fe20000000000 */
[----:B------:R-:W-:Y:S01]  /*9cb0*/  FMUL R23, R23, 0.5 ;  /* 0x3f00000017177820 */ /* 0x000fe20000400000 */
[----:B------:R-:W-:Y:S01]  /*9cc0*/  FSEL R45, -R7, -0.00082130916416645050049, P0 ;  /* 0xba574d20072d7808 */ /* 0x000fe20000000100 */
[----:B------:R-:W-:Y:S01]  /*9cd0*/  FMUL R39, R36, R39 ;  /* 0x0000002724277220 */ /* 0x000fe20000400000 */
[----:B------:R-:W-:Y:S01]  /*9ce0*/  @P5 LOP3.LUT R41, R46, 0x80000000, R51, 0xb8, !PT ;  /* 0x800000002e295812 */ /* 0x000fe200078eb833 */
[----:B------:R-:W-:Y:S01]  /*9cf0*/  FMUL R46, R52, R52 ;  /* 0x00000034342e7220 */ /* 0x000fe20000400000 */
[----:B------:R-:W-:Y:S01]  /*9d00*/  FSEL R44, |R61|, R44, P4 ;  /* 0x0000002c3d2c7208 */ /* 0x000fe20002000200 */
[----:B------:R-:W-:Y:S01]  /*9d10*/  FFMA R43, R42, R43, R45 ;  /* 0x0000002b2a2b7223 */ /* 0x000fe2000000002d */
[----:B------:R-:W-:Y:S01]  /*9d20*/  FSEL R47, R6, 8.4834944573231041431e-05, P4 ;  /* 0x38b1e96a062f7808 */ /* 0x000fe20002000000 */
[----:B------:R-:W-:Y:S01]  /*9d30*/  FADD R41, R41, 1 ;  /* 0x3f80000029297421 */ /* 0x000fe20000000000 */
[----:B------:R-:W-:Y:S01]  /*9d40*/  FSEL R49, -R7, -0.00082130916416645050049, P4 ;  /* 0xba574d2007317808 */ /* 0x000fe20002000100 */
[----:B------:R-:W-:Y:S01]  /*9d50*/  FMUL R37, R37, R40 ;  /* 0x0000002825257220 */ /* 0x000fe20000400000 */
[----:B------:R-:W-:Y:S01]  /*9d60*/  FSETP.GE.AND P5, PT, |R52|, 1.0029599666595458984, PT ;  /* 0x3f8060fe3400780b */ /* 0x000fe20003fa6200 */
[----:B------:R-:W-:Y:S01]  /*9d70*/  FMUL R38, R38, R41 ;  /* 0x0000002926267220 */ /* 0x000fe20000400000 */
[----:B------:R-:W-:Y:S01]  /*9d80*/  FSEL R45, R8, 0.0052134888246655464172, P0 ;  /* 0x3baad5ea082d7808 */ /* 0x000fe20000000000 */
[----:B------:R-:W-:Y:S01]  /*9d90*/  FFMA R49, R44, R47, R49 ;  /* 0x0000002f2c317223 */ /* 0x000fe20000000031 */
[----:B------:R-:W-:-:S02]  /*9da0*/  FSEL R48, |R52|, R46, P5 ;  /* 0x0000002e34307208 */ /* 0x000fc40002800200 */
[----:B------:R-:W-:Y:S01]  /*9db0*/  FSEL R53, R6, 8.4834944573231041431e-05, P5 ;  /* 0x38b1e96a06357808 */ /* 0x000fe20002800000 */
[----:B------:R-:W-:Y:S01]  /*9dc0*/  FFMA R43, R42, R43, R45 ;  /* 0x0000002b2a2b7223 */ /* 0x000fe2000000002d */
[----:B------:R-:W-:Y:S02]  /*9dd0*/  FSEL R55, -R7, -0.00082130916416645050049, P5 ;  /* 0xba574d2007377808 */ /* 0x000fe40002800100 */
[----:B------:R-:W-:Y:S02]  /*9de0*/  FSEL R51, R8, 0.0052134888246655464172, P4 ;  /* 0x3baad5ea08337808 */ /* 0x000fe40002000000 */
[C---:B------:R-:W-:Y:S01]  /*9df0*/  FSEL R47, -R9.reuse, -0.026868773624300956726, P0 ;  /* 0xbcdc1be7092f7808 */ /* 0x040fe20000000100 */
[----:B------:R-:W-:Y:S01]  /*9e00*/  FFMA R53, R48, R53, R55 ;  /* 0x0000003530357223 */ /* 0x000fe20000000037 */
[----:B------:R-:W-:Y:S01]  /*9e10*/  FSEL R57, R8, 0.0052134888246655464172, P5 ;  /* 0x3baad5ea08397808 */ /* 0x000fe20002800000 */
[----:B------:R-:W-:Y:S01]  /*9e20*/  FFMA R49, R44, R49, R51 ;  /* 0x000000312c317223 */ /* 0x000fe20000000033 */
[----:B------:R-:W-:Y:S01]  /*9e30*/  FSEL R45, R10, 0.11284004896879196167, P0 ;  /* 0x3de718af0a2d7808 */ /* 0x000fe20000000000 */
        /* <DEDUP_REMOVED lines=11> */
[C---:B------:R-:W-:Y:S01]  /*9ef0*/  FSEL R51, R11.reuse, -0.37612664699554443359, P4 ;  /* 0xbec093ac0b337808 */ /* 0x040fe20002000000 */
[----:B------:R-:W-:Y:S01]  /*9f00*/  FFMA R42, R42, R43, R45 ;  /* 0x0000002b2a2a7223 */ /* 0x000fe2000000002d */
[----:B------:R-:W-:Y:S01]  /*9f10*/  FSEL R53, R10, 0.11284004896879196167, P5 ;  /* 0x3de718af0a357808 */ /* 0x000fe20002800000 */
[----:B------:R-:W-:Y:S01]  /*9f20*/  FFMA R55, R48, R57, R55 ;  /* 0x0000003930377223 */ /* 0x000fe20000000037 */
[----:B------:R-:W-:Y:S01]  /*9f30*/  FSEL R43, R12, 0.12837915122509002686, P4 ;  /* 0x3e0375d30c2b7808 */ /* 0x000fe20002000000 */
[----:B------:R-:W-:Y:S01]  /*9f40*/  FFMA R49, R44, R49, R51 ;  /* 0x000000312c317223 */ /* 0x000fe20000000033 */
[----:B------:R-:W-:Y:S01]  /*9f50*/  FSEL R45, R11, -0.37612664699554443359, P5 ;  /* 0xbec093ac0b2d7808 */ /* 0x000fe20002800000 */
[----:B------:R-:W-:Y:S01]  /*9f60*/  FFMA R53, R48, R55, R53 ;  /* 0x0000003730357223 */ /* 0x000fe20000000035 */
[----:B------:R-:W-:Y:S01]  /*9f70*/  FSEL R50, R12, 0.12837915122509002686, P5 ;  /* 0x3e0375d30c327808 */ /* 0x000fe20002800000 */
[----:B------:R-:W-:Y:S01]  /*9f80*/  FFMA R43, R44, R49, R43 ;  /* 0x000000312c2b7223 */ /* 0x000fe2000000002b */
[----:B------:R-:W-:Y:S01]  /*9f90*/  FSEL R44, -|R61|, R61, P4 ;  /* 0x0000003d3d2c7208 */ /* 0x000fe20002000300 */
[----:B------:R-:W-:Y:S01]  /*9fa0*/  FFMA R45, R48, R53, R45 ;  /* 0x00000035302d7223 */ /* 0x000fe2000000002d */
[----:B------:R-:W-:Y:S01]  /*9fb0*/  FSEL R47, -|R59|, R59, P0 ;  /* 0x0000003b3b2f7208 */ /* 0x000fe20000000300 */
[----:B------:R-:W-:-:S02]  /*9fc0*/  HADD2.F32 R53, -RZ, R54.H1_H1 ;  /* 0x30000036ff357230 */ /* 0x000fc40000004100 */
[----:B------:R-:W-:Y:S01]  /*9fd0*/  FMUL R49, R2, R18 ;  /* 0x0000001202317220 */ /* 0x000fe20000400000 */
[----:B------:R-:W-:Y:S01]  /*9fe0*/  FFMA R43, R43, R44, R44 ;  /* 0x0000002c2b2b7223 */ /* 0x000fe2000000002c */
[----:B------:R-:W-:Y:S01]  /*9ff0*/  FSEL R44, -|R52|, R52, P5 ;  /* 0x00000034342c7208 */ /* 0x000fe20002800300 */
[----:B------:R-:W-:Y:S01]  /*a000*/  FFMA R45, R48, R45, R50 ;  /* 0x0000002d302d7223 */ /* 0x000fe20000000032 */
[----:B------:R-:W-:Y:S01]  /*a010*/  FFMA R42, R42, R47, R47 ;  /* 0x0000002f2a2a7223 */ /* 0x000fe2000000002f */
[----:B------:R-:W1:Y:S01]  /*a020*/  @P4 MUFU.EX2 R50, R43 ;  /* 0x0000002b00324308 */ /* 0x000e620000000800 */
[----:B------:R-:W-:Y:S01]  /*a030*/  FFMA R18, R16, R53, R49 ;  /* 0x0000003510127223 */ /* 0x000fe20000000031 */
[----:B------:R-:W-:Y:S01]  /*a040*/  FFMA R44, R45, R44, R44 ;  /* 0x0000002c2d2c7223 */ /* 0x000fe2000000002c */
[----:B------:R-:W-:Y:S01]  /*a050*/  F2FP.F16.E4M3.UNPACK_B R45, R5 ;  /* 0x00000005ff2d723e */ /* 0x000fe200020006ff */
[----:B------:R-:W-:Y:S01]  /*a060*/  FMUL R47, R2, R162 ;  /* 0x000000a2022f7220 */ /* 0x000fe20000400000 */
[C---:B------:R-:W-:Y:S01]  /*a070*/  FMUL R57, R18.reuse, 0.70710676908493041992 ;  /* 0x3f3504f312397820 */ /* 0x040fe20000400000 */
[----:B------:R-:W-:Y:S01]  /*a080*/  FMUL R21, R18, 0.5 ;  /* 0x3f00000012157820 */ /* 0x000fe20000400000 */
[----:B------:R-:W-:Y:S01]  /*a090*/  F2FP.SATFINITE.E4M3.F32.PACK_AB_MERGE_C R30, R31, R30, RZ ;  /* 0x0000001e1f1e723e */ /* 0x000fe200048070ff */
[----:B------:R-:W2:Y:S01]  /*a0a0*/  @P0 MUFU.EX2 R46, R42 ;  /* 0x0000002a002e0308 */ /* 0x000ea20000000800 */
[--C-:B------:R-:W-:Y:S01]  /*a0b0*/  HADD2.F32 R54, -RZ, R45.reuse.H0_H0 ;  /* 0x2000002dff367230 */ /* 0x100fe20000004100 */
[----:B------:R-:W-:Y:S01]  /*a0c0*/  F2FP.SATFINITE.E4M3.F32.PACK_AB_MERGE_C R32, R39, R32, RZ ;  /* 0x000000202720723e */ /* 0x000fe200048070ff */
[----:B------:R-:W-:-:S02]  /*a0d0*/  HADD2.F32 R56, -RZ, R45.H1_H1 ;  /* 0x3000002dff387230 */ /* 0x000fc40000004100 */
[----:B------:R-:W-:Y:S01]  /*a0e0*/  FMUL R45, R2, R163 ;  /* 0x000000a3022d7220 */ /* 0x000fe20000400000 */
[----:B------:R-:W-:Y:S02]  /*a0f0*/  F2FP.SATFINITE.E4M3.F32.PACK_AB_MERGE_C R38, R38, R37, RZ ;  /* 0x000000252626723e */ /* 0x000fe400048070ff */
[----:B------:R-:W3:Y:S01]  /*a100*/  @P5 MUFU.EX2 R51, R44 ;  /* 0x0000002c00335308 */ /* 0x000ee20000000800 */
[----:B------:R-:W-:Y:S01]  /*a110*/  FFMA R45, R16, R54, R45 ;  /* 0x00000036102d7223 */ /* 0x000fe2000000002d */
[----:B-1----:R-:W-:-:S03]  /*a120*/  @P4 FADD R50, -R50, 1 ;  /* 0x3f80000032324421 */ /* 0x002fc60000000100 */
[C---:B------:R-:W-:Y:S01]  /*a130*/  FMUL R55, R45.reuse, 0.70710676908493041992 ;  /* 0x3f3504f32d377820 */ /* 0x040fe20000400000 */
[----:B------:R-:W-:Y:S01]  /*a140*/  FMUL R45, R45, 0.5 ;  /* 0x3f0000002d2d7820 */ /* 0x000fe20000400000 */
[----:B------:R-:W-:Y:S01]  /*a150*/  @P4 LOP3.LUT R43, R50, 0x80000000, R61, 0xb8, !PT ;  /* 0x80000000322b4812 */ /* 0x000fe200078eb83d */
[----:B--2---:R-:W-:Y:S01]  /*a160*/  @P0 FADD R48, -R46, 1 ;  /* 0x3f8000002e300421 */ /* 0x004fe20000000100 */
[----:B------:R-:W-:Y:S01]  /*a170*/  FFMA R46, R16, R56, R47 ;  /* 0x00000038102e7223 */ /* 0x000fe2000000002f */
[----:B------:R-:W-:Y:S02]  /*a180*/  FMUL R47, R55, R55 ;  /* 0x00000037372f7220 */ /* 0x000fe40000400000 */
[----:B------:R-:W-:Y:S01]  /*a190*/  FADD R43, R43, 1 ;  /* 0x3f8000002b2b7421 */ /* 0x000fe20000000000 */
[----:B------:R-:W-:Y:S01]  /*a1a0*/  @P0 LOP3.LUT R42, R48, 0x80000000, R59, 0xb8, !PT ;  /* 0x80000000302a0812 */ /* 0x000fe200078eb83b */
[----:B------:R-:W-:Y:S01]  /*a1b0*/  FMUL R48, R57, R57 ;  /* 0x0000003939307220 */ /* 0x000fe20000400000 */
[----:B------:R-:W-:Y:S01]  /*a1c0*/  FMUL R62, R46, 0.70710676908493041992 ;  /* 0x3f3504f32e3e7820 */ /* 0x000fe20000400000 */
[----:B---3--:R-:W-:Y:S01]  /*a1d0*/  @P5 FADD R51, -R51, 1 ;  /* 0x3f80000033335421 */ /* 0x008fe20000000100 */
[----:B------:R-:W-:Y:S01]  /*a1e0*/  FSETP.GE.AND P0, PT, |R55|, 1.0029599666595458984, PT ;  /* 0x3f8060fe3700780b */ /* 0x000fe20003f06200 */
[----:B------:R-:W-:Y:S01]  /*a1f0*/  FADD R42, R42, 1 ;  /* 0x3f8000002a2a7421 */ /* 0x000fe20000000000 */
[C---:B------:R-:W-:Y:S01]  /*a200*/  FMUL R49, R62.reuse, R62 ;  /* 0x0000003e3e317220 */ /* 0x040fe20000400000 */
[----:B------:R-:W-:Y:S01]  /*a210*/  FSETP.GE.AND P4, PT, |R62|, 1.0029599666595458984, PT ;  /* 0x3f8060fe3e00780b */ /* 0x000fe20003f86200 */
[----:B------:R-:W-:Y:S01]  /*a220*/  FMUL R46, R46, 0.5 ;  /* 0x3f0000002e2e7820 */ /* 0x000fe20000400000 */
[----:B------:R-:W-:Y:S01]  /*a230*/  @P5 LOP3.LUT R44, R51, 0x80000000, R52, 0xb8, !PT ;  /* 0x80000000332c5812 */ /* 0x000fe200078eb834 */
[----:B------:R-:W-:Y:S01]  /*a240*/  FMUL R42, R19, R42 ;  /* 0x0000002a132a7220 */ /* 0x000fe20000400000 */
[----:B------:R-:W-:Y:S01]  /*a250*/  FSETP.GE.AND P5, PT, |R57|, 1.0029599666595458984, PT ;  /* 0x3f8060fe3900780b */ /* 0x000fe20003fa6200 */
[----:B------:R-:W-:Y:S01]  /*a260*/  FMUL R43, R22, R43 ;  /* 0x0000002b162b7220 */ /* 0x000fe20000400000 */
[----:B------:R-:W-:Y:S01]  /*a270*/  FSEL R47, |R55|, R47, P0 ;  /* 0x0000002f372f7208 */ /* 0x000fe20000000200 */
[----:B------:R-:W-:Y:S01]  /*a280*/  FADD R44, R44, 1 ;  /* 0x3f8000002c2c7421 */ /* 0x000fe20000000000 */
[----:B------:R-:W-:-:S02]  /*a290*/  FSEL R51, |R57|, R48, P5 ;  /* 0x0000003039337208 */ /* 0x000fc40002800200 */
[C---:B------:R-:W-:Y:S01]  /*a2a0*/  FSEL R52, R6.reuse, 8.4834944573231041431e-05, P5 ;  /* 0x38b1e96a06347808 */ /* 0x040fe20002800000 */
[----:B------:R-:W-:Y:S01]  /*a2b0*/  FMUL R44, R23, R44 ;  /* 0x0000002c172c7220 */ /* 0x000fe20000400000 */
[C---:B------:R-:W-:Y:S02]  /*a2c0*/  FSEL R54, -R7.reuse, -0.00082130916416645050049, P5 ;  /* 0xba574d2007367808 */ /* 0x040fe40002800100 */
[----:B------:R-:W-:Y:S02]  /*a2d0*/  FSEL R48, R6, 8.4834944573231041431e-05, P0 ;  /* 0x38b1e96a06307808 */ /* 0x000fe40000000000 */
[----:B------:R-:W-:Y:S01]  /*a2e0*/  FSEL R50, -R7, -0.00082130916416645050049, P0 ;  /* 0xba574d2007327808 */ /* 0x000fe20000000100 */
[----:B------:R-:W-:Y:S01]  /*a2f0*/  FFMA R58, R51, R52, R54 ;  /* 0x00000034333a7223 */ /* 0x000fe20000000036 */
[----:B------:R-:W-:Y:S02]  /*a300*/  FSEL R49, |R62|, R49, P4 ;  /* 0x000000313e317208 */ /* 0x000fe40002000200 */
[----:B------:R-:W-:Y:S01]  /*a310*/  FSEL R52, R6, 8.4834944573231041431e-05, P4 ;  /* 0x38b1e96a06347808 */ /* 0x000fe20002000000 */
[----:B------:R-:W-:Y:S01]  /*a320*/  FFMA R48, R47, R48, R50 ;  /* 0x000000302f307223 */ /* 0x000fe20000000032 */
[----:B------:R-:W-:-:S02]  /*a330*/  FSEL R54, -R7, -0.00082130916416645050049, P4 ;  /* 0xba574d2007367808 */ /* 0x000fc40002000100 */
[C---:B------:R-:W-:Y:S02]  /*a340*/  FSEL R60, R8.reuse, 0.0052134888246655464172, P5 ;  /* 0x3baad5ea083c7808 */ /* 0x040fe40002800000 */
[C---:B------:R-:W-:Y:S01]  /*a350*/  FSEL R50, R8.reuse, 0.0052134888246655464172, P0 ;  /* 0x3baad5ea08327808 */ /* 0x040fe20000000000 */
[----:B------:R-:W-:Y:S01]  /*a360*/  FFMA R52, R49, R52, R54 ;  /* 0x0000003431347223 */ /* 0x000fe20000000036 */
[----:B------:R-:W-:Y:S01]  /*a370*/  FSEL R54, -R9, -0.026868773624300956726, P5 ;  /* 0xbcdc1be709367808 */ /* 0x000fe20002800100 */
[----:B------:R-:W-:Y:S01]  /*a380*/  FFMA R58, R51, R58, R60 ;  /* 0x0000003a333a7223 */ /* 0x000fe2000000003c */
[----:B------:R-:W-:Y:S01]  /*a390*/  FSEL R56, R8, 0.0052134888246655464172, P4 ;  /* 0x3baad5ea08387808 */ /* 0x000fe20002000000 */
[----:B------:R-:W-:Y:S01]  /*a3a0*/  FFMA R48, R47, R48, R50 ;  /* 0x000000302f307223 */ /* 0x000fe20000000032 */
[----:B------:R-:W-:Y:S01]  /*a3b0*/  FSEL R50, -R9, -0.026868773624300956726, P0 ;  /* 0xbcdc1be709327808 */ /* 0x000fe20000000100 */
[----:B------:R-:W-:Y:S01]  /*a3c0*/  FFMA R58, R51, R58, R54 ;  /* 0x0000003a333a7223 */ /* 0x000fe20000000036 */
[C---:B------:R-:W-:Y:S01]  /*a3d0*/  FSEL R60, R10.reuse, 0.11284004896879196167, P5 ;  /* 0x3de718af0a3c7808 */ /* 0x040fe20002800000 */
[----:B------:R-:W-:Y:S01]  /*a3e0*/  FFMA R56, R49, R52, R56 ;  /* 0x0000003431387223 */ /* 0x000fe20000000038 */
[----:B------:R-:W-:Y:S01]  /*a3f0*/  FSEL R54, -R9, -0.026868773624300956726, P4 ;  /* 0xbcdc1be709367808 */ /* 0x000fe20002000100 */
[----:B------:R-:W-:Y:S01]  /*a400*/  FFMA R48, R47, R48, R50 ;  /* 0x000000302f307223 */ /* 0x000fe20000000032 */
[----:B------:R-:W-:Y:S01]  /*a410*/  FSEL R50, R11, -0.37612664699554443359, P5 ;  /* 0xbec093ac0b327808 */ /* 0x000fe20002800000 */
[----:B------:R-:W-:Y:S01]  /*a420*/  FFMA R58, R51, R58, R60 ;  /* 0x0000003a333a7223 */ /* 0x000fe2000000003c */
[C---:B------:R-:W-:Y:S01]  /*a430*/  FSEL R52, R10.reuse, 0.11284004896879196167, P0 ;  /* 0x3de718af0a347808 */ /* 0x040fe20000000000 */
[----:B------:R-:W-:Y:S01]  /*a440*/  FFMA R54, R49, R56, R54 ;  /* 0x0000003831367223 */ /* 0x000fe20000000036 */
[----:B------:R-:W-:Y:S01]  /*a450*/  FSEL R56, R10, 0.11284004896879196167, P4 ;  /* 0x3de718af0a387808 */ /* 0x000fe20002000000 */
[----:B------:R-:W-:Y:S01]  /*a460*/  FFMA R58, R51, R58, R50 ;  /* 0x0000003a333a7223 */ /* 0x000fe20000000032 */
[----:B------:R-:W-:Y:S01]  /*a470*/  FSEL R50, R11, -0.37612664699554443359, P0 ;  /* 0xbec093ac0b327808 */ /* 0x000fe20000000000 */
[----:B------:R-:W-:Y:S01]  /*a480*/  FFMA R48, R47, R48, R52 ;  /* 0x000000302f307223 */ /* 0x000fe20000000034 */
[C---:B------:R-:W-:Y:S01]  /*a490*/  FSEL R52, R12.reuse, 0.12837915122509002686, P5 ;  /* 0x3e0375d30c347808 */ /* 0x040fe20002800000 */
[----:B------:R-:W-:Y:S01]  /*a4a0*/  FFMA R54, R49, R54, R56 ;  /* 0x0000003631367223 */ /* 0x000fe20000000038 */
[----:B------:R-:W-:Y:S01]  /*a4b0*/  FSEL R53, -|R57|, R57, P5 ;  /* 0x0000003939357208 */ /* 0x000fe20002800300 */
[----:B------:R-:W-:Y:S01]  /*a4c0*/  FFMA R48, R47, R48, R50 ;  /* 0x000000302f307223 */ /* 0x000fe20000000032 */
[----:B------:R-:W-:Y:S01]  /*a4d0*/  FSEL R50, R11, -0.37612664699554443359, P4 ;  /* 0xbec093ac0b327808 */ /* 0x000fe20002000000 */
[----:B------:R-:W-:Y:S01]  /*a4e0*/  FFMA R58, R51, R58, R52 ;  /* 0x0000003a333a7223 */ /* 0x000fe20000000034 */
[----:B------:R-:W-:-:S02]  /*a4f0*/  FSEL R52, R12, 0.12837915122509002686, P0 ;  /* 0x3e0375d30c347808 */ /* 0x000fc40000000000 */
[----:B------:R-:W-:Y:S01]  /*a500*/  FSEL R51, R12, 0.12837915122509002686, P4 ;  /* 0x3e0375d30c337808 */ /* 0x000fe20002000000 */
[----:B------:R-:W-:Y:S01]  /*a510*/  FFMA R50, R49, R54, R50 ;  /* 0x0000003631327223 */ /* 0x000fe20000000032 */
[----:B------:R-:W-:Y:S01]  /*a520*/  FFMA R58, R58, R53, R53 ;  /* 0x000000353a3a7223 */ /* 0x000fe20000000035 */
[----:B------:R-:W-:Y:S01]  /*a530*/  FFMA R48, R47, R48, R52 ;  /* 0x000000302f307223 */ /* 0x000fe20000000034 */
[----:B------:R-:W-:Y:S01]  /*a540*/  FSEL R47, -|R55|, R55, P0 ;  /* 0x00000037372f7208 */ /* 0x000fe20000000300 */
[----:B------:R-:W-:Y:S01]  /*a550*/  FFMA R50, R49, R50, R51 ;  /* 0x0000003231327223 */ /* 0x000fe20000000033 */
[----:B------:R-:W-:Y:S01]  /*a560*/  FSEL R53, -|R62|, R62, P4 ;  /* 0x0000003e3e357208 */ /* 0x000fe20002000300 */
[----:B------:R-:W1:Y:S01]  /*a570*/  @P5 MUFU.EX2 R52, R58 ;  /* 0x0000003a00345308 */ /* 0x000e620000000800 */
[----:B------:R-:W-:Y:S01]  /*a580*/  F2FP.SATFINITE.E4M3.F32.PACK_AB_MERGE_C R42, R43, R42, RZ ;  /* 0x0000002a2b2a723e */ /* 0x000fe200048070ff */
[----:B------:R-:W-:Y:S02]  /*a590*/  FFMA R47, R48, R47, R47 ;  /* 0x0000002f302f7223 */ /* 0x000fe4000000002f */
[----:B------:R-:W-:-:S04]  /*a5a0*/  FFMA R50, R50, R53, R53 ;  /* 0x0000003532327223 */ /* 0x000fc80000000035 */
[----:B------:R-:W2:Y:S08]  /*a5b0*/  @P0 MUFU.EX2 R48, R47 ;  /* 0x0000002f00300308 */ /* 0x000eb00000000800 */
[----:B------:R-:W3:Y:S01]  /*a5c0*/  @P4 MUFU.EX2 R49, R50 ;  /* 0x0000003200314308 */ /* 0x000ee20000000800 */
[----:B-1----:R-:W-:-:S05]  /*a5d0*/  @P5 FADD R52, -R52, 1 ;  /* 0x3f80000034345421 */ /* 0x002fca0000000100 */
[----:B------:R-:W-:Y:S01]  /*a5e0*/  @P5 LOP3.LUT R58, R52, 0x80000000, R57, 0xb8, !PT ;  /* 0x80000000343a5812 */ /* 0x000fe200078eb839 */
[----:B--2---:R-:W-:-:S04]  /*a5f0*/  @P0 FADD R48, -R48, 1 ;  /* 0x3f80000030300421 */ /* 0x004fc80000000100 */
[----:B------:R-:W-:Y:S01]  /*a600*/  FADD R58, R58, 1 ;  /* 0x3f8000003a3a7421 */ /* 0x000fe20000000000 */
[----:B------:R-:W-:-:S03]  /*a610*/  @P0 LOP3.LUT R47, R48, 0x80000000, R55, 0xb8, !PT ;  /* 0x80000000302f0812 */ /* 0x000fc600078eb837 */
[----:B------:R-:W-:Y:S01]  /*a620*/  FMUL R21, R58, R21 ;  /* 0x000000153a157220 */ /* 0x000fe20000400000 */
[----:B---3--:R-:W-:Y:S01]  /*a630*/  @P4 FADD R49, -R49, 1 ;  /* 0x3f80000031314421 */ /* 0x008fe20000000100 */
[----:B------:R-:W-:-:S03]  /*a640*/  FADD R18, R47, 1 ;  /* 0x3f8000002f127421 */ /* 0x000fc60000000000 */
[----:B------:R-:W-:Y:S02]  /*a650*/  F2FP.SATFINITE.E4M3.F32.PACK_AB_MERGE_C R44, R21, R44, RZ ;  /* 0x0000002c152c723e */ /* 0x000fe400048070ff */
[----:B------:R-:W-:Y:S01]  /*a660*/  @P4 LOP3.LUT R50, R49, 0x80000000, R62, 0xb8, !PT ;  /* 0x8000000031324812 */ /* 0x000fe200078eb83e */
[----:B------:R-:W-:-:S04]  /*a670*/  FMUL R18, R45, R18 ;  /* 0x000000122d127220 */ /* 0x000fc80000400000 */
[----:B------:R-:W-:-:S04]  /*a680*/  FADD R19, R50, 1 ;  /* 0x3f80000032137421 */ /* 0x000fc80000000000 */
[----:B------:R-:W-:-:S05]  /*a690*/  FMUL R19, R46, R19 ;  /* 0x000000132e137220 */ /* 0x000fca0000400000 */
[----:B------:R-:W-:Y:S01]  /*a6a0*/  F2FP.SATFINITE.E4M3.F32.PACK_AB_MERGE_C R18, R19, R18, RZ ;  /* 0x000000121312723e */ /* 0x000fe200048070ff */
[----:B------:R-:W-:Y:S06]  /*a6b0*/  @P1 BRA `(.L_x_70) ;  /* 0x0000000000041947 */ /* 0x000fec0003800000 */
[----:B------:R-:W-:-:S04]  /*a6c0*/  DEPBAR.LE SB0, 0x1 ;  /* 0x000080400000791a */ /* 0x000fc80000000000 */
.L_x_70:
[----:B------:R-:W-:Y:S05]  /*a6d0*/  WARPSYNC.ALL ;  /* 0x0000000000007948 */ /* 0x000fea0003800000 */
[----:B------:R-:W-:Y:S06]  /*a6e0*/  BAR.SYNC.DEFER_BLOCKING 0x1, 0x100 ;  /* 0x0044000000007b1d */ /* 0x000fec0000010000 */
        /* <DEDUP_REMOVED lines=19> */
[----:B------:R-:W-:Y:S02]  /*a820*/  UIADD3 UR4, UR51, 0x5100, URZ ;  /* 0x0000510033047890 */ /* 0x000fe4000fffe03f */
[----:B------:R-:W-:Y:S01]  /*a830*/  UIADD3.X UR9, URZ, UR61, URZ, UP0, !UPT ;  /* 0x0000003d3f097290 */ /* 0x000fe200087fe43f */
[----:B------:R-:W-:Y:S01]  /*a840*/  UMOV UR5, UR45 ;  /* 0x0000002d00057c82 */ /* 0x000fe20008000000 */
[----:B------:R-:W-:-:S07]  /*a850*/  UMOV UR7, UR47 ;  /* 0x0000002f00077c82 */ /* 0x000fce0008000000 */
[----:B------:R1:W-:Y:S02]  /*a860*/  UTMASTG.3D [UR4], [UR8] ;  /* 0x00000004080073b5 */ /* 0x0003e40008010000 */
[----:B-1----:R0:W-:Y:S02]  /*a870*/  UTMACMDFLUSH ;  /* 0x00000000000079b7 */ /* 0x0021e40000000000 */
.L_x_72:
[----:B------:R-:W-:Y:S05]  /*a880*/  BSYNC B0 ;  /* 0x0000000000007941 */ /* 0x000fea0003800000 */
.L_x_71:
[----:B------:R-:W2:Y:S04]  /*a890*/  LDL R21, [R1+0xb4] ;  /* 0x0000b40001157983 */ /* 0x000ea80000100800 */
[----:B------:R-:W3:Y:S01]  /*a8a0*/  LDL R20, [R1+0xb8] ;  /* 0x0000b80001147983 */ /* 0x000ee20000100800 */
[----:B------:R-:W-:Y:S01]  /*a8b0*/  BSSY B0, `(.L_x_73) ;  /* 0x0000036000007945 */ /* 0x000fe20003800000 */
[----:B--2---:R-:W-:Y:S02]  /*a8c0*/  MOV R18, R21 ;  /* 0x0000001500127202 */ /* 0x004fe40000000f00 */
[----:B---3--:R-:W-:Y:S01]  /*a8d0*/  MOV R19, R20 ;  /* 0x0000001400137202 */ /* 0x008fe20000000f00 */
[----:B------:R-:W-:Y:S06]  /*a8e0*/  @P3 BRA `(.L_x_74) ;  /* 0x0000000000c83947 */ /* 0x000fec0003800000 */
[----:B------:R-:W-:-:S04]  /*a8f0*/  MOV R18, UR50 ;  /* 0x0000003200127c02 */ /* 0x000fc80008000f00 */
[----:B------:R-:W-:-:S13]  /*a900*/  ISETP.NE.AND P4, PT, R18, 0x3, PT ;  /* 0x000000031200780c */ /* 0x000fda0003f85270 */
[----:B------:R-:W-:Y:S05]  /*a910*/  @!P4 BRA `(.L_x_75) ;  /* 0x000000000004c947 */ /* 0x000fea0003800000 */
[----:B------:R-:W-:Y:S01]  /*a920*/  BPT.TRAP 0x1 ;  /* 0x000000040000795c */ /* 0x000fe20000300000 */
.L_x_75:
[----:B------:R-:W-:Y:S01]  /*a930*/  LEA R22, R21, UR51, 0x3 ;  /* 0x0000003315167c11 */ /* 0x000fe2000f8e18ff */
[----:B------:R-:W-:Y:S01]  /*a940*/  BSSY B1, `(.L_x_76) ;  /* 0x0000004000017945 */ /* 0x000fe20003800000 */
[----:B------:R-:W-:-:S04]  /*a950*/  SHF.L.U32 R19, R20, 0x1f, RZ ;  /* 0x0000001f14137819 */ /* 0x000fc800000006ff */
[----:B------:R-:W1:Y:S02]  /*a960*/  SYNCS.PHASECHK.TRANS64.TRYWAIT P0, [R22+URZ+0x80], R19 ;  /* 0x00008013160075a7 */ /* 0x000e64000800017f */
[----:B-1----:R-:W-:Y:S05]  /*a970*/  @!P0 BRA `(.L_x_77) ;  /* 0x0000010c000c8947 */ /* 0x002fea0003800000 */
.L_x_244:
[----:B------:R-:W-:Y:S05]  /*a980*/  BSYNC B1 ;  /* 0x0000000000017941 */ /* 0x000fea0003800000 */
.L_x_76:
        /* <DEDUP_REMOVED lines=10> */
[----:B------:R-:W-:Y:S04]  /*aa30*/  LDS.U16 R18, [R24+0x200] ;  /* 0x0002000018127984 */ /* 0x000fe80000000400 */
[----:B-1----:R-:W1:Y:S04]  /*aa40*/  LDS.U16 R19, [R24+0x100] ;  /* 0x0001000018137984 */ /* 0x002e680000000400 */
[----:B------:R-:W-:Y:S04]  /*aa50*/  LDS.U16 R20, [R24+0x208] ;  /* 0x0002080018147984 */ /* 0x000fe80000000400 */
[----:B------:R-:W4:Y:S01]  /*aa60*/  LDS.U16 R21, [R24+0x108] ;  /* 0x0001080018157984 */ /* 0x000f220000000400 */
[----:B--2---:R-:W-:-:S02]  /*aa70*/  PRMT R5, R0, 0x5410, R5 ;  /* 0x0000541000057816 */ /* 0x004fc40000000005 */
[----:B---3--:R-:W-:Y:S02]  /*aa80*/  PRMT R4, R3, 0x5410, R4 ;  /* 0x0000541003047816 */ /* 0x008fe40000000004 */
[----:B-1----:R-:W-:Y:S02]  /*aa90*/  PRMT R3, R19, 0x5410, R18 ;  /* 0x0000541013037816 */ /* 0x002fe40000000012 */
[----:B----4-:R-:W-:-:S07]  /*aaa0*/  PRMT R0, R21, 0x5410, R20 ;  /* 0x0000541015007816 */ /* 0x010fce0000000014 */
.L_x_79:
[----:B------:R-:W-:Y:S05]  /*aab0*/  BSYNC B1 ;  /* 0x0000000000017941 */ /* 0x000fea0003800000 */
.L_x_78:
        /* <DEDUP_REMOVED lines=8> */
.L_x_80:
[----:B------:R-:W3:Y:S04]  /*ab40*/  LDL.LU R21, [R1+0xb4] ;  /* 0x0000b40001157983 */ /* 0x000ee80000300800 */
[----:B------:R-:W4:Y:S01]  /*ab50*/  LDL.LU R20, [R1+0xb8] ;  /* 0x0000b80001147983 */ /* 0x000f220000300800 */
[----:B------:R-:W-:Y:S01]  /*ab60*/  IADD3 R18, R22, 0xa0, RZ ;  /* 0x000000a016127810 */ /* 0x000fe20007ffe0ff */
[----:B-1----:R-:W1:Y:S03]  /*ab70*/  S2R R19, SR_CgaCtaId ;  /* 0x0000000000137919 */ /* 0x002e660000008800 */
[----:B-1----:R-:W-:-:S04]  /*ab80*/  PRMT R18, R19, 0x654, R18 ;  /* 0x0000065413127816 */ /* 0x002fc80000000012 */
[----:B--2---:R3:W-:Y:S02]  /*ab90*/  SYNCS.ARRIVE.TRANS64.RED.A1T0 RZ, [R18+URZ], RZ ;  /* 0x000000ff12ff79a7 */ /* 0x0047e4000810043f */
[----:B---3--:R-:W-:-:S04]  /*aba0*/  IADD3 R18, R21, 0x1, RZ ;  /* 0x0000000115127810 */ /* 0x008fc80007ffe0ff */
[----:B------:R-:W-:-:S04]  /*abb0*/  ISETP.NE.AND P0, PT, R18, 0x4, PT ;  /* 0x000000041200780c */ /* 0x000fc80003f05270 */
[----:B------:R-:W-:Y:S02]  /*abc0*/  SEL R19, RZ, 0x1, P0 ;  /* 0x00000001ff137807 */ /* 0x000fe40000000000 */
[----:B------:R-:W-:Y:S02]  /*abd0*/  SEL R18, R18, RZ, P0 ;  /* 0x000000ff12127207 */ /* 0x000fe40000000000 */
[----:B----4-:R-:W-:-:S03]  /*abe0*/  LOP3.LUT R19, R20, R19, RZ, 0x3c, !PT ;  /* 0x0000001314137212 */ /* 0x010fc600078e3cff */
[----:B------:R1:W-:Y:S04]  /*abf0*/  STL [R1+0xb4], R18 ;  /* 0x0000b41201007387 */ /* 0x0003e80000100800 */
[----:B------:R1:W-:Y:S02]  /*ac00*/  STL [R1+0xb8], R19 ;  /* 0x0000b81301007387 */ /* 0x0003e40000100800 */
.L_x_74:
[----:B------:R-:W-:Y:S05]  /*ac10*/  BSYNC B0 ;  /* 0x0000000000007941 */ /* 0x000fea0003800000 */
.L_x_73:
[----:B------:R-:W-:Y:S01]  /*ac20*/  F2FP.F16.E4M3.UNPACK_B R28, R5.H1 ;  /* 0x00000005ff1c723e */ /* 0x000fe200030006ff */
[C---:B------:R-:W-:Y:S01]  /*ac30*/  FMUL R209, R2.reuse, R209 ;  /* 0x000000d102d17220 */ /* 0x040fe20000400000 */
[C---:B------:R-:W-:Y:S01]  /*ac40*/  FMUL R207, R2.reuse, R207 ;  /* 0x000000cf02cf7220 */ /* 0x040fe20000400000 */
[C---:B------:R-:W-:Y:S01]  /*ac50*/  FMUL R205, R2.reuse, R205 ;  /* 0x000000cd02cd7220 */ /* 0x040fe20000400000 */
[----:B------:R-:W-:Y:S01]  /*ac60*/  F2FP.F16.E4M3.UNPACK_B R39, R3 ;  /* 0x00000003ff27723e */ /* 0x000fe200020006ff */
[----:B------:R-:W-:Y:S02]  /*ac70*/  HADD2.F32 R20, -RZ, R28.H0_H0 ;  /* 0x2000001cff147230 */ /* 0x000fe40000004100 */
[C---:B------:R-:W-:Y:S01]  /*ac80*/  FMUL R203, R2.reuse, R203 ;  /* 0x000000cb02cb7220 */ /* 0x040fe20000400000 */
[C---:B------:R-:W-:Y:S01]  /*ac90*/  FMUL R201, R2.reuse, R201 ;  /* 0x000000c902c97220 */ /* 0x040fe20000400000 */
[----:B------:R-:W-:Y:S01]  /*aca0*/  FMUL R199, R2, R199 ;  /* 0x000000c702c77220 */ /* 0x000fe20000400000 */
[----:B------:R-:W-:Y:S01]  /*acb0*/  F2FP.F16.E4M3.UNPACK_B R51, R0.H1 ;  /* 0x00000000ff33723e */ /* 0x000fe200030006ff */
[----:B------:R-:W-:Y:S01]  /*acc0*/  FFMA R20, R16, R20, R209 ;  /* 0x0000001410147223 */ /* 0x000fe200000000d1 */
[----:B------:R-:W-:-:S03]  /*acd0*/  FMUL R197, R2, R197 ;  /* 0x000000c502c57220 */ /* 0x000fc60000400000 */
[C---:B------:R-:W-:Y:S01]  /*ace0*/  FMUL R27, R20.reuse, 0.70710676908493041992 ;  /* 0x3f3504f3141b7820 */ /* 0x040fe20000400000 */
[----:B------:R-:W-:Y:S02]  /*acf0*/  HADD2.F32 R57, -RZ, R51.H1_H1 ;  /* 0x30000033ff397230 */ /* 0x000fe40000004100 */
[----:B------:R-:W-:Y:S01]  /*ad00*/  FMUL R20, R20, 0.5 ;  /* 0x3f00000014147820 */ /* 0x000fe20000400000 */
        /* <DEDUP_REMOVED lines=22> */
[----:B------:R-:W2:Y:S01]  /*ae70*/  @P0 MUFU.EX2 R26, R21 ;  /* 0x00000015001a0308 */ /* 0x000ea20000000800 */
        /* <DEDUP_REMOVED lines=12> */
[----:B--2---:R-:W-:Y:S01]  /*af40*/  @P0 FADD R26, -R26, 1 ;  /* 0x3f8000001a1a0421 */ /* 0x004fe20000000100 */
        /* <DEDUP_REMOVED lines=10> */
[----:B------:R-:W-:Y:S02]  /*aff0*/  FSEL R26, R6, 8.4834944573231041431e-05, P0 ;  /* 0x38b1e96a061a7808 */ /* 0x000fe40000000000 */
        /* <DEDUP_REMOVED lines=38> */
[----:B------:R-:W2:Y:S01]  /*b260*/  @P0 MUFU.EX2 R28, R25 ;  /* 0x00000019001c0308 */ /* 0x000ea20000000800 */
        /* <DEDUP_REMOVED lines=9> */
[----:B------:R-:W3:Y:S01]  /*b300*/  @P4 MUFU.EX2 R30, R26 ;  /* 0x0000001a001e4308 */ /* 0x000ee20000000800 */
[--C-:B------:R-:W-:Y:S02]  /*b310*/  HADD2.F32 R32, -RZ, R29.reuse.H0_H0 ;  /* 0x2000001dff207230 */ /* 0x100fe40000004100 */
[----:B------:R-:W-:Y:S02]  /*b320*/  HADD2.F32 R34, -RZ, R29.H1_H1 ;  /* 0x3000001dff227230 */ /* 0x000fe40000004100 */
[----:B------:R-:W-:Y:S01]  /*b330*/  FMUL R29, R2, R204 ;  /* 0x000000cc021d7220 */ /* 0x000fe20000400000 */
[----:B--2---:R-:W-:Y:S01]  /*b340*/  @P0 FADD R31, -R28, 1 ;  /* 0x3f8000001c1f0421 */ /* 0x004fe20000000100 */
[C---:B------:R-:W-:Y:S01]  /*b350*/  FFMA R28, R16.reuse, R32, R205 ;  /* 0x00000020101c7223 */ /* 0x040fe200000000cd */
[----:B------:R-:W2:Y:S01]  /*b360*/  @P5 MUFU.EX2 R33, R27 ;  /* 0x0000001b00215308 */ /* 0x000ea20000000800 */
[----:B------:R-:W-:-:S02]  /*b370*/  FFMA R29, R16, R34, R29 ;  /* 0x00000022101d7223 */ /* 0x000fc4000000001d */
[C---:B------:R-:W-:Y:S01]  /*b380*/  FMUL R41, R28.reuse, 0.70710676908493041992 ;  /* 0x3f3504f31c297820 */ /* 0x040fe20000400000 */
[----:B------:R-:W-:Y:S01]  /*b390*/  @P0 LOP3.LUT R25, R31, 0x80000000, R42, 0xb8, !PT ;  /* 0x800000001f190812 */ /* 0x000fe200078eb82a */
[----:B------:R-:W-:Y:S01]  /*b3a0*/  FMUL R48, R29, 0.70710676908493041992 ;  /* 0x3f3504f31d307820 */ /* 0x000fe20000400000 */
[----:B------:R-:W-:Y:S01]  /*b3b0*/  FMUL R28, R28, 0.5 ;  /* 0x3f0000001c1c7820 */ /* 0x000fe20000400000 */
[C---:B------:R-:W-:Y:S01]  /*b3c0*/  FMUL R31, R41.reuse, R41 ;  /* 0x00000029291f7220 */ /* 0x040fe20000400000 */
[----:B------:R-:W-:Y:S01]  /*b3d0*/  FSETP.GE.AND P0, PT, |R41|, 1.0029599666595458984, PT ;  /* 0x3f8060fe2900780b */ /* 0x000fe20003f06200 */
[----:B---3--:R-:W-:Y:S01]  /*b3e0*/  @P4 FADD R32, -R30, 1 ;  /* 0x3f8000001e204421 */ /* 0x008fe20000000100 */
[----:B------:R-:W-:Y:S01]  /*b3f0*/  FFMA R30, R16, R36, R203 ;  /* 0x00000024101e7223 */ /* 0x000fe200000000cb */
[----:B------:R-:W-:Y:S01]  /*b400*/  FADD R25, R25, 1 ;  /* 0x3f80000019197421 */ /* 0x000fe20000000000 */
[----:B------:R-:W-:Y:S01]  /*b410*/  FSEL R31, |R41|, R31, P0 ;  /* 0x0000001f291f7208 */ /* 0x000fe20000000200 */
[----:B------:R-:W-:Y:S01]  /*b420*/  FMUL R29, R29, 0.5 ;  /* 0x3f0000001d1d7820 */ /* 0x000fe20000400000 */
[----:B------:R-:W-:Y:S01]  /*b430*/  @P4 LOP3.LUT R26, R32, 0x80000000, R35, 0xb8, !PT ;  /* 0x80000000201a4812 */ /* 0x000fe200078eb823 */
[----:B------:R-:W-:Y:S01]  /*b440*/  FMUL R43, R30, 0.70710676908493041992 ;  /* 0x3f3504f31e2b7820 */ /* 0x000fe20000400000 */
[----:B------:R-:W-:Y:S01]  /*b450*/  FSETP.GE.AND P4, PT, |R48|, 1.0029599666595458984, PT ;  /* 0x3f8060fe3000780b */ /* 0x000fe20003f86200 */
[----:B--2---:R-:W-:Y:S01]  /*b460*/  @P5 FADD R33, -R33, 1 ;  /* 0x3f80000021215421 */ /* 0x004fe20000000100 */
        /* <DEDUP_REMOVED lines=9> */
[----:B------:R-:W-:Y:S01]  /*b500*/  FMUL R26, R23, R26 ;  /* 0x0000001a171a7220 */ /* 0x000fe20000400000 */
[----:B------:R-:W-:Y:S01]  /*b510*/  FSEL R33, |R48|, R33, P4 ;  /* 0x0000002130217208 */ /* 0x000fe20002000200 */
[----:B------:R-:W-:Y:S01]  /*b520*/  FMUL R25, R22, R25 ;  /* 0x0000001916197220 */ /* 0x000fe20000400000 */
[----:B------:R-:W-:Y:S01]  /*b530*/  FSEL R34, R8, 0.0052134888246655464172, P0 ;  /* 0x3baad5ea08227808 */ /* 0x000fe20000000000 */
[----:B------:R-:W-:Y:S01]  /*b540*/  FADD R27, R27, 1 ;  /* 0x3f8000001b1b7421 */ /* 0x000fe20000000000 */
[----:B------:R-:W-:Y:S01]  /*b550*/  FSETP.GE.AND P5, PT, |R43|, 1.0029599666595458984, PT ;  /* 0x3f8060fe2b00780b */ /* 0x000fe20003fa6200 */
[----:B------:R-:W-:Y:S01]  /*b560*/  FFMA R38, R33, R36, R38 ;  /* 0x0000002421267223 */ /* 0x000fe20000000026 */
[----:B------:R-:W-:Y:S01]  /*b570*/  FSEL R36, -R9, -0.026868773624300956726, P0 ;  /* 0xbcdc1be709247808 */ /* 0x000fe20000000100 */
[----:B------:R-:W-:Y:S01]  /*b580*/  FFMA R32, R31, R32, R34 ;  /* 0x000000201f207223 */ /* 0x000fe20000000022 */
[----:B------:R-:W-:Y:S01]  /*b590*/  FSEL R35, |R43|, R35, P5 ;  /* 0x000000232b237208 */ /* 0x000fe20002800200 */
[----:B------:R-:W-:Y:S01]  /*b5a0*/  FMUL R30, R30, 0.5 ;  /* 0x3f0000001e1e7820 */ /* 0x000fe20000400000 */
        /* <DEDUP_REMOVED lines=40> */
[C---:B------:R-:W-:Y:S01]  /*b830*/  FMUL R37, R2.reuse, R200 ;  /* 0x000000c802257220 */ /* 0x040fe20000400000 */
        /* <DEDUP_REMOVED lines=8> */
[----:B------:R-:W-:Y:S01]  /*b8c0*/  @P0 LOP3.LUT R31, R38, 0x80000000, R41, 0xb8, !PT ;  /* 0x80000000261f0812 */ /* 0x000fe200078eb829 */
[C---:B------:R-:W-:Y:S01]  /*b8d0*/  FMUL R47, R34.reuse, 0.70710676908493041992 ;  /* 0x3f3504f3222f7820 */ /* 0x040fe20000400000 */
[C---:B------:R-:W-:Y:S01]  /*b8e0*/  FMUL R54, R35.reuse, 0.70710676908493041992 ;  /* 0x3f3504f323367820 */ /* 0x040fe20000400000 */
[----:B------:R-:W-:Y:S01]  /*b8f0*/  FMUL R35, R35, 0.5 ;  /* 0x3f00000023237820 */ /* 0x000fe20000400000 */
[----:B------:R-:W-:Y:S01]  /*b900*/  FMUL R34, R34, 0.5 ;  /* 0x3f00000022227820 */ /* 0x000fe20000400000 */
[----:B------:R-:W-:Y:S01]  /*b910*/  FADD R31, R31, 1 ;  /* 0x3f8000001f1f7421 */ /* 0x000fe20000000000 */
[----:B---3--:R-:W-:Y:S01]  /*b920*/  @P4 FADD R39, -R36, 1 ;  /* 0x3f80000024274421 */ /* 0x008fe20000000100 */
[----:B------:R-:W-:Y:S01]  /*b930*/  FFMA R36, R16, R44, R37 ;  /* 0x0000002c10247223 */ /* 0x000fe20000000025 */
[C---:B------:R-:W-:Y:S01]  /*b940*/  FMUL R37, R54.reuse, R54 ;  /* 0x0000003636257220 */ /* 0x040fe20000400000 */
[----:B------:R-:W-:Y:S01]  /*b950*/  FSETP.GE.AND P0, PT, |R54|, 1.0029599666595458984, PT ;  /* 0x3f8060fe3600780b */ /* 0x000fe20003f06200 */
[----:B------:R-:W-:Y:S01]  /*b960*/  FMUL R28, R28, R31 ;  /* 0x0000001f1c1c7220 */ /* 0x000fe20000400000 */
[----:B------:R-:W-:Y:S01]  /*b970*/  @P4 LOP3.LUT R32, R39, 0x80000000, R48, 0xb8, !PT ;  /* 0x8000000027204812 */ /* 0x000fe200078eb830 */
[C---:B------:R-:W-:Y:S01]  /*b980*/  FMUL R39, R47.reuse, R47 ;  /* 0x0000002f2f277220 */ /* 0x040fe20000400000 */
[----:B------:R-:W-:Y:S01]  /*b990*/  FSETP.GE.AND P4, PT, |R47|, 1.0029599666595458984, PT ;  /* 0x3f8060fe2f00780b */ /* 0x000fe20003f86200 */
[----:B--2---:R-:W-:Y:S01]  /*b9a0*/  @P5 FADD R40, -R40, 1 ;  /* 0x3f80000028285421 */ /* 0x004fe20000000100 */
        /* <DEDUP_REMOVED lines=14> */
[----:B------:R-:W-:Y:S01]  /*ba90*/  FSEL R40, R8, 0.0052134888246655464172, P0 ;  /* 0x3baad5ea08287808 */ /* 0x000fe20000000000 */
[----:B------:R-:W-:Y:S01]  /*baa0*/  FMUL R30, R30, R33 ;  /* 0x000000211e1e7220 */ /* 0x000fe20000400000 */
[C---:B------:R-:W-:Y:S01]  /*bab0*/  FSETP.GE.AND P5, PT, |R56|.reuse, 1.0029599666595458984, PT ;  /* 0x3f8060fe3800780b */ /* 0x040fe20003fa6200 */
[----:B------:R-:W-:Y:S01]  /*bac0*/  FFMA R44, R39, R42, R44 ;  /* 0x0000002a272c7223 */ /* 0x000fe2000000002c */
[----:B------:R-:W-:Y:S01]  /*bad0*/  FSEL R42, -R9, -0.026868773624300956726, P0 ;  /* 0xbcdc1be7092a7808 */ /* 0x000fe20000000100 */
[----:B------:R-:W-:Y:S01]  /*bae0*/  FFMA R38, R37, R38, R40 ;  /* 0x0000002625267223 */ /* 0x000fe20000000028 */
[----:B------:R-:W-:-:S02]  /*baf0*/  FSEL R41, |R56|, R41, P5 ;  /* 0x0000002938297208 */ /* 0x000fc40002800200 */
[----:B------:R-:W-:Y:S01]  /*bb00*/  FSEL R48, R6, 8.4834944573231041431e-05, P5 ;  /* 0x38b1e96a06307808 */ /* 0x000fe20002800000 */
[----:B------:R-:W-:Y:S01]  /*bb10*/  FFMA R38, R37, R38, R42 ;  /* 0x0000002625267223 */ /* 0x000fe2000000002a */
[----:B------:R-:W-:Y:S02]  /*bb20*/  FSEL R50, -R7, -0.00082130916416645050049, P5 ;  /* 0xba574d2007327808 */ /* 0x000fe40002800100 */
[----:B------:R-:W-:Y:S02]  /*bb30*/  FSEL R46, R8, 0.0052134888246655464172, P4 ;  /* 0x3baad5ea082e7808 */ /* 0x000fe40002000000 */
        /* <DEDUP_REMOVED lines=29> */
[----:B------:R-:W2:Y:S01]  /*bd10*/  @P0 MUFU.EX2 R40, R37 ;  /* 0x0000002500280308 */ /* 0x000ea20000000800 */
[----:B------:R-:W-:-:S02]  /*bd20*/  HADD2.F32 R48, -RZ, R51.H0_H0 ;  /* 0x20000033ff307230 */ /* 0x000fc40000004100 */
[----:B------:R-:W-:Y:S01]  /*bd30*/  FFMA R43, R41, R42, R43 ;  /* 0x0000002a292b7223 */ /* 0x000fe2000000002b */
[----:B------:R-:W-:Y:S01]  /*bd40*/  FFMA R38, R38, R39, R39 ;  /* 0x0000002726267223 */ /* 0x000fe20000000027 */
[----:B------:R-:W-:Y:S01]  /*bd50*/  F2FP.F16.E4M3.UNPACK_B R41, R0 ;  /* 0x00000000ff29723e */ /* 0x000fe200020006ff */
[C---:B------:R-:W-:Y:S01]  /*bd60*/  FMUL R51, R2.reuse, R196 ;  /* 0x000000c402337220 */ /* 0x040fe20000400000 */
[----:B------:R-:W-:Y:S01]  /*bd70*/  FFMA R39, R43, R44, R44 ;  /* 0x0000002c2b277223 */ /* 0x000fe2000000002c */
[----:B------:R-:W-:Y:S01]  /*bd80*/  F2FP.SATFINITE.E4M3.F32.PACK_AB_MERGE_C R28, R29, R28, RZ ;  /* 0x0000001c1d1c723e */ /* 0x000fe200048070ff */
[----:B------:R-:W3:Y:S01]  /*bd90*/  @P4 MUFU.EX2 R42, R38 ;  /* 0x00000026002a4308 */ /* 0x000ee20000000800 */
[--C-:B------:R-:W-:Y:S02]  /*bda0*/  HADD2.F32 R44, -RZ, R41.reuse.H0_H0 ;  /* 0x20000029ff2c7230 */ /* 0x100fe40000004100 */
[----:B------:R-:W-:Y:S02]  /*bdb0*/  HADD2.F32 R46, -RZ, R41.H1_H1 ;  /* 0x30000029ff2e7230 */ /* 0x000fe40000004100 */
[----:B------:R-:W-:-:S03]  /*bdc0*/  FMUL R41, R2, R198 ;  /* 0x000000c602297220 */ /* 0x000fc60000400000 */
[----:B------:R-:W4:Y:S01]  /*bdd0*/  @P5 MUFU.EX2 R45, R39 ;  /* 0x00000027002d5308 */ /* 0x000f220000000800 */
[----:B--2---:R-:W-:Y:S01]  /*bde0*/  @P0 FADD R43, -R40, 1 ;  /* 0x3f800000282b0421 */ /* 0x004fe20000000100 */
[----:B------:R-:W-:-:S04]  /*bdf0*/  FFMA R40, R16, R44, R199 ;  /* 0x0000002c10287223 */ /* 0x000fc800000000c7 */
[C---:B------:R-:W-:Y:S01]  /*be00*/  FMUL R53, R40.reuse, 0.70710676908493041992 ;  /* 0x3f3504f328357820 */ /* 0x040fe20000400000 */
[----:B------:R-:W-:Y:S01]  /*be10*/  @P0 LOP3.LUT R37, R43, 0x80000000, R54, 0xb8, !PT ;  /* 0x800000002b250812 */ /* 0x000fe200078eb836 */
[----:B------:R-:W-:Y:S01]  /*be20*/  FMUL R40, R40, 0.5 ;  /* 0x3f00000028287820 */ /* 0x000fe20000400000 */
[----:B---3--:R-:W-:Y:S01]  /*be30*/  @P4 FADD R44, -R42, 1 ;  /* 0x3f8000002a2c4421 */ /* 0x008fe20000000100 */
[C---:B------:R-:W-:Y:S01]  /*be40*/  FFMA R42, R16.reuse, R46, R41 ;  /* 0x0000002e102a7223 */ /* 0x040fe20000000029 */
[C---:B------:R-:W-:Y:S01]  /*be50*/  FMUL R43, R53.reuse, R53 ;  /* 0x00000035352b7220 */ /* 0x040fe20000400000 */
[----:B------:R-:W-:Y:S01]  /*be60*/  FSETP.GE.AND P0, PT, |R53|, 1.0029599666595458984, PT ;  /* 0x3f8060fe3500780b */ /* 0x000fe20003f06200 */
[----:B------:R-:W-:Y:S01]  /*be70*/  FFMA R41, R16, R48, R197 ;  /* 0x0000003010297223 */ /* 0x000fe200000000c5 */
[----:B------:R-:W-:Y:S01]  /*be80*/  FMUL R60, R42, 0.70710676908493041992 ;  /* 0x3f3504f32a3c7820 */ /* 0x000fe20000400000 */
[----:B------:R-:W-:Y:S01]  /*be90*/  @P4 LOP3.LUT R38, R44, 0x80000000, R47, 0xb8, !PT ;  /* 0x800000002c264812 */ /* 0x000fe200078eb82f */
[----:B------:R-:W-:Y:S01]  /*bea0*/  FMUL R42, R42, 0.5 ;  /* 0x3f0000002a2a7820 */ /* 0x000fe20000400000 */
[----:B----4-:R-:W-:Y:S01]  /*beb0*/  @P5 FADD R45, -R45, 1 ;  /* 0x3f8000002d2d5421 */ /* 0x010fe20000000100 */
[----:B------:R-:W-:Y:S01]  /*bec0*/  FSEL R43, |R53|, R43, P0 ;  /* 0x0000002b352b7208 */ /* 0x000fe20000000200 */
[C---:B------:R-:W-:Y:S01]  /*bed0*/  FMUL R55, R41.reuse, 0.70710676908493041992 ;  /* 0x3f3504f329377820 */ /* 0x040fe20000400000 */
[C---:B------:R-:W-:Y:S01]  /*bee0*/  FSETP.GE.AND P4, PT, |R60|.reuse, 1.0029599666595458984, PT ;  /* 0x3f8060fe3c00780b */ /* 0x040fe20003f86200 */
[----:B------:R-:W-:Y:S01]  /*bef0*/  FMUL R41, R41, 0.5 ;  /* 0x3f00000029297820 */ /* 0x000fe20000400000 */
[----:B------:R-:W-:Y:S01]  /*bf00*/  @P5 LOP3.LUT R39, R45, 0x80000000, R56, 0xb8, !PT ;  /* 0x800000002d275812 */ /* 0x000fe200078eb838 */
[----:B------:R-:W-:Y:S01]  /*bf10*/  FMUL R45, R60, R60 ;  /* 0x0000003c3c2d7220 */ /* 0x000fe20000400000 */
[----:B------:R-:W-:Y:S01]  /*bf20*/  FSEL R44, R6, 8.4834944573231041431e-05, P0 ;  /* 0x38b1e96a062c7808 */ /* 0x000fe20000000000 */
[----:B------:R-:W-:Y:S01]  /*bf30*/  FMUL R47, R55, R55 ;  /* 0x00000037372f7220 */ /* 0x000fe20000400000 */
[----:B------:R-:W-:Y:S01]  /*bf40*/  FSEL R46, -R7, -0.00082130916416645050049, P0 ;  /* 0xba574d20072e7808 */ /* 0x000fe20000000100 */
[----:B------:R-:W-:Y:S01]  /*bf50*/  FADD R39, R39, 1 ;  /* 0x3f80000027277421 */ /* 0x000fe20000000000 */
[----:B------:R-:W-:-:S02]  /*bf60*/  FSEL R45, |R60|, R45, P4 ;  /* 0x0000002d3c2d7208 */ /* 0x000fc40002000200 */
[----:B------:R-:W-:Y:S01]  /*bf70*/  FSEL R48, R6, 8.4834944573231041431e-05, P4 ;  /* 0x38b1e96a06307808 */ /* 0x000fe20002000000 */
[----:B------:R-:W-:Y:S01]  /*bf80*/  FFMA R44, R43, R44, R46 ;  /* 0x0000002c2b2c7223 */ /* 0x000fe2000000002e */
[----:B------:R-:W-:Y:S01]  /*bf90*/  FSEL R50, -R7, -0.00082130916416645050049, P4 ;  /* 0xba574d2007327808 */ /* 0x000fe20002000100 */
[----:B------:R-:W-:Y:S01]  /*bfa0*/  FMUL R39, R36, R39 ;  /* 0x0000002724277220 */ /* 0x000fe20000400000 */
[----:B------:R-:W-:Y:S02]  /*bfb0*/  FSEL R46, R8, 0.0052134888246655464172, P0 ;  /* 0x3baad5ea082e7808 */ /* 0x000fe40000000000 */
[----:B------:R-:W-:Y:S01]  /*bfc0*/  FSETP.GE.AND P5, PT, |R55|, 1.0029599666595458984, PT ;  /* 0x3f8060fe3700780b */ /* 0x000fe20003fa6200 */
        /* <DEDUP_REMOVED lines=39> */
[----:B------:R-:W-:Y:S01]  /*c240*/  F2FP.F16.E4M3.UNPACK_B R47, R5 ;  /* 0x00000005ff2f723e */ /* 0x000fe200020006ff */
[----:B------:R-:W-:Y:S02]  /*c250*/  FFMA R44, R44, R45, R45 ;  /* 0x0000002d2c2c7223 */ /* 0x000fe4000000002d */
        /* <DEDUP_REMOVED lines=10> */
[----:B------:R-:W-:Y:S01]  /*c300*/  FMUL R59, R46, 0.70710676908493041992 ;  /* 0x3f3504f32e3b7820 */ /* 0x000fe20000400000 */
[----:B------:R-:W-:Y:S01]  /*c310*/  @P0 LOP3.LUT R43, R50, 0x80000000, R53, 0xb8, !PT ;  /* 0x80000000322b0812 */ /* 0x000fe200078eb835 */
[C---:B------:R-:W-:Y:S01]  /*c320*/  FMUL R57, R47.reuse, 0.70710676908493041992 ;  /* 0x3f3504f32f397820 */ /* 0x040fe20000400000 */
[----:B------:R-:W-:Y:S01]  /*c330*/  FMUL R47, R47, 0.5 ;  /* 0x3f0000002f2f7820 */ /* 0x000fe20000400000 */
[----:B------:R-:W-:Y:S01]  /*c340*/  FMUL R50, R59, R59 ;  /* 0x0000003b3b327220 */ /* 0x000fe20000400000 */
[----:B---3--:R-:W-:Y:S01]  /*c350*/  @P4 FADD R51, -R48, 1 ;  /* 0x3f80000030334421 */ /* 0x008fe20000000100 */
[----:B------:R-:W-:Y:S01]  /*c360*/  FFMA R48, R16, R56, R49 ;  /* 0x0000003810307223 */ /* 0x000fe20000000031 */
[C---:B------:R-:W-:Y:S01]  /*c370*/  FMUL R49, R57.reuse, R57 ;  /* 0x0000003939317220 */ /* 0x040fe20000400000 */
[----:B------:R-:W-:Y:S01]  /*c380*/  FSETP.GE.AND P0, PT, |R57|, 1.0029599666595458984, PT ;  /* 0x3f8060fe3900780b */ /* 0x000fe20003f06200 */
[----:B------:R-:W-:Y:S01]  /*c390*/  FADD R43, R43, 1 ;  /* 0x3f8000002b2b7421 */ /* 0x000fe20000000000 */
[C---:B------:R-:W-:Y:S01]  /*c3a0*/  FMUL R64, R48.reuse, 0.70710676908493041992 ;  /* 0x3f3504f330407820 */ /* 0x040fe20000400000 */
[----:B------:R-:W-:Y:S01]  /*c3b0*/  @P4 LOP3.LUT R44, R51, 0x80000000, R60, 0xb8, !PT ;  /* 0x80000000332c4812 */ /* 0x000fe200078eb83c */
[----:B------:R-:W-:Y:S01]  /*c3c0*/  FMUL R48, R48, 0.5 ;  /* 0x3f00000030307820 */ /* 0x000fe20000400000 */
[----:B--2---:R-:W-:Y:S01]  /*c3d0*/  @P5 FADD R52, -R52, 1 ;  /* 0x3f80000034345421 */ /* 0x004fe20000000100 */
[C---:B------:R-:W-:Y:S01]  /*c3e0*/  FMUL R51, R64.reuse, R64 ;  /* 0x0000004040337220 */ /* 0x040fe20000400000 */
[----:B------:R-:W-:Y:S01]  /*c3f0*/  FSETP.GE.AND P4, PT, |R64|, 1.0029599666595458984, PT ;  /* 0x3f8060fe4000780b */ /* 0x000fe20003f86200 */
[----:B------:R-:W-:Y:S01]  /*c400*/  FADD R23, R44, 1 ;  /* 0x3f8000002c177421 */ /* 0x000fe20000000000 */
[----:B------:R-:W-:Y:S01]  /*c410*/  FSEL R49, |R57|, R49, P0 ;  /* 0x0000003139317208 */ /* 0x000fe20000000200 */
[----:B------:R-:W-:Y:S01]  /*c420*/  FMUL R40, R40, R43 ;  /* 0x0000002b28287220 */ /* 0x000fe20000400000 */
[----:B------:R-:W-:Y:S01]  /*c430*/  @P5 LOP3.LUT R45, R52, 0x80000000, R55, 0xb8, !PT ;  /* 0x80000000342d5812 */ /* 0x000fe200078eb837 */
[----:B------:R-:W-:Y:S01]  /*c440*/  FMUL R31, R42, R23 ;  /* 0x000000172a1f7220 */ /* 0x000fe20000400000 */
[----:B------:R-:W-:Y:S01]  /*c450*/  FSETP.GE.AND P5, PT, |R59|, 1.0029599666595458984, PT ;  /* 0x3f8060fe3b00780b */ /* 0x000fe20003fa6200 */
[----:B------:R-:W-:Y:S01]  /*c460*/  FMUL R23, R46, 0.5 ;  /* 0x3f0000002e177820 */ /* 0x000fe20000400000 */
[----:B------:R-:W-:Y:S01]  /*c470*/  FSEL R52, -R7, -0.00082130916416645050049, P0 ;  /* 0xba574d2007347808 */ /* 0x000fe20000000100 */
[----:B------:R-:W-:Y:S01]  /*c480*/  FADD R22, R45, 1 ;  /* 0x3f8000002d167421 */ /* 0x000fe20000000000 */
[----:B------:R-:W-:-:S02]  /*c490*/  FSEL R53, |R59|, R50, P5 ;  /* 0x000000323b357208 */ /* 0x000fc40002800200 */
[C---:B------:R-:W-:Y:S01]  /*c4a0*/  FSEL R54, R6.reuse, 8.4834944573231041431e-05, P5 ;  /* 0x38b1e96a06367808 */ /* 0x040fe20002800000 */
[----:B------:R-:W-:Y:S01]  /*c4b0*/  FMUL R22, R41, R22 ;  /* 0x0000001629167220 */ /* 0x000fe20000400000 */
[----:B------:R-:W-:Y:S02]  /*c4c0*/  FSEL R56, -R7, -0.00082130916416645050049, P5 ;  /* 0xba574d2007387808 */ /* 0x000fe40002800100 */
[----:B------:R-:W-:Y:S02]  /*c4d0*/  FSEL R50, R6, 8.4834944573231041431e-05, P0 ;  /* 0x38b1e96a06327808 */ /* 0x000fe40000000000 */
[----:B------:R-:W-:Y:S01]  /*c4e0*/  FSEL R51, |R64|, R51, P4 ;  /* 0x0000003340337208 */ /* 0x000fe20002000200 */
[----:B------:R-:W-:Y:S01]  /*c4f0*/  FFMA R60, R53, R54, R56 ;  /* 0x00000036353c7223 */ /* 0x000fe20000000038 */
        /* <DEDUP_REMOVED lines=14> */
[----:B------:R-:W-:Y:S01]  /*c5e0*/  FSEL R54, R10, 0.11284004896879196167, P0 ;  /* 0x3de718af0a367808 */ /* 0x000fe20000000000 */
[----:B------:R-:W-:Y:S01]  /*c5f0*/  FFMA R50, R49, R50, R52 ;  /* 0x0000003231327223 */ /* 0x000fe20000000034 */
[----:B------:R-:W-:Y:S01]  /*c600*/  FSEL R52, R11, -0.37612664699554443359, P5 ;  /* 0xbec093ac0b347808 */ /* 0x000fe20002800000 */
        /* <DEDUP_REMOVED lines=13> */
[----:B------:R-:W-:Y:S01]  /*c6e0*/  FSEL R55, -|R59|, R59, P5 ;  /* 0x0000003b3b377208 */ /* 0x000fe20002800300 */
[----:B------:R-:W-:Y:S01]  /*c6f0*/  FFMA R50, R49, R50, R54 ;  /* 0x0000003231327223 */ /* 0x000fe20000000036 */
[----:B------:R-:W-:Y:S01]  /*c700*/  FSEL R53, R12, 0.12837915122509002686, P4 ;  /* 0x3e0375d30c357808 */ /* 0x000fe20002000000 */
[----:B------:R-:W-:Y:S01]  /*c710*/  FFMA R52, R51, R56, R52 ;  /* 0x0000003833347223 */ /* 0x000fe20000000034 */
[----:B------:R-:W-:Y:S01]  /*c720*/  FSEL R49, -|R57|, R57, P0 ;  /* 0x0000003939317208 */ /* 0x000fe20000000300 */
[----:B------:R-:W-:Y:S01]  /*c730*/  FFMA R60, R60, R55, R55 ;  /* 0x000000373c3c7223 */ /* 0x000fe20000000037 */
[----:B------:R-:W-:Y:S01]  /*c740*/  FSEL R55, -|R64|, R64, P4 ;  /* 0x0000004040377208 */ /* 0x000fe20002000300 */
[----:B------:R-:W-:Y:S01]  /*c750*/  FFMA R52, R51, R52, R53 ;  /* 0x0000003433347223 */ /* 0x000fe20000000035 */
[----:B------:R-:W-:Y:S01]  /*c760*/  F2FP.SATFINITE.E4M3.F32.PACK_AB_MERGE_C R40, R31, R40, RZ ;  /* 0x000000281f28723e */ /* 0x000fe200048070ff */
[----:B------:R-:W-:Y:S01]  /*c770*/  FFMA R49, R50, R49, R49 ;  /* 0x0000003132317223 */ /* 0x000fe20000000031 */
[----:B------:R-:W2:Y:S01]  /*c780*/  @P5 MUFU.EX2 R54, R60 ;  /* 0x0000003c00365308 */ /* 0x000ea20000000800 */
[----:B------:R-:W-:-:S07]  /*c790*/  FFMA R52, R52, R55, R55 ;  /* 0x0000003734347223 */ /* 0x000fce0000000037 */
[----:B------:R-:W3:Y:S08]  /*c7a0*/  @P0 MUFU.EX2 R50, R49 ;  /* 0x0000003100320308 */ /* 0x000ef00000000800 */
[----:B------:R-:W4:Y:S01]  /*c7b0*/  @P4 MUFU.EX2 R51, R52 ;  /* 0x0000003400334308 */ /* 0x000f220000000800 */
[----:B--2---:R-:W-:-:S05]  /*c7c0*/  @P5 FADD R54, -R54, 1 ;  /* 0x3f80000036365421 */ /* 0x004fca0000000100 */
[----:B------:R-:W-:Y:S01]  /*c7d0*/  @P5 LOP3.LUT R60, R54, 0x80000000, R59, 0xb8, !PT ;  /* 0x80000000363c5812 */ /* 0x000fe200078eb83b */
[----:B---3--:R-:W-:-:S04]  /*c7e0*/  @P0 FADD R50, -R50, 1 ;  /* 0x3f80000032320421 */ /* 0x008fc80000000100 */
[----:B------:R-:W-:Y:S01]  /*c7f0*/  FADD R60, R60, 1 ;  /* 0x3f8000003c3c7421 */ /* 0x000fe20000000000 */
[----:B------:R-:W-:Y:S01]  /*c800*/  @P0 LOP3.LUT R49, R50, 0x80000000, R57, 0xb8, !PT ;  /* 0x8000000032310812 */ /* 0x000fe200078eb839 */
[----:B------:R-:W-:Y:S01]  /*c810*/  FMUL R50, R20, R21 ;  /* 0x0000001514327220 */ /* 0x000fe20000400000 */
[----:B------:R-:W-:Y:S01]  /*c820*/  FADD R20, R37, 1 ;  /* 0x3f80000025147421 */ /* 0x000fe20000000000 */
[----:B----4-:R-:W-:Y:S01]  /*c830*/  @P4 FADD R51, -R51, 1 ;  /* 0x3f80000033334421 */ /* 0x010fe20000000100 */
[----:B------:R-:W-:Y:S01]  /*c840*/  FADD R21, R38, 1 ;  /* 0x3f80000026157421 */ /* 0x000fe20000000000 */
[----:B------:R-:W-:Y:S01]  /*c850*/  FMUL R23, R60, R23 ;  /* 0x000000173c177220 */ /* 0x000fe20000400000 */
[----:B------:R-:W-:Y:S01]  /*c860*/  FMUL R35, R35, R20 ;  /* 0x0000001423237220 */ /* 0x000fe20000400000 */
[----:B------:R-:W-:Y:S01]  /*c870*/  FADD R20, R49, 1 ;  /* 0x3f80000031147421 */ /* 0x000fe20000000000 */
[----:B------:R-:W-:Y:S01]  /*c880*/  @P4 LOP3.LUT R52, R51, 0x80000000, R64, 0xb8, !PT ;  /* 0x8000000033344812 */ /* 0x000fe200078eb840 */
[----:B------:R-:W-:Y:S01]  /*c890*/  FMUL R34, R34, R21 ;  /* 0x0000001522227220 */ /* 0x000fe20000400000 */
[----:B------:R-:W-:Y:S01]  /*c8a0*/  F2FP.SATFINITE.E4M3.F32.PACK_AB_MERGE_C R50, R25, R50, RZ ;  /* 0x000000321932723e */ /* 0x000fe200048070ff */
[----:B------:R-:W-:Y:S01]  /*c8b0*/  FMUL R20, R47, R20 ;  /* 0x000000142f147220 */ /* 0x000fe20000400000 */
[----:B------:R-:W-:Y:S01]  /*c8c0*/  F2FP.SATFINITE.E4M3.F32.PACK_AB_MERGE_C R30, R35, R30, RZ ;  /* 0x0000001e231e723e */ /* 0x000fe200048070ff */
[----:B------:R-:W-:Y:S01]  /*c8d0*/  FADD R21, R52, 1 ;  /* 0x3f80000034157421 */ /* 0x000fe20000000000 */
[----:B------:R-:W-:-:S02]  /*c8e0*/  F2FP.SATFINITE.E4M3.F32.PACK_AB_MERGE_C R34, R39, R34, RZ ;  /* 0x000000222722723e */ /* 0x000fc400048070ff */
[----:B------:R-:W-:Y:S01]  /*c8f0*/  F2FP.SATFINITE.E4M3.F32.PACK_AB_MERGE_C R22, R23, R22, RZ ;  /* 0x000000161716723e */ /* 0x000fe200048070ff */
[----:B------:R-:W-:-:S05]  /*c900*/  FMUL R21, R48, R21 ;  /* 0x0000001530157220 */ /* 0x000fca0000400000 */
[----:B------:R-:W-:Y:S01]  /*c910*/  F2FP.SATFINITE.E4M3.F32.PACK_AB_MERGE_C R20, R21, R20, RZ ;  /* 0x000000141514723e */ /* 0x000fe200048070ff */
[----:B------:R-:W-:Y:S06]  /*c920*/  @P1 BRA `(.L_x_81) ;  /* 0x0000000000041947 */ /* 0x000fec0003800000 */
[----:B------:R-:W-:-:S04]  /*c930*/  DEPBAR.LE SB0, 0x1 ;  /* 0x000080400000791a */ /* 0x000fc80000000000 */
.L_x_81:
        /* <DEDUP_REMOVED lines=16> */
[----:B---3--:R-:W3:Y:S02]  /*ca40*/  FENCE.VIEW.ASYNC.S ;  /* 0x00000000000073c6 */ /* 0x008ee40000000000 */
[----:B---3--:R-:W-:Y:S06]  /*ca50*/  BAR.SYNC.DEFER_BLOCKING 0x1, 0x100 ;  /* 0x0044000000007b1d */ /* 0x008fec0000010000 */
[----:B--2---:R-:W-:Y:S05]  /*ca60*/  @P1 BRA `(.L_x_83) ;  /* 0x0000000000201947 */ /* 0x004fea0003800000 */
[----:B------:R-:W-:Y:S02]  /*ca70*/  UIADD3 UR8, UP0, UR60, 0x4f0, URZ ;  /* 0x000004f03c087890 */ /* 0x000fe4000ff1e03f */
[----:B------:R-:W-:Y:S02]  /*ca80*/  UIADD3 UR5, UR45, 0x20, URZ ;  /* 0x000000202d057890 */ /* 0x000fe4000fffe03f */
[----:B------:R-:W-:Y:S02]  /*ca90*/  UIADD3 UR4, UR51, 0x4100, URZ ;  /* 0x0000410033047890 */ /* 0x000fe4000fffe03f */
[----:B------:R-:W-:Y:S01]  /*caa0*/  UIADD3.X UR9, URZ, UR61, URZ, UP0, !UPT ;  /* 0x0000003d3f097290 */ /* 0x000fe200087fe43f */
[----:B------:R-:W-:Y:S01]  /*cab0*/  UMOV UR6, UR46 ;  /* 0x0000002e00067c82 */ /* 0x000fe20008000000 */
[----:B------:R-:W-:-:S07]  /*cac0*/  UMOV UR7, UR47 ;  /* 0x0000002f00077c82 */ /* 0x000fce0008000000 */
[----:B------:R2:W-:Y:S02]  /*cad0*/  UTMASTG.3D [UR4], [UR8] ;  /* 0x00000004080073b5 */ /* 0x0005e40008010000 */
[----:B--2---:R0:W-:Y:S02]  /*cae0*/  UTMACMDFLUSH ;  /* 0x00000000000079b7 */ /* 0x0041e40000000000 */
.L_x_83:
[----:B------:R-:W-:Y:S05]  /*caf0*/  BSYNC B0 ;  /* 0x0000000000007941 */ /* 0x000fea0003800000 */
.L_x_82:
[----:B------:R-:W-:Y:S04]  /*cb00*/  BSSY B0, `(.L_x_84) ;  /* 0x000003c000007945 */ /* 0x000fe80003800000 */
[----:B------:R-:W-:Y:S05]  /*cb10*/  @P3 BRA `(.L_x_85) ;  /* 0x0000000000e83947 */ /* 0x000fea0003800000 */
[----:B------:R-:W-:-:S04]  /*cb20*/  MOV R20, UR50 ;  /* 0x0000003200147c02 */ /* 0x000fc80008000f00 */
[----:B------:R-:W-:-:S13]  /*cb30*/  ISETP.NE.AND P4, PT, R20, 0x3, PT ;  /* 0x000000031400780c */ /* 0x000fda0003f85270 */
[----:B------:R-:W-:Y:S05]  /*cb40*/  @!P4 BRA `(.L_x_86) ;  /* 0x000000000004c947 */ /* 0x000fea0003800000 */
[----:B------:R-:W-:Y:S01]  /*cb50*/  BPT.TRAP 0x1 ;  /* 0x000000040000795c */ /* 0x000fe20000300000 */
.L_x_86:
[----:B------:R-:W2:Y:S04]  /*cb60*/  LDL R21, [R1+0xb8] ;  /* 0x0000b80001157983 */ /* 0x000ea80000100800 */
[----:B------:R-:W3:Y:S01]  /*cb70*/  LDL R20, [R1+0xb4] ;  /* 0x0000b40001147983 */ /* 0x000ee20000100800 */
[----:B------:R-:W-:Y:S01]  /*cb80*/  BSSY B1, `(.L_x_87) ;  /* 0x0000005000017945 */ /* 0x000fe20003800000 */
[----:B--2---:R-:W-:Y:S02]  /*cb90*/  SHF.L.U32 R21, R21, 0x1f, RZ ;  /* 0x0000001f15157819 */ /* 0x004fe400000006ff */
[----:B---3--:R-:W-:-:S04]  /*cba0*/  LEA R20, R20, UR51, 0x3 ;  /* 0x0000003314147c11 */ /* 0x008fc8000f8e18ff */
[----:B------:R-:W2:Y:S02]  /*cbb0*/  SYNCS.PHASECHK.TRANS64.TRYWAIT P0, [R20+URZ+0x80], R21 ;  /* 0x00008015140075a7 */ /* 0x000ea4000800017f */
[----:B--2---:R-:W-:Y:S05]  /*cbc0*/  @!P0 BRA `(.L_x_88) ;  /* 0x000000e8008c8947 */ /* 0x004fea0003800000 */
.L_x_245:
[----:B------:R-:W-:Y:S05]  /*cbd0*/  BSYNC B1 ;  /* 0x0000000000017941 */ /* 0x000fea0003800000 */
.L_x_87:
[----:B------:R-:W-:Y:S04]  /*cbe0*/  BSSY B1, `(.L_x_89) ;  /* 0x0000012000017945 */ /* 0x000fe80003800000 */
[----:B------:R-:W-:Y:S05]  /*cbf0*/  @P2 BRA `(.L_x_90) ;  /* 0x0000000000402947 */ /* 0x000fea0003800000 */
[----:B------:R-:W3:Y:S02]  /*cc00*/  LDL R22, [R1+0xb4] ;  /* 0x0000b40001167983 */ /* 0x000ee40000100800 */
[----:B---3--:R-:W-:-:S04]  /*cc10*/  LEA R24, R22, R13, 0xc ;  /* 0x0000000d16187211 */ /* 0x008fc800078e60ff */
[----:B------:R-:W-:Y:S01]  /*cc20*/  IADD3 R3, R24, UR51, RZ ;  /* 0x0000003318037c10 */ /* 0x000fe2000fffe0ff */
[----:B------:R-:W-:Y:S03]  /*cc30*/  LDS.U16 R5, [R24+UR51+0x200] ;  /* 0x0002003318057984 */ /* 0x000fe60008000400 */
[----:B------:R-:W-:Y:S01]  /*cc40*/  IADD3 R25, R3, R14, RZ ;  /* 0x0000000e03197210 */ /* 0x000fe20007ffe0ff */
[----:B------:R-:W3:Y:S04]  /*cc50*/  LDS.U16 R0, [R24+UR51+0x100] ;  /* 0x0001003318007984 */ /* 0x000ee80008000400 */
[----:B------:R-:W-:Y:S04]  /*cc60*/  LDS.U16 R4, [R24+UR51+0x208] ;  /* 0x0002083318047984 */ /* 0x000fe80008000400 */
[----:B------:R-:W4:Y:S04]  /*cc70*/  LDS.U16 R3, [R24+UR51+0x108] ;  /* 0x0001083318037984 */ /* 0x000f280008000400 */
[----:B--2---:R-:W-:Y:S04]  /*cc80*/  LDS.U16 R20, [R25+0x200] ;  /* 0x0002000019147984 */ /* 0x004fe80000000400 */
[----:B------:R-:W2:Y:S04]  /*cc90*/  LDS.U16 R21, [R25+0x100] ;  /* 0x0001000019157984 */ /* 0x000ea80000000400 */
[----:B------:R-:W-:Y:S04]  /*cca0*/  LDS.U16 R22, [R25+0x208] ;  /* 0x0002080019167984 */ /* 0x000fe80000000400 */
[----:B------:R-:W5:Y:S01]  /*ccb0*/  LDS.U16 R23, [R25+0x108] ;  /* 0x0001080019177984 */ /* 0x000f620000000400 */
[----:B---3--:R-:W-:-:S02]  /*ccc0*/  PRMT R5, R0, 0x5410, R5 ;  /* 0x0000541000057816 */ /* 0x008fc40000000005 */
[----:B----4-:R-:W-:Y:S02]  /*ccd0*/  PRMT R4, R3, 0x5410, R4 ;  /* 0x0000541003047816 */ /* 0x010fe40000000004 */
[----:B--2---:R-:W-:Y:S02]  /*cce0*/  PRMT R3, R21, 0x5410, R20 ;  /* 0x0000541015037816 */ /* 0x004fe40000000014 */
[----:B-----5:R-:W-:-:S07]  /*ccf0*/  PRMT R0, R23, 0x5410, R22 ;  /* 0x0000541017007816 */ /* 0x020fce0000000016 */
.L_x_90:
[----:B------:R-:W-:Y:S05]  /*cd00*/  BSYNC B1 ;  /* 0x0000000000017941 */ /* 0x000fea0003800000 */
.L_x_89:
[----:B------:R-:W-:Y:S01]  /*cd10*/  @!PT LDS RZ, [RZ] ;  /* 0x00000000fffff984 */ /* 0x000fe20000000800 */
[----:B------:R-:W-:Y:S01]  /*cd20*/  @!PT LDS RZ, [RZ] ;  /* 0x00000000fffff984 */ /* 0x000fe20000000800 */
[----:B------:R-:W-:Y:S01]  /*cd30*/  @!PT LDS RZ, [RZ] ;  /* 0x00000000fffff984 */ /* 0x000fe20000000800 */
[----:B------:R-:W-:Y:S01]  /*cd40*/  @!PT LDS RZ, [RZ] ;  /* 0x00000000fffff984 */ /* 0x000fe20000000800 */
[----:B------:R3:W-:Y:S06]  /*cd50*/  MEMBAR.ALL.CTA ;  /* 0x0000000000007992 */ /* 0x0007ec0000008000 */
[----:B---3--:R-:W3:Y:S01]  /*cd60*/  FENCE.VIEW.ASYNC.S ;  /* 0x00000000000073c6 */ /* 0x008ee20000000000 */
[----:B------:R-:W-:Y:S05]  /*cd70*/  @!P4 BRA `(.L_x_91) ;  /* 0x000000000004c947 */ /* 0x000fea0003800000 */
[----:B------:R-:W-:Y:S01]  /*cd80*/  BPT.TRAP 0x1 ;  /* 0x000000040000795c */ /* 0x000fe20000300000 */
.L_x_91:
[----:B------:R-:W4:Y:S04]  /*cd90*/  LDL.LU R22, [R1+0xb4] ;  /* 0x0000b40001167983 */ /* 0x000f280000300800 */
[----:B------:R-:W5:Y:S01]  /*cda0*/  LDL.LU R23, [R1+0xb8] ;  /* 0x0000b80001177983 */ /* 0x000f620000300800 */
[C---:B--2---:R-:W-:Y:S02]  /*cdb0*/  LEA R20, R18.reuse, UR51, 0x3 ;  /* 0x0000003312147c11 */ /* 0x044fe4000f8e18ff */
[----:B-1----:R-:W-:Y:S01]  /*cdc0*/  IADD3 R18, R18, 0x1, RZ ;  /* 0x0000000112127810 */ /* 0x002fe20007ffe0ff */
[----:B------:R-:W1:Y:S01]  /*cdd0*/  S2R R21, SR_CgaCtaId ;  /* 0x0000000000157919 */ /* 0x000e620000008800 */
[----:B------:R-:W-:Y:S02]  /*cde0*/  IADD3 R20, R20, 0xa0, RZ ;  /* 0x000000a014147810 */ /* 0x000fe40007ffe0ff */
[----:B------:R-:W-:-:S04]  /*cdf0*/  ISETP.NE.AND P0, PT, R18, 0x4, PT ;  /* 0x000000041200780c */ /* 0x000fc80003f05270 */
[----:B------:R-:W-:Y:S02]  /*ce00*/  SEL R18, R18, RZ, P0 ;  /* 0x000000ff12127207 */ /* 0x000fe40000000000 */
[----:B-1----:R-:W-:-:S04]  /*ce10*/  PRMT R20, R21, 0x654, R20 ;  /* 0x0000065415147816 */ /* 0x002fc80000000014 */
[----:B---3--:R1:W-:Y:S02]  /*ce20*/  SYNCS.ARRIVE.TRANS64.RED.A1T0 RZ, [R20+URZ], RZ ;  /* 0x000000ff14ff79a7 */ /* 0x0083e4000810043f */
[----:B-1----:R-:W-:-:S04]  /*ce30*/  SEL R20, RZ, 0x1, P0 ;  /* 0x00000001ff147807 */ /* 0x002fc80000000000 */
[----:B------:R-:W-:Y:S02]  /*ce40*/  LOP3.LUT R19, R19, R20, RZ, 0x3c, !PT ;  /* 0x0000001413137212 */ /* 0x000fe400078e3cff */
[----:B----4-:R-:W-:-:S04]  /*ce50*/  IADD3 R21, R22, 0x1, RZ ;  /* 0x0000000116157810 */ /* 0x010fc80007ffe0ff */
[----:B------:R-:W-:-:S04]  /*ce60*/  ISETP.NE.AND P4, PT, R21, 0x4, PT ;  /* 0x000000041500780c */ /* 0x000fc80003f85270 */
[----:B------:R-:W-:Y:S02]  /*ce70*/  SEL R22, RZ, 0x1, P4 ;  /* 0x00000001ff167807 */ /* 0x000fe40002000000 */
[----:B------:R-:W-:Y:S02]  /*ce80*/  SEL R20, R21, RZ, P4 ;  /* 0x000000ff15147207 */ /* 0x000fe40002000000 */
[----:B-----5:R-:W-:-:S03]  /*ce90*/  LOP3.LUT R23, R23, R22, RZ, 0x3c, !PT ;  /* 0x0000001617177212 */ /* 0x020fc600078e3cff */
[----:B------:R2:W-:Y:S04]  /*cea0*/  STL [R1+0xb4], R20 ;  /* 0x0000b41401007387 */ /* 0x0005e80000100800 */
[----:B------:R2:W-:Y:S02]  /*ceb0*/  STL [R1+0xb8], R23 ;  /* 0x0000b81701007387 */ /* 0x0005e40000100800 */
.L_x_85:
[----:B------:R-:W-:Y:S05]  /*cec0*/  BSYNC B0 ;  /* 0x0000000000007941 */ /* 0x000fea0003800000 */
.L_x_84:
[----:B------:R-:W3:Y:S04]  /*ced0*/  LDL.LU R32, [R1] ;  /* 0x0000000001207983 */ /* 0x000ee80000300800 */
[----:B------:R-:W4:Y:S04]  /*cee0*/  LDL.LU R31, [R1+0x4] ;  /* 0x00000400011f7983 */ /* 0x000f280000300800 */
[----:B------:R-:W5:Y:S01]  /*cef0*/  LDL.LU R29, [R1+0x8] ;  /* 0x00000800011d7983 */ /* 0x000f620000300800 */
[----:B------:R-:W-:Y:S01]  /*cf00*/  F2FP.F16.E4M3.UNPACK_B R27, R5.H1 ;  /* 0x00000005ff1b723e */ /* 0x000fe200030006ff */
[----:B------:R-:W-:-:S02]  /*cf10*/  FMUL R229, R2, R229 ;  /* 0x000000e502e57220 */ /* 0x000fc40000400000 */
[----:B------:R-:W5:Y:S02]  /*cf20*/  LDL.LU R43, [R1+0xc] ;  /* 0x00000c00012b7983 */ /* 0x000f640000300800 */
[----:B--2---:R-:W-:Y:S02]  /*cf30*/  HADD2.F32 R20, -RZ, R27.H0_H0 ;  /* 0x2000001bff147230 */ /* 0x004fe40000004100 */
[----:B------:R-:W2:Y:S03]  /*cf40*/  LDL.LU R41, [R1+0x10] ;  /* 0x0000100001297983 */ /* 0x000ea60000300800 */
[----:B------:R-:W-:Y:S01]  /*cf50*/  FFMA R20, R16, R20, R229 ;  /* 0x0000001410147223 */ /* 0x000fe200000000e5 */
[----:B------:R-:W2:Y:S03]  /*cf60*/  LDL.LU R33, [R1+0x14] ;  /* 0x0000140001217983 */ /* 0x000ea60000300800 */
[----:B------:R-:W-:Y:S01]  /*cf70*/  FMUL R28, R20, 0.70710676908493041992 ;  /* 0x3f3504f3141c7820 */ /* 0x000fe20000400000 */
[----:B------:R-:W2:Y:S03]  /*cf80*/  LDL.LU R51, [R1+0x18] ;  /* 0x0000180001337983 */ /* 0x000ea60000300800 */
[C---:B------:R-:W-:Y:S01]  /*cf90*/  FMUL R21, R28.reuse, R28 ;  /* 0x0000001c1c157220 */ /* 0x040fe20000400000 */
[----:B------:R-:W2:Y:S01]  /*cfa0*/  LDL.LU R50, [R1+0x1c] ;  /* 0x00001c0001327983 */ /* 0x000ea20000300800 */
[----:B------:R-:W-:-:S03]  /*cfb0*/  FSETP.GE.AND P0, PT, |R28|, 1.0029599666595458984, PT ;  /* 0x3f8060fe1c00780b */ /* 0x000fc60003f06200 */
[----:B------:R-:W2:Y:S01]  /*cfc0*/  LDL.LU R49, [R1+0x20] ;  /* 0x0000200001317983 */ /* 0x000ea20000300800 */
[----:B------:R-:W-:Y:S02]  /*cfd0*/  FSEL R21, |R28|, R21, P0 ;  /* 0x000000151c157208 */ /* 0x000fe40000000200 */
[----:B------:R-:W-:Y:S01]  /*cfe0*/  FSEL R22, R6, 8.4834944573231041431e-05, P0 ;  /* 0x38b1e96a06167808 */ /* 0x000fe20000000000 */
[----:B------:R-:W2:Y:S01]  /*cff0*/  LDL.LU R57, [R1+0x24] ;  /* 0x0000240001397983 */ /* 0x000ea20000300800 */
[----:B------:R-:W-:Y:S02]  /*d000*/  FSEL R24, -R7, -0.00082130916416645050049, P0 ;  /* 0xba574d2007187808 */ /* 0x000fe40000000100 */
[----:B------:R-:W-:Y:S01]  /*d010*/  FSEL R23, R8, 0.0052134888246655464172, P0 ;  /* 0x3baad5ea08177808 */ /* 0x000fe20000000000 */
[----:B------:R-:W2:Y:S01]  /*d020*/  LDL.LU R56, [R1+0x28] ;  /* 0x0000280001387983 */ /* 0x000ea20000300800 */
[----:B------:R-:W-:Y:S01]  /*d030*/  FSEL R25, -R9, -0.026868773624300956726, P0 ;  /* 0xbcdc1be709197808 */ /* 0x000fe20000000100 */
[C---:B------:R-:W-:Y:S01]  /*d040*/  FFMA R22, R21.reuse, R22, R24 ;  /* 0x0000001615167223 */ /* 0x040fe20000000018 */
[----:B------:R-:W-:Y:S01]  /*d050*/  FSEL R24, -|R28|, R28, P0 ;  /* 0x0000001c1c187208 */ /* 0x000fe20000000300 */
[----:B------:R-:W2:Y:S02]  /*d060*/  LDL.LU R55, [R1+0x2c] ;  /* 0x00002c0001377983 */ /* 0x000ea40000300800 */
[----:B------:R-:W-:Y:S01]  /*d070*/  FFMA R22, R21, R22, R23 ;  /* 0x0000001615167223 */ /* 0x000fe20000000017 */
[----:B------:R-:W-:-:S03]  /*d080*/  FSEL R23, R10, 0.11284004896879196167, P0 ;  /* 0x3de718af0a177808 */ /* 0x000fc60000000000 */
[----:B------:R-:W-:Y:S01]  /*d090*/  FFMA R22, R21, R22, R25 ;  /* 0x0000001615167223 */ /* 0x000fe20000000019 */
[----:B------:R-:W-:-:S03]  /*d0a0*/  FSEL R25, R11, -0.37612664699554443359, P0 ;  /* 0xbec093ac0b197808 */ /* 0x000fc60000000000 */
[----:B------:R-:W-:Y:S01]  /*d0b0*/  FFMA R22, R21, R22, R23 ;  /* 0x0000001615167223 */ /* 0x000fe20000000017 */
[----:B------:R-:W-:-:S03]  /*d0c0*/  FSEL R23, R12, 0.12837915122509002686, P0 ;  /* 0x3e0375d30c177808 */ /* 0x000fc60000000000 */
[----:B------:R-:W-:-:S04]  /*d0d0*/  FFMA R22, R21, R22, R25 ;  /* 0x0000001615167223 */ /* 0x000fc80000000019 */
[----:B------:R-:W-:Y:S01]  /*d0e0*/  FFMA R21, R21, R22, R23 ;  /* 0x0000001615157223 */ /* 0x000fe20000000017 */
[----:B------:R-:W-:Y:S01]  /*d0f0*/  F2FP.F16.E4M3.UNPACK_B R23, R4 ;  /* 0x00000004ff17723e */ /* 0x000fe200020006ff */
[----:B------:R-:W-:Y:S02]  /*d100*/  HADD2.F32 R22, -RZ, R27.H1_H1 ;  /* 0x3000001bff167230 */ /* 0x000fe40000004100 */
[----:B------:R-:W-:Y:S02]  /*d110*/  FFMA R21, R21, R24, R24 ;  /* 0x0000001815157223 */ /* 0x000fe40000000018 */
[--C-:B------:R-:W-:Y:S02]  /*d120*/  HADD2.F32 R24, -RZ, R23.reuse.H0_H0 ;  /* 0x20000017ff187230 */ /* 0x100fe40000004100 */
[----:B------:R-:W1:Y:S01]  /*d130*/  @P0 MUFU.EX2 R26, R21 ;  /* 0x00000015001a0308 */ /* 0x000e620000000800 */
[----:B------:R-:W-:Y:S02]  /*d140*/  HADD2.F32 R30, -RZ, R23.H1_H1 ;  /* 0x30000017ff1e7230 */ /* 0x000fe40000004100 */
[----:B-1----:R-:W-:-:S05]  /*d150*/  @P0 FADD R26, -R26, 1 ;  /* 0x3f8000001a1a0421 */ /* 0x002fca0000000100 */
[----:B------:R-:W-:Y:S02]  /*d160*/  @P0 LOP3.LUT R21, R26, 0x80000000, R28, 0xb8, !PT ;  /* 0x800000001a150812 */ /* 0x000fe400078eb81c */
[----:B------:R-:W-:Y:S01]  /*d170*/  F2FP.F16.E4M3.UNPACK_B R47, R3 ;  /* 0x00000003ff2f723e */ /* 0x000fe200020006ff */
[C---:B---3--:R-:W-:Y:S01]  /*d180*/  FMUL R23, R2.reuse, R32 ;  /* 0x0000002002177220 */ /* 0x048fe20000400000 */
[----:B----4-:R-:W-:-:S03]  /*d190*/  FMUL R25, R2, R31 ;  /* 0x0000001f02197220 */ /* 0x010fc60000400000 */
[C---:B------:R-:W-:Y:S01]  /*d1a0*/  FFMA R22, R16.reuse, R22, R23 ;  /* 0x0000001610167223 */ /* 0x040fe20000000017 */
[----:B------:R-:W-:-:S03]  /*d1b0*/  FFMA R23, R16, R24, R25 ;  /* 0x0000001810177223 */ /* 0x000fc60000000019 */
[----:B------:R-:W-:Y:S01]  /*d1c0*/  FMUL R37, R22, 0.70710676908493041992 ;  /* 0x3f3504f316257820 */ /* 0x000fe20000400000 */
[----:B-----5:R-:W-:Y:S01]  /*d1d0*/  FMUL R27, R2, R29 ;  /* 0x0000001d021b7220 */ /* 0x020fe20000400000 */
[----:B------:R-:W-:Y:S02]  /*d1e0*/  FMUL R39, R23, 0.70710676908493041992 ;  /* 0x3f3504f317277820 */ /* 0x000fe40000400000 */
[C---:B------:R-:W-:Y:S01]  /*d1f0*/  FMUL R25, R37.reuse, R37 ;  /* 0x0000002525197220 */ /* 0x040fe20000400000 */
[----:B------:R-:W-:Y:S01]  /*d200*/  FSETP.GE.AND P0, PT, |R37|, 1.0029599666595458984, PT ;  /* 0x3f8060fe2500780b */ /* 0x000fe20003f06200 */
[----:B------:R-:W-:Y:S01]  /*d210*/  FFMA R24, R16, R30, R27 ;  /* 0x0000001e10187223 */ /* 0x000fe2000000001b */
[C---:B------:R-:W-:Y:S01]  /*d220*/  FMUL R27, R39.reuse, R39 ;  /* 0x00000027271b7220 */ /* 0x040fe20000400000 */
[----:B------:R-:W-:Y:S02]  /*d230*/  FSETP.GE.AND P4, PT, |R39|, 1.0029599666595458984, PT ;  /* 0x3f8060fe2700780b */ /* 0x000fe40003f86200 */
[----:B------:R-:W-:-:S02]  /*d240*/  FSEL R25, |R37|, R25, P0 ;  /* 0x0000001925197208 */ /* 0x000fc40000000200 */
[----:B------:R-:W-:Y:S02]  /*d250*/  FSEL R26, R6, 8.4834944573231041431e-05, P0 ;  /* 0x38b1e96a061a7808 */ /* 0x000fe40000000000 */
[----:B------:R-:W-:Y:S01]  /*d260*/  FSEL R28, -R7, -0.00082130916416645050049, P0 ;  /* 0xba574d20071c7808 */ /* 0x000fe20000000100 */
[----:B------:R-:W-:Y:S01]  /*d270*/  FMUL R42, R24, 0.70710676908493041992 ;  /* 0x3f3504f3182a7820 */ /* 0x000fe20000400000 */
[----:B------:R-:W-:Y:S02]  /*d280*/  FSEL R27, |R39|, R27, P4 ;  /* 0x0000001b271b7208 */ /* 0x000fe40002000200 */
[----:B------:R-:W-:Y:S01]  /*d290*/  FSEL R30, R6, 8.4834944573231041431e-05, P4 ;  /* 0x38b1e96a061e7808 */ /* 0x000fe20002000000 */
[----:B------:R-:W-:Y:S01]  /*d2a0*/  FFMA R26, R25, R26, R28 ;  /* 0x0000001a191a7223 */ /* 0x000fe2000000001c */
[----:B------:R-:W-:Y:S01]  /*d2b0*/  FSEL R32, -R7, -0.00082130916416645050049, P4 ;  /* 0xba574d2007207808 */ /* 0x000fe20002000100 */
[----:B------:R-:W-:Y:S01]  /*d2c0*/  FMUL R29, R42, R42 ;  /* 0x0000002a2a1d7220 */ /* 0x000fe20000400000 */
[----:B------:R-:W-:-:S02]  /*d2d0*/  FSEL R28, R8, 0.0052134888246655464172, P0 ;  /* 0x3baad5ea081c7808 */ /* 0x000fc40000000000 */
[C---:B------:R-:W-:Y:S01]  /*d2e0*/  FSETP.GE.AND P5, PT, |R42|.reuse, 1.0029599666595458984, PT ;  /* 0x3f8060fe2a00780b */ /* 0x040fe20003fa6200 */
[----:B------:R-:W-:Y:S01]  /*d2f0*/  FFMA R32, R27, R30, R32 ;  /* 0x0000001e1b207223 */ /* 0x000fe20000000020 */
[----:B------:R-:W-:Y:S01]  /*d300*/  FSEL R30, -R9, -0.026868773624300956726, P0 ;  /* 0xbcdc1be7091e7808 */ /* 0x000fe20000000100 */
[----:B------:R-:W-:Y:S01]  /*d310*/  FFMA R26, R25, R26, R28 ;  /* 0x0000001a191a7223 */ /* 0x000fe2000000001c */
[----:B------:R-:W-:Y:S02]  /*d320*/  FSEL R29, |R42|, R29, P5 ;  /* 0x0000001d2a1d7208 */ /* 0x000fe40002800200 */
[----:B------:R-:W-:Y:S02]  /*d330*/  FSEL R36, R6, 8.4834944573231041431e-05, P5 ;  /* 0x38b1e96a06247808 */ /* 0x000fe40002800000 */
[----:B------:R-:W-:Y:S02]  /*d340*/  FSEL R38, -R7, -0.00082130916416645050049, P5 ;  /* 0xba574d2007267808 */ /* 0x000fe40002800100 */
        /* <DEDUP_REMOVED lines=22> */
[----:B------:R-:W-:Y:S01]  /*d4b0*/  FSEL R26, R12, 0.12837915122509002686, P4 ;  /* 0x3e0375d30c1a7808 */ /* 0x000fe20002000000 */
[----:B------:R-:W-:Y:S01]  /*d4c0*/  FFMA R25, R25, R30, R30 ;  /* 0x0000001e19197223 */ /* 0x000fe2000000001e */
[----:B------:R-:W-:Y:S01]  /*d4d0*/  FSEL R30, R11, -0.37612664699554443359, P5 ;  /* 0xbec093ac0b1e7808 */ /* 0x000fe20002800000 */
[----:B------:R-:W-:-:S02]  /*d4e0*/  FFMA R36, R29, R38, R36 ;  /* 0x000000261d247223 */ /* 0x000fc40000000024 */
[----:B------:R-:W-:Y:S01]  /*d4f0*/  FFMA R26, R27, R32, R26 ;  /* 0x000000201b1a7223 */ /* 0x000fe2000000001a */
[----:B------:R-:W-:Y:S01]  /*d500*/  FSEL R27, -|R39|, R39, P4 ;  /* 0x00000027271b7208 */ /* 0x000fe20002000300 */
[----:B------:R-:W1:Y:S01]  /*d510*/  @P0 MUFU.EX2 R28, R25 ;  /* 0x00000019001c0308 */ /* 0x000e620000000800 */
[----:B------:R-:W-:Y:S01]  /*d520*/  FSEL R31, R12, 0.12837915122509002686, P5 ;  /* 0x3e0375d30c1f7808 */ /* 0x000fe20002800000 */
[C---:B------:R-:W-:Y:S01]  /*d530*/  FFMA R30, R29.reuse, R36, R30 ;  /* 0x000000241d1e7223 */ /* 0x040fe2000000001e */
[----:B------:R-:W-:Y:S01]  /*d540*/  FSEL R32, -|R42|, R42, P5 ;  /* 0x0000002a2a207208 */ /* 0x000fe20002800300 */
[----:B------:R-:W-:Y:S02]  /*d550*/  FFMA R26, R26, R27, R27 ;  /* 0x0000001b1a1a7223 */ /* 0x000fe4000000001b */
[----:B------:R-:W-:Y:S01]  /*d560*/  FFMA R31, R29, R30, R31 ;  /* 0x0000001e1d1f7223 */ /* 0x000fe2000000001f */
[----:B------:R-:W-:Y:S01]  /*d570*/  F2FP.F16.E4M3.UNPACK_B R29, R4.H1 ;  /* 0x00000004ff1d723e */ /* 0x000fe200030006ff */
[----:B------:R-:W3:Y:S02]  /*d580*/  @P4 MUFU.EX2 R30, R26 ;  /* 0x0000001a001e4308 */ /* 0x000ee40000000800 */
[----:B------:R-:W-:-:S02]  /*d590*/  FFMA R27, R31, R32, R32 ;  /* 0x000000201f1b7223 */ /* 0x000fc40000000020 */
[--C-:B------:R-:W-:Y:S02]  /*d5a0*/  HADD2.F32 R34, -RZ, R29.reuse.H0_H0 ;  /* 0x2000001dff227230 */ /* 0x100fe40000004100 */
[----:B------:R-:W-:Y:S02]  /*d5b0*/  HADD2.F32 R36, -RZ, R29.H1_H1 ;  /* 0x3000001dff247230 */ /* 0x000fe40000004100 */
[----:B------:R-:W-:Y:S01]  /*d5c0*/  FMUL R29, R2, R43 ;  /* 0x0000002b021d7220 */ /* 0x000fe20000400000 */
[----:B------:R-:W4:Y:S01]  /*d5d0*/  @P5 MUFU.EX2 R35, R27 ;  /* 0x0000001b00235308 */ /* 0x000f220000000800 */
[----:B-1----:R-:W-:Y:S01]  /*d5e0*/  @P0 FADD R32, -R28, 1 ;  /* 0x3f8000001c200421 */ /* 0x002fe20000000100 */
[----:B--2---:R-:W-:Y:S01]  /*d5f0*/  FMUL R31, R2, R41 ;  /* 0x00000029021f7220 */ /* 0x004fe20000400000 */
[C---:B------:R-:W-:Y:S01]  /*d600*/  FFMA R28, R16.reuse, R34, R29 ;  /* 0x00000022101c7223 */ /* 0x040fe2000000001d */
[----:B------:R-:W-:Y:S02]  /*d610*/  HADD2.F32 R38, -RZ, R47.H0_H0 ;  /* 0x2000002fff267230 */ /* 0x000fe40000004100 */
[----:B------:R-:W-:Y:S01]  /*d620*/  FFMA R29, R16, R36, R31 ;  /* 0x00000024101d7223 */ /* 0x000fe2000000001f */
[----:B------:R-:W-:Y:S01]  /*d630*/  FMUL R43, R28, 0.70710676908493041992 ;  /* 0x3f3504f31c2b7820 */ /* 0x000fe20000400000 */
[----:B------:R-:W-:Y:S01]  /*d640*/  FMUL R33, R2, R33 ;  /* 0x0000002102217220 */ /* 0x000fe20000400000 */
[----:B---3--:R-:W-:Y:S01]  /*d650*/  @P4 FADD R34, -R30, 1 ;  /* 0x3f8000001e224421 */ /* 0x008fe20000000100 */
[----:B------:R-:W-:Y:S01]  /*d660*/  @P0 LOP3.LUT R25, R32, 0x80000000, R37, 0xb8, !PT ;  /* 0x8000000020190812 */ /* 0x000fe200078eb825 */
[----:B------:R-:W-:Y:S01]  /*d670*/  FMUL R45, R29, 0.70710676908493041992 ;  /* 0x3f3504f31d2d7820 */ /* 0x000fe20000400000 */
[C---:B------:R-:W-:Y:S01]  /*d680*/  FMUL R31, R43.reuse, R43 ;  /* 0x0000002b2b1f7220 */ /* 0x040fe20000400000 */
[----:B------:R-:W-:Y:S01]  /*d690*/  FSETP.GE.AND P0, PT, |R43|, 1.0029599666595458984, PT ;  /* 0x3f8060fe2b00780b */ /* 0x000fe20003f06200 */
[----:B------:R-:W-:Y:S01]  /*d6a0*/  FFMA R30, R16, R38, R33 ;  /* 0x00000026101e7223 */ /* 0x000fe20000000021 */
[----:B------:R-:W-:Y:S01]  /*d6b0*/  @P4 LOP3.LUT R26, R34, 0x80000000, R39, 0xb8, !PT ;  /* 0x80000000221a4812 */ /* 0x000fe200078eb827 */
[----:B------:R-:W-:Y:S01]  /*d6c0*/  FMUL R33, R45, R45 ;  /* 0x0000002d2d217220 */ /* 0x000fe20000400000 */
[----:B----4-:R-:W-:Y:S01]  /*d6d0*/  @P5 FADD R35, -R35, 1 ;  /* 0x3f80000023235421 */ /* 0x010fe20000000100 */
[----:B------:R-:W-:Y:S01]  /*d6e0*/  FSETP.GE.AND P4, PT, |R45|, 1.0029599666595458984, PT ;  /* 0x3f8060fe2d00780b */ /* 0x000fe20003f86200 */
[----:B------:R-:W-:Y:S01]  /*d6f0*/  FMUL R48, R30, 0.70710676908493041992 ;  /* 0x3f3504f31e307820 */ /* 0x000fe20000400000 */
[----:B------:R-:W-:-:S02]  /*d700*/  FSEL R31, |R43|, R31, P0 ;  /* 0x0000001f2b1f7208 */ /* 0x000fc40000000200 */
[----:B------:R-:W-:Y:S02]  /*d710*/  FSEL R32, R6, 8.4834944573231041431e-05, P0 ;  /* 0x38b1e96a06207808 */ /* 0x000fe40000000000 */
[----:B------:R-:W-:Y:S02]  /*d720*/  FSEL R34, -R7, -0.00082130916416645050049, P0 ;  /* 0xba574d2007227808 */ /* 0x000fe40000000100 */
[----:B------:R-:W-:Y:S01]  /*d730*/  @P5 LOP3.LUT R27, R35, 0x80000000, R42, 0xb8, !PT ;  /* 0x80000000231b5812 */ /* 0x000fe200078eb82a */
[----:B------:R-:W-:Y:S01]  /*d740*/  FMUL R35, R48, R48 ;  /* 0x0000003030237220 */ /* 0x000fe20000400000 */
[----:B------:R-:W-:Y:S01]  /*d750*/  FSEL R33, |R45|, R33, P4 ;  /* 0x000000212d217208 */ /* 0x000fe20002000200 */
[----:B------:R-:W-:Y:S01]  /*d760*/  FFMA R32, R31, R32, R34 ;  /* 0x000000201f207223 */ /* 0x000fe20000000022 */
[----:B------:R-:W-:Y:S02]  /*d770*/  FSEL R36, R6, 8.4834944573231041431e-05, P4 ;  /* 0x38b1e96a06247808 */ /* 0x000fe40002000000 */
[----:B------:R-:W-:-:S02]  /*d780*/  FSEL R38, -R7, -0.00082130916416645050049, P4 ;  /* 0xba574d2007267808 */ /* 0x000fc40002000100 */
[----:B------:R-:W-:Y:S02]  /*d790*/  FSETP.GE.AND P5, PT, |R48|, 1.0029599666595458984, PT ;  /* 0x3f8060fe3000780b */ /* 0x000fe40003fa6200 */
[----:B------:R-:W-:Y:S01]  /*d7a0*/  FSEL R34, R8, 0.0052134888246655464172, P0 ;  /* 0x3baad5ea08227808 */ /* 0x000fe20000000000 */
[----:B------:R-:W-:Y:S01]  /*d7b0*/  FFMA R38, R33, R36, R38 ;  /* 0x0000002421267223 */ /* 0x000fe20000000026 */
[----:B------:R-:W-:Y:S02]  /*d7c0*/  FSEL R35, |R48|, R35, P5 ;  /* 0x0000002330237208 */ /* 0x000fe40002800200 */
[----:B------:R-:W-:Y:S01]  /*d7d0*/  FSEL R42, R6, 8.4834944573231041431e-05, P5 ;  /* 0x38b1e96a062a7808 */ /* 0x000fe20002800000 */
[----:B------:R-:W-:Y:S01]  /*d7e0*/  FFMA R32, R31, R32, R34 ;  /* 0x000000201f207223 */ /* 0x000fe20000000022 */
[----:B------:R-:W-:Y:S02]  /*d7f0*/  FSEL R44, -R7, -0.00082130916416645050049, P5 ;  /* 0xba574d20072c7808 */ /* 0x000fe40002800100 */
[----:B------:R-:W-:-:S02]  /*d800*/  FSEL R40, R8, 0.0052134888246655464172, P4 ;  /* 0x3baad5ea08287808 */ /* 0x000fc40002000000 */
        /* <DEDUP_REMOVED lines=17> */
[----:B------:R-:W-:Y:S01]  /*d920*/  FSEL R32, R12, 0.12837915122509002686, P4 ;  /* 0x3e0375d30c207808 */ /* 0x000fe20002000000 */
[----:B------:R-:W-:-:S04]  /*d930*/  FFMA R38, R33, R38, R40 ;  /* 0x0000002621267223 */ /* 0x000fc80000000028 */
[----:B------:R-:W-:Y:S01]  /*d940*/  FFMA R32, R33, R38, R32 ;  /* 0x0000002621207223 */ /* 0x000fe20000000020 */
[----:B------:R-:W-:-:S05]  /*d950*/  FSEL R33, -|R45|, R45, P4 ;  /* 0x0000002d2d217208 */ /* 0x000fca0002000300 */
[----:B------:R-:W-:-:S04]  /*d960*/  FFMA R32, R32, R33, R33 ;  /* 0x0000002120207223 */ /* 0x000fc80000000021 */
[----:B------:R-:W1:Y:S02]  /*d970*/  @P4 MUFU.EX2 R40, R32 ;  /* 0x0000002000284308 */ /* 0x000e640000000800 */
[----:B-1----:R-:W-:-:S05]  /*d980*/  @P4 FADD R40, -R40, 1 ;  /* 0x3f80000028284421 */ /* 0x002fca0000000100 */
[----:B------:R-:W-:Y:S01]  /*d990*/  @P4 LOP3.LUT R32, R40, 0x80000000, R45, 0xb8, !PT ;  /* 0x8000000028204812 */ /* 0x000fe200078eb82d */
[----:B------:R-:W-:Y:S02]  /*d9a0*/  FMUL R45, R2, R55 ;  /* 0x00000037022d7220 */ /* 0x000fe40000400000 */
[----:B------:R-:W2:Y:S01]  /*d9b0*/  LDL.LU R55, [R1+0x30] ;  /* 0x0000300001377983 */ /* 0x000ea20000300800 */
[----:B------:R-:W-:Y:S02]  /*d9c0*/  FSEL R44, -R9, -0.026868773624300956726, P5 ;  /* 0xbcdc1be7092c7808 */ /* 0x000fe40002800100 */
[----:B------:R-:W-:Y:S02]  /*d9d0*/  FSEL R36, -|R43|, R43, P0 ;  /* 0x0000002b2b247208 */ /* 0x000fe40000000300 */
[----:B------:R-:W-:Y:S01]  /*d9e0*/  FSEL R42, R10, 0.11284004896879196167, P5 ;  /* 0x3de718af0a2a7808 */ /* 0x000fe20002800000 */
[----:B------:R-:W-:Y:S02]  /*d9f0*/  FFMA R44, R35, R46, R44 ;  /* 0x0000002e232c7223 */ /* 0x000fe4000000002c */
[----:B------:R-:W-:Y:S01]  /*da00*/  FFMA R31, R31, R36, R36 ;  /* 0x000000241f1f7223 */ /* 0x000fe20000000024 */
[----:B------:R-:W-:Y:S01]  /*da10*/  FSEL R36, R11, -0.37612664699554443359, P5 ;  /* 0xbec093ac0b247808 */ /* 0x000fe20002800000 */
[----:B------:R-:W-:Y:S01]  /*da20*/  FFMA R42, R35, R44, R42 ;  /* 0x0000002c232a7223 */ /* 0x000fe2000000002a */
[----:B------:R-:W-:-:S03]  /*da30*/  FSEL R37, R12, 0.12837915122509002686, P5 ;  /* 0x3e0375d30c257808 */ /* 0x000fc60002800000 */
[C---:B------:R-:W-:Y:S01]  /*da40*/  FFMA R36, R35.reuse, R42, R36 ;  /* 0x0000002a23247223 */ /* 0x040fe20000000024 */
[----:B------:R-:W1:Y:S01]  /*da50*/  @P0 MUFU.EX2 R34, R31 ;  /* 0x0000001f00220308 */ /* 0x000e620000000800 */
[----:B------:R-:W-:Y:S02]  /*da60*/  FSEL R33, -|R48|, R48, P5 ;  /* 0x0000003030217208 */ /* 0x000fe40002800300 */
[----:B------:R-:W-:Y:S01]  /*da70*/  FFMA R36, R35, R36, R37 ;  /* 0x0000002423247223 */ /* 0x000fe20000000025 */
[----:B------:R-:W-:-:S03]  /*da80*/  F2FP.F16.E4M3.UNPACK_B R35, R3.H1 ;  /* 0x00000003ff23723e */ /* 0x000fc600030006ff */
[----:B------:R-:W-:Y:S01]  /*da90*/  FFMA R33, R36, R33, R33 ;  /* 0x0000002124217223 */ /* 0x000fe20000000021 */
[----:B------:R-:W-:Y:S02]  /*daa0*/  HADD2.F32 R36, -RZ, R47.H1_H1 ;  /* 0x3000002fff247230 */ /* 0x000fe40000004100 */
[--C-:B------:R-:W-:Y:S01]  /*dab0*/  HADD2.F32 R42, -RZ, R35.reuse.H0_H0 ;  /* 0x20000023ff2a7230 */ /* 0x100fe20000004100 */
[----:B------:R-:W3:Y:S01]  /*dac0*/  @P5 MUFU.EX2 R41, R33 ;  /* 0x0000002100295308 */ /* 0x000ee20000000800 */
[----:B------:R-:W-:Y:S02]  /*dad0*/  HADD2.F32 R44, -RZ, R35.H1_H1 ;  /* 0x30000023ff2c7230 */ /* 0x000fe40000004100 */
[C---:B------:R-:W-:Y:S01]  /*dae0*/  FMUL R35, R2.reuse, R51 ;  /* 0x0000003302237220 */ /* 0x040fe20000400000 */
[----:B------:R-:W-:-:S03]  /*daf0*/  FMUL R37, R2, R50 ;  /* 0x0000003202257220 */ /* 0x000fc60000400000 */
[----:B------:R-:W-:Y:S01]  /*db00*/  FFMA R36, R16, R36, R35 ;  /* 0x0000002410247223 */ /* 0x000fe20000000023 */
[----:B------:R-:W-:Y:S01]  /*db10*/  FMUL R39, R2, R49 ;  /* 0x0000003102277220 */ /* 0x000fe20000400000 */
[----:B-1----:R-:W-:Y:S01]  /*db20*/  @P0 FADD R38, -R34, 1 ;  /* 0x3f80000022260421 */ /* 0x002fe20000000100 */
[----:B------:R-:W-:Y:S01]  /*db30*/  FFMA R34, R16, R42, R37 ;  /* 0x0000002a10227223 */ /* 0x000fe20000000025 */
[----:B------:R-:W-:Y:S01]  /*db40*/  FMUL R49, R36, 0.70710676908493041992 ;  /* 0x3f3504f324317820 */ /* 0x000fe20000400000 */
[----:B------:R-:W-:Y:S02]  /*db50*/  FFMA R35, R16, R44, R39 ;  /* 0x0000002c10237223 */ /* 0x000fe40000000027 */
[----:B------:R-:W-:Y:S01]  /*db60*/  @P0 LOP3.LUT R31, R38, 0x80000000, R43, 0xb8, !PT ;  /* 0x80000000261f0812 */ /* 0x000fe200078eb82b */
[----:B------:R-:W-:Y:S01]  /*db70*/  FMUL R51, R34, 0.70710676908493041992 ;  /* 0x3f3504f322337820 */ /* 0x000fe20000400000 */
[C---:B------:R-:W-:Y:S01]  /*db80*/  FMUL R37, R49.reuse, R49 ;  /* 0x0000003131257220 */ /* 0x040fe20000400000 */
[----:B------:R-:W-:Y:S01]  /*db90*/  FSETP.GE.AND P0, PT, |R49|, 1.0029599666595458984, PT ;  /* 0x3f8060fe3100780b */ /* 0x000fe20003f06200 */
[----:B---3--:R-:W-:Y:S01]  /*dba0*/  @P5 FADD R41, -R41, 1 ;  /* 0x3f80000029295421 */ /* 0x008fe20000000100 */
[C---:B------:R-:W-:Y:S01]  /*dbb0*/  FMUL R39, R51.reuse, R51 ;  /* 0x0000003333277220 */ /* 0x040fe20000400000 */
        /* <DEDUP_REMOVED lines=47> */
[C---:B------:R-:W-:Y:S01]  /*deb0*/  FFMA R42, R41.reuse, R48, R42 ;  /* 0x00000030292a7223 */ /* 0x040fe2000000002a */
[----:B------:R-:W-:Y:S01]  /*dec0*/  FSEL R43, R12, 0.12837915122509002686, P5 ;  /* 0x3e0375d30c2b7808 */ /* 0x000fe20002800000 */
[----:B------:R-:W1:Y:S02]  /*ded0*/  @P0 MUFU.EX2 R40, R37 ;  /* 0x0000002500280308 */ /* 0x000e640000000800 */
[----:B------:R-:W-:Y:S02]  /*dee0*/  FFMA R38, R38, R39, R39 ;  /* 0x0000002726267223 */ /* 0x000fe40000000027 */
[----:B------:R-:W-:-:S04]  /*def0*/  FFMA R43, R41, R42, R43 ;  /* 0x0000002a292b7223 */ /* 0x000fc8000000002b */
[----:B------:R-:W3:Y:S01]  /*df00*/  @P4 MUFU.EX2 R42, R38 ;  /* 0x00000026002a4308 */ /* 0x000ee20000000800 */
[----:B------:R-:W-:Y:S02]  /*df10*/  FSEL R44, -|R54|, R54, P5 ;  /* 0x00000036362c7208 */ /* 0x000fe40002800300 */
[----:B------:R-:W-:-:S03]  /*df20*/  F2FP.F16.E4M3.UNPACK_B R41, R0 ;  /* 0x00000000ff29723e */ /* 0x000fc600020006ff */
[----:B------:R-:W-:Y:S02]  /*df30*/  FFMA R39, R43, R44, R44 ;  /* 0x0000002c2b277223 */ /* 0x000fe4000000002c */
[--C-:B------:R-:W-:Y:S02]  /*df40*/  HADD2.F32 R46, -RZ, R41.reuse.H0_H0 ;  /* 0x20000029ff2e7230 */ /* 0x100fe40000004100 */
[----:B------:R-:W-:Y:S02]  /*df50*/  HADD2.F32 R48, -RZ, R41.H1_H1 ;  /* 0x30000029ff307230 */ /* 0x000fe40000004100 */
[----:B------:R-:W-:Y:S01]  /*df60*/  FMUL R41, R2, R57 ;  /* 0x0000003902297220 */ /* 0x000fe20000400000 */
[----:B------:R-:W4:Y:S01]  /*df70*/  @P5 MUFU.EX2 R47, R39 ;  /* 0x00000027002f5308 */ /* 0x000f220000000800 */
[----:B-1----:R-:W-:Y:S02]  /*df80*/  @P0 FADD R44, -R40, 1 ;  /* 0x3f800000282c0421 */ /* 0x002fe40000000100 */
[----:B------:R-:W-:Y:S01]  /*df90*/  FFMA R40, R16, R46, R41 ;  /* 0x0000002e10287223 */ /* 0x000fe20000000029 */
[----:B---3--:R-:W-:Y:S01]  /*dfa0*/  @P4 FADD R46, -R42, 1 ;  /* 0x3f8000002a2e4421 */ /* 0x008fe20000000100 */
[----:B------:R-:W-:Y:S01]  /*dfb0*/  F2FP.F16.E4M3.UNPACK_B R53, R0.H1 ;  /* 0x00000000ff35723e */ /* 0x000fe200030006ff */
[----:B------:R-:W-:-:S03]  /*dfc0*/  FMUL R43, R2, R56 ;  /* 0x00000038022b7220 */ /* 0x000fc60000400000 */
[----:B------:R-:W-:Y:S01]  /*dfd0*/  @P4 LOP3.LUT R38, R46, 0x80000000, R51, 0xb8, !PT ;  /* 0x800000002e264812 */ /* 0x000fe200078eb833 */
[----:B------:R-:W-:Y:S01]  /*dfe0*/  FFMA R42, R16, R48, R43 ;  /* 0x00000030102a7223 */ /* 0x000fe2000000002b */
[----:B------:R-:W-:Y:S01]  /*dff0*/  FMUL R51, R40, 0.70710676908493041992 ;  /* 0x3f3504f328337820 */ /* 0x000fe20000400000 */
[----:B------:R-:W-:Y:S01]  /*e000*/  HADD2.F32 R50, -RZ, R53.H0_H0 ;  /* 0x20000035ff327230 */ /* 0x000fe20000004100 */
[----:B------:R-:W-:Y:S01]  /*e010*/  @P0 LOP3.LUT R37, R44, 0x80000000, R49, 0xb8, !PT ;  /* 0x800000002c250812 */ /* 0x000fe200078eb831 */
[----:B------:R-:W-:Y:S01]  /*e020*/  FMUL R59, R42, 0.70710676908493041992 ;  /* 0x3f3504f32a3b7820 */ /* 0x000fe20000400000 */
[C---:B------:R-:W-:Y:S01]  /*e030*/  FMUL R43, R51.reuse, R51 ;  /* 0x00000033332b7220 */ /* 0x040fe20000400000 */
[----:B------:R-:W-:Y:S01]  /*e040*/  FSETP.GE.AND P0, PT, |R51|, 1.0029599666595458984, PT ;  /* 0x3f8060fe3300780b */ /* 0x000fe20003f06200 */
[----:B------:R-:W-:Y:S01]  /*e050*/  FFMA R41, R16, R50, R45 ;  /* 0x0000003210297223 */ /* 0x000fe2000000002d */
[----:B----4-:R-:W-:Y:S01]  /*e060*/  @P5 FADD R47, -R47, 1 ;  /* 0x3f8000002f2f5421 */ /* 0x010fe20000000100 */
[C---:B------:R-:W-:Y:S01]  /*e070*/  FMUL R45, R59.reuse, R59 ;  /* 0x0000003b3b2d7220 */ /* 0x040fe20000400000 */
[----:B------:R-:W-:Y:S01]  /*e080*/  FSETP.GE.AND P4, PT, |R59|, 1.0029599666595458984, PT ;  /* 0x3f8060fe3b00780b */ /* 0x000fe20003f86200 */
[----:B------:R-:W-:Y:S01]  /*e090*/  FMUL R61, R41, 0.70710676908493041992 ;  /* 0x3f3504f3293d7820 */ /* 0x000fe20000400000 */
[----:B------:R-:W-:-:S02]  /*e0a0*/  FSEL R43, |R51|, R43, P0 ;  /* 0x0000002b332b7208 */ /* 0x000fc40000000200 */
[C---:B------:R-:W-:Y:S02]  /*e0b0*/  FSEL R44, R6.reuse, 8.4834944573231041431e-05, P0 ;  /* 0x38b1e96a062c7808 */ /* 0x040fe40000000000 */
        /* <DEDUP_REMOVED lines=43> */
[----:B------:R-:W-:Y:S01]  /*e370*/  FFMA R48, R47, R54, R48 ;  /* 0x000000362f307223 */ /* 0x000fe20000000030 */
[----:B------:R-:W-:-:S03]  /*e380*/  FSEL R49, R12, 0.12837915122509002686, P5 ;  /* 0x3e0375d30c317808 */ /* 0x000fc60002800000 */
[----:B------:R-:W-:Y:S01]  /*e390*/  FFMA R45, R44, R45, R45 ;  /* 0x0000002d2c2d7223 */ /* 0x000fe2000000002d */
[----:B------:R-:W-:Y:S01]  /*e3a0*/  FSEL R44, -|R61|, R61, P5 ;  /* 0x0000003d3d2c7208 */ /* 0x000fe20002800300 */
[----:B------:R-:W-:Y:S02]  /*e3b0*/  FFMA R49, R47, R48, R49 ;  /* 0x000000302f317223 */ /* 0x000fe40000000031 */
[----:B------:R-:W1:Y:S02]  /*e3c0*/  @P4 MUFU.EX2 R48, R45 ;  /* 0x0000002d00304308 */ /* 0x000e640000000800 */
[----:B------:R-:W-:-:S06]  /*e3d0*/  FFMA R44, R49, R44, R44 ;  /* 0x0000002c312c7223 */ /* 0x000fcc000000002c */
[----:B------:R-:W3:Y:S01]  /*e3e0*/  @P0 MUFU.EX2 R46, R43 ;  /* 0x0000002b002e0308 */ /* 0x000ee20000000800 */
[----:B------:R-:W-:-:S07]  /*e3f0*/  F2FP.F16.E4M3.UNPACK_B R47, R5 ;  /* 0x00000005ff2f723e */ /* 0x000fce00020006ff */
[----:B------:R-:W4:Y:S01]  /*e400*/  @P5 MUFU.EX2 R50, R44 ;  /* 0x0000002c00325308 */ /* 0x000f220000000800 */
[----:B------:R-:W-:Y:S02]  /*e410*/  HADD2.F32 R53, -RZ, R53.H1_H1 ;  /* 0x30000035ff357230 */ /* 0x000fe40000004100 */
[----:B------:R-:W-:Y:S01]  /*e420*/  FMUL R17, R2, R17 ;  /* 0x0000001102117220 */ /* 0x000fe20000400000 */
[--C-:B------:R-:W-:Y:S02]  /*e430*/  HADD2.F32 R52, -RZ, R47.reuse.H0_H0 ;  /* 0x2000002fff347230 */ /* 0x100fe40000004100 */
[----:B-1----:R-:W-:Y:S01]  /*e440*/  @P4 FADD R48, -R48, 1 ;  /* 0x3f80000030304421 */ /* 0x002fe20000000100 */
[----:B------:R-:W-:Y:S02]  /*e450*/  HADD2.F32 R54, -RZ, R47.H1_H1 ;  /* 0x3000002fff367230 */ /* 0x000fe40000004100 */
[----:B------:R-:W-:Y:S01]  /*e460*/  FMUL R47, R2, R228 ;  /* 0x000000e4022f7220 */ /* 0x000fe20000400000 */
[----:B---3--:R-:W-:Y:S01]  /*e470*/  @P0 FADD R46, -R46, 1 ;  /* 0x3f8000002e2e0421 */ /* 0x008fe20000000100 */
[----:B------:R-:W-:Y:S01]  /*e480*/  @P4 LOP3.LUT R45, R48, 0x80000000, R59, 0xb8, !PT ;  /* 0x80000000302d4812 */ /* 0x000fe200078eb83b */
[----:B----4-:R-:W-:-:S03]  /*e490*/  @P5 FADD R50, -R50, 1 ;  /* 0x3f80000032325421 */ /* 0x010fc60000000100 */
[----:B------:R-:W-:Y:S02]  /*e4a0*/  @P0 LOP3.LUT R43, R46, 0x80000000, R51, 0xb8, !PT ;  /* 0x800000002e2b0812 */ /* 0x000fe400078eb833 */
[----:B------:R-:W-:Y:S01]  /*e4b0*/  @P5 LOP3.LUT R44, R50, 0x80000000, R61, 0xb8, !PT ;  /* 0x80000000322c5812 */ /* 0x000fe200078eb83d */
[----:B--2---:R-:W-:-:S04]  /*e4c0*/  FMUL R49, R2, R55 ;  /* 0x0000003702317220 */ /* 0x004fc80000400000 */
[C---:B------:R-:W-:Y:S01]  /*e4d0*/  FFMA R57, R16.reuse, R53, R49 ;  /* 0x0000003510397223 */ /* 0x040fe20000000031 */
[C---:B------:R-:W-:Y:S01]  /*e4e0*/  FFMA R53, R16.reuse, R52, R17 ;  /* 0x0000003410357223 */ /* 0x040fe20000000011 */
[----:B------:R-:W-:Y:S02]  /*e4f0*/  FFMA R55, R16, R54, R47 ;  /* 0x0000003610377223 */ /* 0x000fe4000000002f */
[----:B------:R-:W-:Y:S01]  /*e500*/  FMUL R63, R57, 0.70710676908493041992 ;  /* 0x3f3504f3393f7820 */ /* 0x000fe20000400000 */
[----:B------:R-:W-:Y:S01]  /*e510*/  FMUL R59, R53, 0.70710676908493041992 ;  /* 0x3f3504f3353b7820 */ /* 0x000fe20000400000 */
[----:B------:R-:W-:Y:S02]  /*e520*/  FMUL R60, R55, 0.70710676908493041992 ;  /* 0x3f3504f3373c7820 */ /* 0x000fe40000400000 */
[C---:B------:R-:W-:Y:S01]  /*e530*/  FMUL R46, R63.reuse, R63 ;  /* 0x0000003f3f2e7220 */ /* 0x040fe20000400000 */
[----:B------:R-:W-:Y:S01]  /*e540*/  FSETP.GE.AND P5, PT, |R63|, 1.0029599666595458984, PT ;  /* 0x3f8060fe3f00780b */ /* 0x000fe20003fa6200 */
[C---:B------:R-:W-:Y:S01]  /*e550*/  FMUL R17, R59.reuse, R59 ;  /* 0x0000003b3b117220 */ /* 0x040fe20000400000 */
[----:B------:R-:W-:Y:S01]  /*e560*/  FSETP.GE.AND P0, PT, |R59|, 1.0029599666595458984, PT ;  /* 0x3f8060fe3b00780b */ /* 0x000fe20003f06200 */
[----:B------:R-:W-:Y:S01]  /*e570*/  FMUL R47, R60, R60 ;  /* 0x0000003c3c2f7220 */ /* 0x000fe20000400000 */
[----:B------:R-:W-:-:S02]  /*e580*/  FSEL R49, |R63|, R46, P5 ;  /* 0x0000002e3f317208 */ /* 0x000fc40002800200 */
[----:B------:R-:W-:Y:S02]  /*e590*/  FSEL R50, R6, 8.4834944573231041431e-05, P5 ;  /* 0x38b1e96a06327808 */ /* 0x000fe40002800000 */
[----:B------:R-:W-:Y:S02]  /*e5a0*/  FSEL R52, -R7, -0.00082130916416645050049, P5 ;  /* 0xba574d2007347808 */ /* 0x000fe40002800100 */
[----:B------:R-:W-:Y:S02]  /*e5b0*/  FSETP.GE.AND P4, PT, |R60|, 1.0029599666595458984, PT ;  /* 0x3f8060fe3c00780b */ /* 0x000fe40003f86200 */
[----:B------:R-:W-:Y:S02]  /*e5c0*/  FSEL R17, |R59|, R17, P0 ;  /* 0x000000113b117208 */ /* 0x000fe40000000200 */
[----:B------:R-:W-:Y:S02]  /*e5d0*/  FSEL R46, R6, 8.4834944573231041431e-05, P0 ;  /* 0x38b1e96a062e7808 */ /* 0x000fe40000000000 */
[----:B------:R-:W-:Y:S01]  /*e5e0*/  FSEL R48, -R7, -0.00082130916416645050049, P0 ;  /* 0xba574d2007307808 */ /* 0x000fe20000000100 */
[----:B------:R-:W-:Y:S01]  /*e5f0*/  FFMA R56, R49, R50, R52 ;  /* 0x0000003231387223 */ /* 0x000fe20000000034 */
[----:B------:R-:W-:-:S02]  /*e600*/  FSEL R47, |R60|, R47, P4 ;  /* 0x0000002f3c2f7208 */ /* 0x000fc40002000200 */
[----:B------:R-:W-:Y:S01]  /*e610*/  FSEL R50, R6, 8.4834944573231041431e-05, P4 ;  /* 0x38b1e96a06327808 */ /* 0x000fe20002000000 */
[----:B------:R-:W-:Y:S01]  /*e620*/  FFMA R46, R17, R46, R48 ;  /* 0x0000002e112e7223 */ /* 0x000fe20000000030 */
[----:B------:R-:W-:Y:S02]  /*e630*/  FSEL R52, -R7, -0.00082130916416645050049, P4 ;  /* 0xba574d2007347808 */ /* 0x000fe40002000100 */
        /* <DEDUP_REMOVED lines=34> */
[----:B------:R-:W-:-:S02]  /*e860*/  FFMA R48, R47, R48, R49 ;  /* 0x000000302f307223 */ /* 0x000fc40000000031 */
[----:B------:R-:W-:Y:S02]  /*e870*/  FFMA R17, R46, R17, R17 ;  /* 0x000000112e117223 */ /* 0x000fe40000000011 */
[----:B------:R-:W-:Y:S02]  /*e880*/  FFMA R48, R48, R51, R51 ;  /* 0x0000003330307223 */ /* 0x000fe40000000033 */
[----:B------:R-:W1:Y:S08]  /*e890*/  @P0 MUFU.EX2 R46, R17 ;  /* 0x00000011002e0308 */ /* 0x000e700000000800 */
[----:B------:R-:W2:Y:S08]  /*e8a0*/  @P5 MUFU.EX2 R50, R56 ;  /* 0x0000003800325308 */ /* 0x000eb00000000800 */
[----:B------:R-:W3:Y:S01]  /*e8b0*/  @P4 MUFU.EX2 R47, R48 ;  /* 0x00000030002f4308 */ /* 0x000ee20000000800 */
[----:B-1----:R-:W-:Y:S01]  /*e8c0*/  @P0 FADD R46, -R46, 1 ;  /* 0x3f8000002e2e0421 */ /* 0x002fe20000000100 */
[----:B------:R-:W-:Y:S01]  /*e8d0*/  FMUL R20, R20, 0.5 ;  /* 0x3f00000014147820 */ /* 0x000fe20000400000 */
[----:B------:R-:W-:Y:S01]  /*e8e0*/  FADD R21, R21, 1 ;  /* 0x3f80000015157421 */ /* 0x000fe20000000000 */
[----:B------:R-:W-:-:S02]  /*e8f0*/  FMUL R23, R23, 0.5 ;  /* 0x3f00000017177820 */ /* 0x000fc40000400000 */
[----:B------:R-:W-:Y:S01]  /*e900*/  @P0 LOP3.LUT R17, R46, 0x80000000, R59, 0xb8, !PT ;  /* 0x800000002e110812 */ /* 0x000fe200078eb83b */
[----:B--2---:R-:W-:Y:S01]  /*e910*/  @P5 FADD R50, -R50, 1 ;  /* 0x3f80000032325421 */ /* 0x004fe20000000100 */
[----:B------:R-:W-:Y:S01]  /*e920*/  FMUL R46, R20, R21 ;  /* 0x00000015142e7220 */ /* 0x000fe20000400000 */
[----:B------:R-:W-:Y:S01]  /*e930*/  FADD R26, R26, 1 ;  /* 0x3f8000001a1a7421 */ /* 0x000fe20000000000 */
[----:B------:R-:W-:Y:S01]  /*e940*/  FMUL R34, R34, 0.5 ;  /* 0x3f00000022227820 */ /* 0x000fe20000400000 */
[----:B---3--:R-:W-:Y:S01]  /*e950*/  @P4 FADD R47, -R47, 1 ;  /* 0x3f8000002f2f4421 */ /* 0x008fe20000000100 */
[----:B------:R-:W-:Y:S01]  /*e960*/  @P5 LOP3.LUT R56, R50, 0x80000000, R63, 0xb8, !PT ;  /* 0x8000000032385812 */ /* 0x000fe200078eb83f */
[----:B------:R-:W-:Y:S01]  /*e970*/  FMUL R35, R35, 0.5 ;  /* 0x3f00000023237820 */ /* 0x000fe20000400000 */
[----:B------:R-:W-:Y:S01]  /*e980*/  FADD R21, R38, 1 ;  /* 0x3f80000026157421 */ /* 0x000fe20000000000 */
[----:B------:R-:W-:Y:S01]  /*e990*/  FADD R20, R39, 1 ;  /* 0x3f80000027147421 */ /* 0x000fe20000000000 */
[----:B------:R-:W-:Y:S01]  /*e9a0*/  @P4 LOP3.LUT R48, R47, 0x80000000, R60, 0xb8, !PT ;  /* 0x800000002f304812 */ /* 0x000fe200078eb83c */
[----:B------:R-:W-:Y:S01]  /*e9b0*/  FMUL R26, R23, R26 ;  /* 0x0000001a171a7220 */ /* 0x000fe20000400000 */
[----:B------:R-:W-:Y:S01]  /*e9c0*/  FMUL R34, R34, R21 ;  /* 0x0000001522227220 */ /* 0x000fe20000400000 */
[----:B------:R-:W-:Y:S01]  /*e9d0*/  FMUL R35, R35, R20 ;  /* 0x0000001423237220 */ /* 0x000fe20000400000 */
[----:B------:R-:W-:Y:S01]  /*e9e0*/  FMUL R22, R22, 0.5 ;  /* 0x3f00000016167820 */ /* 0x000fe20000400000 */
[----:B------:R-:W-:Y:S01]  /*e9f0*/  FMUL R24, R24, 0.5 ;  /* 0x3f00000018187820 */ /* 0x000fe20000400000 */
[----:B------:R-:W-:Y:S01]  /*ea00*/  FADD R25, R25, 1 ;  /* 0x3f80000019197421 */ /* 0x000fe20000000000 */
[----:B------:R-:W-:Y:S01]  /*ea10*/  FADD R27, R27, 1 ;  /* 0x3f8000001b1b7421 */ /* 0x000fe20000000000 */
[----:B------:R-:W-:Y:S01]  /*ea20*/  FMUL R28, R28, 0.5 ;  /* 0x3f0000001c1c7820 */ /* 0x000fe20000400000 */
[----:B------:R-:W-:Y:S01]  /*ea30*/  FMUL R29, R29, 0.5 ;  /* 0x3f0000001d1d7820 */ /* 0x000fe20000400000 */
[----:B------:R-:W-:Y:S01]  /*ea40*/  FMUL R30, R30, 0.5 ;  /* 0x3f0000001e1e7820 */ /* 0x000fe20000400000 */
[----:B------:R-:W-:Y:S01]  /*ea50*/  FMUL R36, R36, 0.5 ;  /* 0x3f00000024247820 */ /* 0x000fe20000400000 */
[----:B------:R-:W-:Y:S01]  /*ea60*/  FADD R31, R31, 1 ;  /* 0x3f8000001f1f7421 */ /* 0x000fe20000000000 */
[----:B------:R-:W-:Y:S01]  /*ea70*/  FADD R32, R32, 1 ;  /* 0x3f80000020207421 */ /* 0x000fe20000000000 */
[----:B------:R-:W-:Y:S01]  /*ea80*/  FADD R33, R33, 1 ;  /* 0x3f80000021217421 */ /* 0x000fe20000000000 */
[----:B------:R-:W-:Y:S01]  /*ea90*/  FADD R37, R37, 1 ;  /* 0x3f80000025257421 */ /* 0x000fe20000000000 */
        /* <DEDUP_REMOVED lines=12> */
[----:B------:R-:W-:Y:S01]  /*eb60*/  FMUL R25, R22, R25 ;  /* 0x0000001916197220 */ /* 0x000fe20000400000 */
        /* <DEDUP_REMOVED lines=11> */
[----:B------:R-:W-:-:S02]  /*ec20*/  F2FP.SATFINITE.E4M3.F32.PACK_AB_MERGE_C R46, R25, R46, RZ ;  /* 0x0000002e192e723e */ /* 0x000fc400048070ff */
[----:B------:R-:W-:Y:S02]  /*ec30*/  F2FP.SATFINITE.E4M3.F32.PACK_AB_MERGE_C R26, R27, R26, RZ ;  /* 0x0000001a1b1a723e */ /* 0x000fe400048070ff */
[----:B------:R-:W-:Y:S02]  /*ec40*/  F2FP.SATFINITE.E4M3.F32.PACK_AB_MERGE_C R28, R29, R28, RZ ;  /* 0x0000001c1d1c723e */ /* 0x000fe400048070ff */
[----:B------:R-:W-:Y:S02]  /*ec50*/  F2FP.SATFINITE.E4M3.F32.PACK_AB_MERGE_C R30, R37, R30, RZ ;  /* 0x0000001e251e723e */ /* 0x000fe400048070ff */
[----:B------:R-:W-:Y:S02]  /*ec60*/  F2FP.SATFINITE.E4M3.F32.PACK_AB_MERGE_C R34, R35, R34, RZ ;  /* 0x000000222322723e */ /* 0x000fe400048070ff */
[----:B------:R-:W-:Y:S02]  /*ec70*/  F2FP.SATFINITE.E4M3.F32.PACK_AB_MERGE_C R40, R45, R40, RZ ;  /* 0x000000282d28723e */ /* 0x000fe400048070ff */
[----:B------:R-:W-:-:S02]  /*ec80*/  F2FP.SATFINITE.E4M3.F32.PACK_AB_MERGE_C R44, R23, R44, RZ ;  /* 0x0000002c172c723e */ /* 0x000fc400048070ff */
[----:B------:R-:W-:Y:S01]  /*ec90*/  F2FP.SATFINITE.E4M3.F32.PACK_AB_MERGE_C R48, R48, R17, RZ ;  /* 0x000000113030723e */ /* 0x000fe200048070ff */
[----:B------:R-:W-:Y:S06]  /*eca0*/  @P1 BRA `(.L_x_92) ;  /* 0x0000000000041947 */ /* 0x000fec0003800000 */
[----:B------:R-:W-:-:S04]  /*ecb0*/  DEPBAR.LE SB0, 0x1 ;  /* 0x000080400000791a */ /* 0x000fc80000000000 */
.L_x_92:
        /* <DEDUP_REMOVED lines=22> */
[----:B------:R-:W-:Y:S02]  /*ee20*/  UIADD3 UR4, UR51, 0x5100, URZ ;  /* 0x0000510033047890 */ /* 0x000fe4000fffe03f */
[----:B------:R-:W-:Y:S01]  /*ee30*/  UIADD3.X UR9, URZ, UR61, URZ, UP0, !UPT ;  /* 0x0000003d3f097290 */ /* 0x000fe200087fe43f */
[----:B------:R-:W-:-:S08]  /*ee40*/  UMOV UR7, UR47 ;  /* 0x0000002f00077c82 */ /* 0x000fd00008000000 */
[----:B------:R1:W-:Y:S02]  /*ee50*/  UTMASTG.3D [UR4], [UR8] ;  /* 0x00000004080073b5 */ /* 0x0003e40008010000 */
[----:B-1----:R0:W-:Y:S02]  /*ee60*/  UTMACMDFLUSH ;  /* 0x00000000000079b7 */ /* 0x0021e40000000000 */
.L_x_94:
[----:B------:R-:W-:Y:S05]  /*ee70*/  BSYNC B0 ;  /* 0x0000000000007941 */ /* 0x000fea0003800000 */
.L_x_93:
[----:B------:R-:W-:Y:S04]  /*ee80*/  BSSY B0, `(.L_x_95) ;  /* 0x000003c000007945 */ /* 0x000fe80003800000 */
[----:B------:R-:W-:Y:S05]  /*ee90*/  @P3 BRA `(.L_x_96) ;  /* 0x0000000000e83947 */ /* 0x000fea0003800000 */
[----:B------:R-:W-:-:S04]  /*eea0*/  MOV R17, UR50 ;  /* 0x0000003200117c02 */ /* 0x000fc80008000f00 */
[----:B------:R-:W-:-:S13]  /*eeb0*/  ISETP.NE.AND P4, PT, R17, 0x3, PT ;  /* 0x000000031100780c */ /* 0x000fda0003f85270 */
[----:B------:R-:W-:Y:S05]  /*eec0*/  @!P4 BRA `(.L_x_97) ;  /* 0x000000000004c947 */ /* 0x000fea0003800000 */
[----:B------:R-:W-:Y:S01]  /*eed0*/  BPT.TRAP 0x1 ;  /* 0x000000040000795c */ /* 0x000fe20000300000 */
.L_x_97:
[----:B------:R-:W2:Y:S04]  /*eee0*/  LDL R20, [R1+0xb8] ;  /* 0x0000b80001147983 */ /* 0x000ea80000100800 */
[----:B------:R-:W3:Y:S01]  /*eef0*/  LDL R17, [R1+0xb4] ;  /* 0x0000b40001117983 */ /* 0x000ee20000100800 */
[----:B------:R-:W-:Y:S01]  /*ef00*/  BSSY B1, `(.L_x_98) ;  /* 0x0000005000017945 */ /* 0x000fe20003800000 */
[----:B--2---:R-:W-:Y:S02]  /*ef10*/  SHF.L.U32 R20, R20, 0x1f, RZ ;  /* 0x0000001f14147819 */ /* 0x004fe400000006ff */
[----:B---3--:R-:W-:-:S04]  /*ef20*/  LEA R17, R17, UR51, 0x3 ;  /* 0x0000003311117c11 */ /* 0x008fc8000f8e18ff */
[----:B------:R-:W1:Y:S02]  /*ef30*/  SYNCS.PHASECHK.TRANS64.TRYWAIT P0, [R17+URZ+0x80], R20 ;  /* 0x00008014110075a7 */ /* 0x000e64000800017f */
[----:B-1----:R-:W-:Y:S05]  /*ef40*/  @!P0 BRA `(.L_x_99) ;  /* 0x000000c400c08947 */ /* 0x002fea0003800000 */
.L_x_246:
[----:B------:R-:W-:Y:S05]  /*ef50*/  BSYNC B1 ;  /* 0x0000000000017941 */ /* 0x000fea0003800000 */
.L_x_98:
        /* <DEDUP_REMOVED lines=18> */
.L_x_101:
[----:B------:R-:W-:Y:S05]  /*f080*/  BSYNC B1 ;  /* 0x0000000000017941 */ /* 0x000fea0003800000 */
.L_x_100:
        /* <DEDUP_REMOVED lines=8> */
.L_x_102:
[----:B------:R-:W3:Y:S04]  /*f110*/  LDL.LU R21, [R1+0xb4] ;  /* 0x0000b40001157983 */ /* 0x000ee80000300800 */
[----:B------:R-:W4:Y:S01]  /*f120*/  LDL.LU R22, [R1+0xb8] ;  /* 0x0000b80001167983 */ /* 0x000f220000300800 */
[C---:B-1----:R-:W-:Y:S02]  /*f130*/  LEA R17, R18.reuse, UR51, 0x3 ;  /* 0x0000003312117c11 */ /* 0x042fe4000f8e18ff */
[----:B------:R-:W-:Y:S01]  /*f140*/  IADD3 R18, R18, 0x1, RZ ;  /* 0x0000000112127810 */ /* 0x000fe20007ffe0ff */
[----:B------:R-:W1:Y:S01]  /*f150*/  S2R R20, SR_CgaCtaId ;  /* 0x0000000000147919 */ /* 0x000e620000008800 */
[----:B------:R-:W-:Y:S02]  /*f160*/  IADD3 R17, R17, 0xa0, RZ ;  /* 0x000000a011117810 */ /* 0x000fe40007ffe0ff */
[----:B------:R-:W-:-:S04]  /*f170*/  ISETP.NE.AND P0, PT, R18, 0x4, PT ;  /* 0x000000041200780c */ /* 0x000fc80003f05270 */
[----:B------:R-:W-:Y:S02]  /*f180*/  SEL R18, R18, RZ, P0 ;  /* 0x000000ff12127207 */ /* 0x000fe40000000000 */
[----:B-1----:R-:W-:Y:S02]  /*f190*/  PRMT R17, R20, 0x654, R17 ;  /* 0x0000065414117816 */ /* 0x002fe40000000011 */
[----:B------:R-:W-:Y:S02]  /*f1a0*/  SEL R20, RZ, 0x1, P0 ;  /* 0x00000001ff147807 */ /* 0x000fe40000000000 */
[----:B--2---:R3:W-:Y:S02]  /*f1b0*/  SYNCS.ARRIVE.TRANS64.RED.A1T0 RZ, [R17+URZ], RZ ;  /* 0x000000ff11ff79a7 */ /* 0x0047e4000810043f */
[----:B------:R-:W-:Y:S02]  /*f1c0*/  LOP3.LUT R19, R19, R20, RZ, 0x3c, !PT ;  /* 0x0000001413137212 */ /* 0x000fe400078e3cff */
[----:B---3--:R-:W-:-:S04]  /*f1d0*/  IADD3 R17, R21, 0x1, RZ ;  /* 0x0000000115117810 */ /* 0x008fc80007ffe0ff */
[----:B------:R-:W-:-:S04]  /*f1e0*/  ISETP.NE.AND P4, PT, R17, 0x4, PT ;  /* 0x000000041100780c */ /* 0x000fc80003f85270 */
[----:B------:R-:W-:Y:S02]  /*f1f0*/  SEL R21, RZ, 0x1, P4 ;  /* 0x00000001ff157807 */ /* 0x000fe40002000000 */
[----:B------:R-:W-:Y:S02]  /*f200*/  SEL R17, R17, RZ, P4 ;  /* 0x000000ff11117207 */ /* 0x000fe40002000000 */
[----:B----4-:R-:W-:-:S03]  /*f210*/  LOP3.LUT R22, R22, R21, RZ, 0x3c, !PT ;  /* 0x0000001516167212 */ /* 0x010fc600078e3cff */
[----:B------:R1:W-:Y:S04]  /*f220*/  STL [R1+0xb4], R17 ;  /* 0x0000b41101007387 */ /* 0x0003e80000100800 */
[----:B------:R1:W-:Y:S02]  /*f230*/  STL [R1+0xb8], R22 ;  /* 0x0000b81601007387 */ /* 0x0003e40000100800 */
.L_x_96:
[----:B------:R-:W-:Y:S05]  /*f240*/  BSYNC B0 ;  /* 0x0000000000007941 */ /* 0x000fea0003800000 */
.L_x_95:
[----:B------:R-:W-:Y:S01]  /*f250*/  F2FP.F16.E4M3.UNPACK_B R26, R5.H1 ;  /* 0x00000005ff1a723e */ /* 0x000fe200030006ff */
[C---:B-1----:R-:W-:Y:S01]  /*f260*/  FMUL R17, R2.reuse, R193 ;  /* 0x000000c102117220 */ /* 0x042fe20000400000 */
[C---:B------:R-:W-:Y:S01]  /*f270*/  FMUL R191, R2.reuse, R191 ;  /* 0x000000bf02bf7220 */ /* 0x040fe20000400000 */
[----:B------:R-:W-:Y:S01]  /*f280*/  F2FP.F16.E4M3.UNPACK_B R42, R3 ;  /* 0x00000003ff2a723e */ /* 0x000fe200020006ff */
[C---:B------:R-:W-:Y:S01]  /*f290*/  FMUL R187, R2.reuse, R187 ;  /* 0x000000bb02bb7220 */ /* 0x040fe20000400000 */
[--C-:B------:R-:W-:Y:S02]  /*f2a0*/  HADD2.F32 R20, -RZ, R26.reuse.H0_H0 ;  /* 0x2000001aff147230 */ /* 0x100fe40000004100 */
[----:B------:R-:W-:Y:S01]  /*f2b0*/  FMUL R183, R2, R183 ;  /* 0x000000b702b77220 */ /* 0x000fe20000400000 */
[----:B------:R-:W-:Y:S01]  /*f2c0*/  HADD2.F32 R26, -RZ, R26.H1_H1 ;  /* 0x3000001aff1a7230 */ /* 0x000fe20000004100 */
[----:B------:R-:W-:Y:S01]  /*f2d0*/  F2FP.F16.E4M3.UNPACK_B R56, R0.H1 ;  /* 0x00000000ff38723e */ /* 0x000fe200030006ff */
[----:B------:R-:W-:-:S02]  /*f2e0*/  HADD2.F32 R38, -RZ, R42.H0_H0 ;  /* 0x2000002aff267230 */ /* 0x000fc40000004100 */
[----:B------:R-:W-:Y:S01]  /*f2f0*/  FFMA R17, R16, R20, R17 ;  /* 0x0000001410117223 */ /* 0x000fe20000000011 */
[----:B------:R-:W-:Y:S02]  /*f300*/  HADD2.F32 R42, -RZ, R42.H1_H1 ;  /* 0x3000002aff2a7230 */ /* 0x000fe40000004100 */
[----:B------:R-:W-:Y:S01]  /*f310*/  FMUL R195, R2, R195 ;  /* 0x000000c302c37220 */ /* 0x000fe20000400000 */
[----:B------:R-:W-:Y:S02]  /*f320*/  HADD2.F32 R50, -RZ, R56.H0_H0 ;  /* 0x20000038ff327230 */ /* 0x000fe40000004100 */
        /* <DEDUP_REMOVED lines=19> */
[----:B------:R-:W-:-:S03]  /*f460*/  F2FP.F16.E4M3.UNPACK_B R21, R4 ;  /* 0x00000004ff15723e */ /* 0x000fc600020006ff */
[----:B------:R-:W-:Y:S01]  /*f470*/  FFMA R20, R20, R23, R23 ;  /* 0x0000001714147223 */ /* 0x000fe20000000017 */
[C---:B------:R-:W-:Y:S01]  /*f480*/  FMUL R23, R2.reuse, R190 ;  /* 0x000000be02177220 */ /* 0x040fe20000400000 */
[--C-:B------:R-:W-:Y:S02]  /*f490*/  HADD2.F32 R22, -RZ, R21.reuse.H0_H0 ;  /* 0x20000015ff167230 */ /* 0x100fe40000004100 */
[----:B------:R-:W1:Y:S01]  /*f4a0*/  @P0 MUFU.EX2 R24, R20 ;  /* 0x0000001400180308 */ /* 0x000e620000000800 */
[----:B------:R-:W-:Y:S02]  /*f4b0*/  HADD2.F32 R28, -RZ, R21.H1_H1 ;  /* 0x30000015ff1c7230 */ /* 0x000fe40000004100 */
[----:B------:R-:W-:Y:S01]  /*f4c0*/  FMUL R21, R2, R192 ;  /* 0x000000c002157220 */ /* 0x000fe20000400000 */
[----:B------:R-:W-:-:S03]  /*f4d0*/  FFMA R22, R16, R22, R191 ;  /* 0x0000001610167223 */ /* 0x000fc600000000bf */
[----:B------:R-:W-:Y:S01]  /*f4e0*/  FFMA R21, R16, R26, R21 ;  /* 0x0000001a10157223 */ /* 0x000fe20000000015 */
[----:B------:R-:W-:Y:S01]  /*f4f0*/  FMUL R34, R22, 0.70710676908493041992 ;  /* 0x3f3504f316227820 */ /* 0x000fe20000400000 */
[----:B------:R-:W-:Y:S01]  /*f500*/  FFMA R23, R16, R28, R23 ;  /* 0x0000001c10177223 */ /* 0x000fe20000000017 */
[----:B------:R-:W-:Y:S01]  /*f510*/  FMUL R22, R22, 0.5 ;  /* 0x3f00000016167820 */ /* 0x000fe20000400000 */
[----:B------:R-:W-:Y:S01]  /*f520*/  FMUL R41, R21, 0.70710676908493041992 ;  /* 0x3f3504f315297820 */ /* 0x000fe20000400000 */
[C---:B------:R-:W-:Y:S01]  /*f530*/  FMUL R26, R34.reuse, R34 ;  /* 0x00000022221a7220 */ /* 0x040fe20000400000 */
[C---:B------:R-:W-:Y:S01]  /*f540*/  FSETP.GE.AND P4, PT, |R34|.reuse, 1.0029599666595458984, PT ;  /* 0x3f8060fe2200780b */ /* 0x040fe20003f86200 */
[----:B------:R-:W-:Y:S01]  /*f550*/  FMUL R43, R23, 0.70710676908493041992 ;  /* 0x3f3504f3172b7820 */ /* 0x000fe20000400000 */
[----:B------:R-:W-:Y:S01]  /*f560*/  FMUL R21, R21, 0.5 ;  /* 0x3f00000015157820 */ /* 0x000fe20000400000 */
[----:B------:R-:W-:Y:S01]  /*f570*/  FMUL R23, R23, 0.5 ;  /* 0x3f00000017177820 */ /* 0x000fe20000400000 */
[----:B------:R-:W-:Y:S01]  /*f580*/  FSEL R26, |R34|, R26, P4 ;  /* 0x0000001a221a7208 */ /* 0x000fe20002000200 */
[----:B-1----:R-:W-:Y:S01]  /*f590*/  @P0 FADD R24, -R24, 1 ;  /* 0x3f80000018180421 */ /* 0x002fe20000000100 */
[----:B------:R-:W-:Y:S01]  /*f5a0*/  FSEL R29, R6, 8.4834944573231041431e-05, P4 ;  /* 0x38b1e96a061d7808 */ /* 0x000fe20002000000 */
[----:B------:R-:W-:Y:S01]  /*f5b0*/  FMUL R28, R43, R43 ;  /* 0x0000002b2b1c7220 */ /* 0x000fe20000400000 */
[----:B------:R-:W-:-:S02]  /*f5c0*/  FSEL R31, -R7, -0.00082130916416645050049, P4 ;  /* 0xba574d20071f7808 */ /* 0x000fc40002000100 */
[----:B------:R-:W-:Y:S01]  /*f5d0*/  @P0 LOP3.LUT R20, R24, 0x80000000, R25, 0xb8, !PT ;  /* 0x8000000018140812 */ /* 0x000fe200078eb819 */
[C---:B------:R-:W-:Y:S01]  /*f5e0*/  FMUL R24, R41.reuse, R41 ;  /* 0x0000002929187220 */ /* 0x040fe20000400000 */
[----:B------:R-:W-:Y:S01]  /*f5f0*/  FSETP.GE.AND P0, PT, |R41|, 1.0029599666595458984, PT ;  /* 0x3f8060fe2900780b */ /* 0x000fe20003f06200 */
[----:B------:R-:W-:Y:S01]  /*f600*/  FFMA R31, R26, R29, R31 ;  /* 0x0000001d1a1f7223 */ /* 0x000fe2000000001f */
[----:B------:R-:W-:Y:S01]  /*f610*/  FSETP.GE.AND P5, PT, |R43|, 1.0029599666595458984, PT ;  /* 0x3f8060fe2b00780b */ /* 0x000fe20003fa6200 */
[----:B------:R-:W-:Y:S01]  /*f620*/  FADD R20, R20, 1 ;  /* 0x3f80000014147421 */ /* 0x000fe20000000000 */
[----:B------:R-:W-:Y:S02]  /*f630*/  FSEL R24, |R41|, R24, P0 ;  /* 0x0000001829187208 */ /* 0x000fe40000000200 */
[----:B------:R-:W-:Y:S02]  /*f640*/  FSEL R25, R6, 8.4834944573231041431e-05, P0 ;  /* 0x38b1e96a06197808 */ /* 0x000fe40000000000 */
[----:B------:R-:W-:-:S02]  /*f650*/  FSEL R27, -R7, -0.00082130916416645050049, P0 ;  /* 0xba574d20071b7808 */ /* 0x000fc40000000100 */
[----:B------:R-:W-:Y:S02]  /*f660*/  FSEL R30, |R43|, R28, P5 ;  /* 0x0000001c2b1e7208 */ /* 0x000fe40002800200 */
[----:B------:R-:W-:Y:S01]  /*f670*/  FSEL R35, R6, 8.4834944573231041431e-05, P5 ;  /* 0x38b1e96a06237808 */ /* 0x000fe20002800000 */
[----:B------:R-:W-:Y:S01]  /*f680*/  FFMA R25, R24, R25, R27 ;  /* 0x0000001918197223 */ /* 0x000fe2000000001b */
[C---:B------:R-:W-:Y:S02]  /*f690*/  FSEL R27, R8.reuse, 0.0052134888246655464172, P0 ;  /* 0x3baad5ea081b7808 */ /* 0x040fe40000000000 */
[----:B------:R-:W-:Y:S02]  /*f6a0*/  FSEL R37, -R7, -0.00082130916416645050049, P5 ;  /* 0xba574d2007257808 */ /* 0x000fe40002800100 */
[----:B------:R-:W-:Y:S01]  /*f6b0*/  FSEL R33, R8, 0.0052134888246655464172, P4 ;  /* 0x3baad5ea08217808 */ /* 0x000fe20002000000 */
[----:B------:R-:W-:Y:S01]  /*f6c0*/  FFMA R25, R24, R25, R27 ;  /* 0x0000001918197223 */ /* 0x000fe2000000001b */
        /* <DEDUP_REMOVED lines=24> */
[----:B------:R-:W-:Y:S01]  /*f850*/  FSEL R29, -|R41|, R41, P0 ;  /* 0x00000029291d7208 */ /* 0x000fe20000000300 */
[----:B------:R-:W-:Y:S01]  /*f860*/  FFMA R25, R26, R31, R25 ;  /* 0x0000001f1a197223 */ /* 0x000fe20000000019 */
[----:B------:R-:W-:Y:S01]  /*f870*/  FSEL R26, -|R34|, R34, P4 ;  /* 0x00000022221a7208 */ /* 0x000fe20002000300 */
[----:B------:R-:W-:Y:S01]  /*f880*/  FFMA R27, R30, R35, R27 ;  /* 0x000000231e1b7223 */ /* 0x000fe2000000001b */
[----:B------:R-:W-:Y:S01]  /*f890*/  FSEL R32, R12, 0.12837915122509002686, P5 ;  /* 0x3e0375d30c207808 */ /* 0x000fe20002800000 */
[----:B------:R-:W-:Y:S01]  /*f8a0*/  FFMA R24, R24, R29, R29 ;  /* 0x0000001d18187223 */ /* 0x000fe2000000001d */
[----:B------:R-:W-:Y:S01]  /*f8b0*/  FMUL R29, R2, R188 ;  /* 0x000000bc021d7220 */ /* 0x000fe20000400000 */
[----:B------:R-:W-:Y:S01]  /*f8c0*/  FFMA R25, R25, R26, R26 ;  /* 0x0000001a19197223 */ /* 0x000fe2000000001a */
[----:B------:R-:W-:Y:S01]  /*f8d0*/  FSEL R26, -|R43|, R43, P5 ;  /* 0x0000002b2b1a7208 */ /* 0x000fe20002800300 */
[----:B------:R-:W-:Y:S01]  /*f8e0*/  FFMA R27, R30, R27, R32 ;  /* 0x0000001b1e1b7223 */ /* 0x000fe20000000020 */
[----:B------:R-:W1:Y:S03]  /*f8f0*/  @P0 MUFU.EX2 R28, R24 ;  /* 0x00000018001c0308 */ /* 0x000e660000000800 */
[----:B------:R-:W-:Y:S01]  /*f900*/  FFMA R26, R27, R26, R26 ;  /* 0x0000001a1b1a7223 */ /* 0x000fe2000000001a */
[----:B------:R-:W-:-:S04]  /*f910*/  F2FP.F16.E4M3.UNPACK_B R27, R4.H1 ;  /* 0x00000004ff1b723e */ /* 0x000fc800030006ff */
[----:B------:R-:W2:Y:S01]  /*f920*/  @P5 MUFU.EX2 R32, R26 ;  /* 0x0000001a00205308 */ /* 0x000ea20000000800 */
[--C-:B------:R-:W-:Y:S02]  /*f930*/  HADD2.F32 R33, -RZ, R27.reuse.H0_H0 ;  /* 0x2000001bff217230 */ /* 0x100fe40000004100 */
[----:B------:R-:W-:Y:S02]  /*f940*/  HADD2.F32 R36, -RZ, R27.H1_H1 ;  /* 0x3000001bff247230 */ /* 0x000fe40000004100 */
[----:B------:R-:W-:-:S03]  /*f950*/  FMUL R27, R2, R189 ;  /* 0x000000bd021b7220 */ /* 0x000fc60000400000 */
[----:B------:R-:W3:Y:S01]  /*f960*/  @P4 MUFU.EX2 R31, R25 ;  /* 0x00000019001f4308 */ /* 0x000ee20000000800 */
[----:B------:R-:W-:Y:S01]  /*f970*/  FFMA R27, R16, R33, R27 ;  /* 0x00000021101b7223 */ /* 0x000fe2000000001b */
[----:B-1----:R-:W-:Y:S01]  /*f980*/  @P0 FADD R30, -R28, 1 ;  /* 0x3f8000001c1e0421 */ /* 0x002fe20000000100 */
[C---:B------:R-:W-:Y:S01]  /*f990*/  FFMA R28, R16.reuse, R36, R29 ;  /* 0x00000024101c7223 */ /* 0x040fe2000000001d */
[----:B------:R-:W-:Y:S01]  /*f9a0*/  FFMA R29, R16, R38, R187 ;  /* 0x00000026101d7223 */ /* 0x000fe200000000bb */
[C---:B------:R-:W-:Y:S01]  /*f9b0*/  FMUL R47, R27.reuse, 0.70710676908493041992 ;  /* 0x3f3504f31b2f7820 */ /* 0x040fe20000400000 */
[----:B------:R-:W-:Y:S01]  /*f9c0*/  FMUL R27, R27, 0.5 ;  /* 0x3f0000001b1b7820 */ /* 0x000fe20000400000 */
[----:B------:R-:W-:Y:S01]  /*f9d0*/  @P0 LOP3.LUT R24, R30, 0x80000000, R41, 0xb8, !PT ;  /* 0x800000001e180812 */ /* 0x000fe200078eb829 */
[----:B------:R-:W-:Y:S01]  /*f9e0*/  FMUL R49, R28, 0.70710676908493041992 ;  /* 0x3f3504f31c317820 */ /* 0x000fe20000400000 */
[----:B--2---:R-:W-:Y:S01]  /*f9f0*/  @P5 FADD R32, -R32, 1 ;  /* 0x3f80000020205421 */ /* 0x004fe20000000100 */
[C---:B------:R-:W-:Y:S01]  /*fa00*/  FMUL R30, R47.reuse, R47 ;  /* 0x0000002f2f1e7220 */ /* 0x040fe20000400000 */
[----:B------:R-:W-:Y:S01]  /*fa10*/  FSETP.GE.AND P0, PT, |R47|, 1.0029599666595458984, PT ;  /* 0x3f8060fe2f00780b */ /* 0x000fe20003f06200 */
[----:B------:R-:W-:Y:S01]  /*fa20*/  FMUL R40, R29, 0.70710676908493041992 ;  /* 0x3f3504f31d287820 */ /* 0x000fe20000400000 */
[----:B------:R-:W-:Y:S01]  /*fa30*/  FADD R24, R24, 1 ;  /* 0x3f80000018187421 */ /* 0x000fe20000000000 */
[----:B------:R-:W-:Y:S01]  /*fa40*/  @P5 LOP3.LUT R26, R32, 0x80000000, R43, 0xb8, !PT ;  /* 0x80000000201a5812 */ /* 0x000fe200078eb82b */
[----:B------:R-:W-:Y:S01]  /*fa50*/  FMUL R32, R49, R49 ;  /* 0x0000003131207220 */ /* 0x000fe20000400000 */
[----:B------:R-:W-:Y:S01]  /*fa60*/  FSEL R30, |R47|, R30, P0 ;  /* 0x0000001e2f1e7208 */ /* 0x000fe20000000200 */
[----:B---3--:R-:W-:Y:S01]  /*fa70*/  @P4 FADD R31, -R31, 1 ;  /* 0x3f8000001f1f4421 */ /* 0x008fe20000000100 */
[----:B------:R-:W-:Y:S01]  /*fa80*/  FSEL R33, -R7, -0.00082130916416645050049, P0 ;  /* 0xba574d2007217808 */ /* 0x000fe20000000100 */
[----:B------:R-:W-:Y:S01]  /*fa90*/  FMUL R24, R21, R24 ;  /* 0x0000001815187220 */ /* 0x000fe20000400000 */
[----:B------:R-:W-:Y:S01]  /*faa0*/  FSETP.GE.AND P5, PT, |R40|, 1.0029599666595458984, PT ;  /* 0x3f8060fe2800780b */ /* 0x000fe20003fa6200 */
[----:B------:R-:W-:Y:S01]  /*fab0*/  FADD R26, R26, 1 ;  /* 0x3f8000001a1a7421 */ /* 0x000fe20000000000 */
[----:B------:R-:W-:Y:S01]  /*fac0*/  @P4 LOP3.LUT R25, R31, 0x80000000, R34, 0xb8, !PT ;  /* 0x800000001f194812 */ /* 0x000fe200078eb822 */
[----:B------:R-:W-:Y:S01]  /*fad0*/  FMUL R34, R40, R40 ;  /* 0x0000002828227220 */ /* 0x000fe20000400000 */
[----:B------:R-:W-:Y:S01]  /*fae0*/  FSETP.GE.AND P4, PT, |R49|, 1.0029599666595458984, PT ;  /* 0x3f8060fe3100780b */ /* 0x000fe20003f86200 */
[----:B------:R-:W-:Y:S01]  /*faf0*/  FMUL R28, R28, 0.5 ;  /* 0x3f0000001c1c7820 */ /* 0x000fe20000400000 */
[C---:B------:R-:W-:Y:S01]  /*fb00*/  FSEL R31, R6.reuse, 8.4834944573231041431e-05, P0 ;  /* 0x38b1e96a061f7808 */ /* 0x040fe20000000000 */
[----:B------:R-:W-:Y:S01]  /*fb10*/  FADD R25, R25, 1 ;  /* 0x3f80000019197421 */ /* 0x000fe20000000000 */
[----:B------:R-:W-:Y:S01]  /*fb20*/  FSEL R32, |R49|, R32, P4 ;  /* 0x0000002031207208 */ /* 0x000fe20002000200 */
[----:B------:R-:W-:Y:S01]  /*fb30*/  FMUL R29, R29, 0.5 ;  /* 0x3f0000001d1d7820 */ /* 0x000fe20000400000 */
[----:B------:R-:W-:Y:S01]  /*fb40*/  FSEL R35, R6, 8.4834944573231041431e-05, P4 ;  /* 0x38b1e96a06237808 */ /* 0x000fe20002000000 */
[----:B------:R-:W-:Y:S01]  /*fb50*/  FFMA R31, R30, R31, R33 ;  /* 0x0000001f1e1f7223 */ /* 0x000fe20000000021 */
[----:B------:R-:W-:Y:S01]  /*fb60*/  FSEL R37, -R7, -0.00082130916416645050049, P4 ;  /* 0xba574d2007257808 */ /* 0x000fe20002000100 */
[----:B------:R-:W-:Y:S01]  /*fb70*/  FMUL R25, R22, R25 ;  /* 0x0000001916197220 */ /* 0x000fe20000400000 */
[----:B------:R-:W-:Y:S01]  /*fb80*/  FSEL R33, R8, 0.0052134888246655464172, P0 ;  /* 0x3baad5ea08217808 */ /* 0x000fe20000000000 */
[----:B------:R-:W-:Y:S01]  /*fb90*/  FMUL R26, R23, R26 ;  /* 0x0000001a171a7220 */ /* 0x000fe20000400000 */
[----:B------:R-:W-:Y:S01]  /*fba0*/  FSEL R36, |R40|, R34, P5 ;  /* 0x0000002228247208 */ /* 0x000fe20002800200 */
[----:B------:R-:W-:Y:S01]  /*fbb0*/  FFMA R37, R32, R35, R37 ;  /* 0x0000002320257223 */ /* 0x000fe20000000025 */
[----:B------:R-:W-:Y:S01]  /*fbc0*/  FSEL R41, R6, 8.4834944573231041431e-05, P5 ;  /* 0x38b1e96a06297808 */ /* 0x000fe20002800000 */
[----:B------:R-:W-:Y:S01]  /*fbd0*/  FFMA R31, R30, R31, R33 ;  /* 0x0000001f1e1f7223 */ /* 0x000fe20000000021 */
[----:B------:R-:W-:-:S02]  /*fbe0*/  FSEL R43, -R7, -0.00082130916416645050049, P5 ;  /* 0xba574d20072b7808 */ /* 0x000fc40002800100 */
        /* <DEDUP_REMOVED lines=35> */
[----:B------:R-:W1:Y:S01]  /*fe20*/  @P0 MUFU.EX2 R34, R30 ;  /* 0x0000001e00220308 */ /* 0x000e620000000800 */
[----:B------:R-:W-:Y:S01]  /*fe30*/  FFMA R35, R16, R42, R35 ;  /* 0x0000002a10237223 */ /* 0x000fe20000000023 */
[----:B------:R-:W-:Y:S01]  /*fe40*/  FMUL R37, R2, R184 ;  /* 0x000000b802257220 */ /* 0x000fe20000400000 */
[----:B------:R-:W-:Y:S01]  /*fe50*/  FFMA R32, R33, R32, R32 ;  /* 0x0000002021207223 */ /* 0x000fe20000000020 */
[----:B------:R-:W-:Y:S01]  /*fe60*/  F2FP.F16.E4M3.UNPACK_B R33, R3.H1 ;  /* 0x00000003ff21723e */ /* 0x000fe200030006ff */
[C---:B------:R-:W-:Y:S01]  /*fe70*/  FMUL R53, R35.reuse, 0.70710676908493041992 ;  /* 0x3f3504f323357820 */ /* 0x040fe20000400000 */
[----:B------:R-:W-:Y:S01]  /*fe80*/  FMUL R35, R35, 0.5 ;  /* 0x3f00000023237820 */ /* 0x000fe20000400000 */
[----:B------:R-:W-:Y:S01]  /*fe90*/  F2FP.SATFINITE.E4M3.F32.PACK_AB_MERGE_C R26, R26, R25, RZ ;  /* 0x000000191a1a723e */ /* 0x000fe200048070ff */
[----:B------:R-:W2:Y:S01]  /*fea0*/  @P4 MUFU.EX2 R38, R31 ;  /* 0x0000001f00264308 */ /* 0x000ea20000000800 */
[----:B------:R-:W-:-:S02]  /*feb0*/  HADD2.F32 R44, -RZ, R33.H0_H0 ;  /* 0x20000021ff2c7230 */ /* 0x000fc40000004100 */
[----:B------:R-:W-:Y:S02]  /*fec0*/  HADD2.F32 R46, -RZ, R33.H1_H1 ;  /* 0x30000021ff2e7230 */ /* 0x000fe40000004100 */
[----:B------:R-:W-:-:S03]  /*fed0*/  FMUL R33, R2, R185 ;  /* 0x000000b902217220 */ /* 0x000fc60000400000 */
[----:B------:R-:W3:Y:S01]  /*fee0*/  @P5 MUFU.EX2 R39, R32 ;  /* 0x0000002000275308 */ /* 0x000ee20000000800 */
[----:B-1----:R-:W-:Y:S01]  /*fef0*/  @P0 FADD R36, -R34, 1 ;  /* 0x3f80000022240421 */ /* 0x002fe20000000100 */
[C---:B------:R-:W-:Y:S01]  /*ff00*/  FFMA R33, R16.reuse, R44, R33 ;  /* 0x0000002c10217223 */ /* 0x040fe20000000021 */
[----:B------:R-:W-:-:S03]  /*ff10*/  FFMA R34, R16, R46, R37 ;  /* 0x0000002e10227223 */ /* 0x000fc60000000025 */
[----:B------:R-:W-:Y:S01]  /*ff20*/  @P0 LOP3.LUT R30, R36, 0x80000000, R47, 0xb8, !PT ;  /* 0x80000000241e0812 */ /* 0x000fe200078eb82f */
[----:B------:R-:W-:Y:S01]  /*ff30*/  FMUL R46, R33, 0.70710676908493041992 ;  /* 0x3f3504f3212e7820 */ /* 0x000fe20000400000 */
[C---:B------:R-:W-:Y:S01]  /*ff40*/  FMUL R36, R53.reuse, R53 ;  /* 0x0000003535247220 */ /* 0x040fe20000400000 */
[----:B--2---:R-:W-:Y:S01]  /*ff50*/  @P4 FADD R38, -R38, 1 ;  /* 0x3f80000026264421 */ /* 0x004fe20000000100 */
[----:B------:R-:W-:Y:S01]  /*ff60*/  FSETP.GE.AND P0, PT, |R53|, 1.0029599666595458984, PT ;  /* 0x3f8060fe3500780b */ /* 0x000fe20003f06200 */
[C---:B------:R-:W-:Y:S01]  /*ff70*/  FMUL R55, R34.reuse, 0.70710676908493041992 ;  /* 0x3f3504f322377820 */ /* 0x040fe20000400000 */
[----:B------:R-:W-:Y:S01]  /*ff80*/  FMUL R33, R33, 0.5 ;  /* 0x3f00000021217820 */ /* 0x000fe20000400000 */
        /* <DEDUP_REMOVED lines=8> */
[----:B------:R-:W-:Y:S01]  /*10010*/  FADD R31, R31, 1 ;  /* 0x3f8000001f1f7421 */ /* 0x000fe20000000000 */
[----:B------:R-:W-:Y:S01]  /*10020*/  @P5 LOP3.LUT R32, R39, 0x80000000, R40, 0xb8, !PT ;  /* 0x8000000027205812 */ /* 0x000fe200078eb828 */
[----:B------:R-:W-:Y:S01]  /*10030*/  FMUL R40, R55, R55 ;  /* 0x0000003737287220 */ /* 0x000fe20000400000 */
[----:B------:R-:W-:Y:S01]  /*10040*/  FSEL R39, -R7, -0.00082130916416645050049, P0 ;  /* 0xba574d2007277808 */ /* 0x000fe20000000100 */
[----:B------:R-:W-:Y:S01]  /*10050*/  FMUL R27, R27, R30 ;  /* 0x0000001e1b1b7220 */ /* 0x000fe20000400000 */
        /* <DEDUP_REMOVED lines=50> */
[----:B------:R-:W-:-:S02]  /*10380*/  F2FP.SATFINITE.E4M3.F32.PACK_AB_MERGE_C R28, R28, R27, RZ ;  /* 0x0000001b1c1c723e */ /* 0x000fc400048070ff */
[----:B------:R-:W-:Y:S01]  /*10390*/  FFMA R38, R39, R38, R38 ;  /* 0x0000002627267223 */ /* 0x000fe20000000026 */
[----:B------:R-:W-:-:S04]  /*103a0*/  F2FP.F16.E4M3.UNPACK_B R39, R0 ;  /* 0x00000000ff27723e */ /* 0x000fc800020006ff */
[----:B------:R-:W2:Y:S01]  /*103b0*/  @P5 MUFU.EX2 R44, R38 ;  /* 0x00000026002c5308 */ /* 0x000ea20000000800 */
[--C-:B------:R-:W-:Y:S02]  /*103c0*/  HADD2.F32 R45, -RZ, R39.reuse.H0_H0 ;  /* 0x20000027ff2d7230 */ /* 0x100fe40000004100 */
[----:B------:R-:W-:Y:S02]  /*103d0*/  HADD2.F32 R48, -RZ, R39.H1_H1 ;  /* 0x30000027ff307230 */ /* 0x000fe40000004100 */
[----:B------:R-:W-:-:S03]  /*103e0*/  FMUL R39, R2, R181 ;  /* 0x000000b502277220 */ /* 0x000fc60000400000 */
[----:B------:R-:W3:Y:S01]  /*103f0*/  @P4 MUFU.EX2 R43, R37 ;  /* 0x00000025002b4308 */ /* 0x000ee20000000800 */
[----:B-1----:R-:W-:Y:S01]  /*10400*/  @P0 FADD R42, -R40, 1 ;  /* 0x3f800000282a0421 */ /* 0x002fe20000000100 */
[C---:B------:R-:W-:Y:S01]  /*10410*/  FFMA R40, R16.reuse, R45, R183 ;  /* 0x0000002d10287223 */ /* 0x040fe200000000b7 */
[C---:B------:R-:W-:Y:S01]  /*10420*/  FFMA R41, R16.reuse, R48, R41 ;  /* 0x0000003010297223 */ /* 0x040fe20000000029 */
[----:B------:R-:W-:Y:S02]  /*10430*/  FFMA R39, R16, R50, R39 ;  /* 0x0000003210277223 */ /* 0x000fe40000000027 */
[----:B------:R-:W-:Y:S01]  /*10440*/  FMUL R59, R40, 0.70710676908493041992 ;  /* 0x3f3504f3283b7820 */ /* 0x000fe20000400000 */
        /* <DEDUP_REMOVED lines=12> */
[C---:B------:R-:W-:Y:S01]  /*10510*/  FMUL R48, R63.reuse, R63 ;  /* 0x0000003f3f307220 */ /* 0x040fe20000400000 */
[----:B------:R-:W-:Y:S01]  /*10520*/  FSETP.GE.AND P5, PT, |R63|, 1.0029599666595458984, PT ;  /* 0x3f8060fe3f00780b */ /* 0x000fe20003fa6200 */
[----:B------:R-:W-:Y:S01]  /*10530*/  FMUL R40, R40, 0.5 ;  /* 0x3f00000028287820 */ /* 0x000fe20000400000 */
[----:B------:R-:W-:Y:S01]  /*10540*/  @P4 LOP3.LUT R37, R43, 0x80000000, R46, 0xb8, !PT ;  /* 0x800000002b254812 */ /* 0x000fe200078eb82e */
[----:B------:R-:W-:Y:S01]  /*10550*/  FMUL R41, R41, 0.5 ;  /* 0x3f00000029297820 */ /* 0x000fe20000400000 */
[----:B------:R-:W-:Y:S01]  /*10560*/  FSETP.GE.AND P4, PT, |R61|, 1.0029599666595458984, PT ;  /* 0x3f8060fe3d00780b */ /* 0x000fe20003f86200 */
[----:B------:R-:W-:Y:S01]  /*10570*/  FMUL R39, R39, 0.5 ;  /* 0x3f00000027277820 */ /* 0x000fe20000400000 */
[----:B------:R-:W-:Y:S01]  /*10580*/  FSEL R43, R6, 8.4834944573231041431e-05, P0 ;  /* 0x38b1e96a062b7808 */ /* 0x000fe20000000000 */
[----:B------:R-:W-:Y:S01]  /*10590*/  FMUL R36, R35, R36 ;  /* 0x0000002423247220 */ /* 0x000fe20000400000 */
[----:B------:R-:W-:-:S02]  /*105a0*/  FSEL R46, |R61|, R44, P4 ;  /* 0x0000002c3d2e7208 */ /* 0x000fc40002000200 */
[----:B------:R-:W-:Y:S01]  /*105b0*/  FSEL R47, R6, 8.4834944573231041431e-05, P4 ;  /* 0x38b1e96a062f7808 */ /* 0x000fe20002000000 */
[----:B------:R-:W-:Y:S01]  /*105c0*/  FFMA R43, R42, R43, R45 ;  /* 0x0000002b2a2b7223 */ /* 0x000fe2000000002d */
[----:B------:R-:W-:Y:S02]  /*105d0*/  FSEL R49, -R7, -0.00082130916416645050049, P4 ;  /* 0xba574d2007317808 */ /* 0x000fe40002000100 */
[----:B------:R-:W-:Y:S02]  /*105e0*/  FSEL R45, R8, 0.0052134888246655464172, P0 ;  /* 0x3baad5ea082d7808 */ /* 0x000fe40000000000 */
[----:B------:R-:W-:Y:S01]  /*105f0*/  FSEL R48, |R63|, R48, P5 ;  /* 0x000000303f307208 */ /* 0x000fe20002800200 */
[----:B------:R-:W-:Y:S01]  /*10600*/  FFMA R49, R46, R47, R49 ;  /* 0x0000002f2e317223 */ /* 0x000fe20000000031 */
[----:B------:R-:W-:Y:S01]  /*10610*/  FSEL R47, -R9, -0.026868773624300956726, P0 ;  /* 0xbcdc1be7092f7808 */ /* 0x000fe20000000100 */
[----:B------:R-:W-:Y:S01]  /*10620*/  FFMA R43, R42, R43, R45 ;  /* 0x0000002b2a2b7223 */ /* 0x000fe2000000002d */
[----:B------:R-:W-:-:S02]  /*10630*/  FSEL R53, R6, 8.4834944573231041431e-05, P5 ;  /* 0x38b1e96a06357808 */ /* 0x000fc40002800000 */
[----:B------:R-:W-:Y:S01]  /*10640*/  FSEL R55, -R7, -0.00082130916416645050049, P5 ;  /* 0xba574d2007377808 */ /* 0x000fe20002800100 */
[----:B------:R-:W-:Y:S01]  /*10650*/  FFMA R43, R42, R43, R47 ;  /* 0x0000002b2a2b7223 */ /* 0x000fe2000000002f */
        /* <DEDUP_REMOVED lines=30> */
[----:B------:R-:W1:Y:S01]  /*10840*/  @P0 MUFU.EX2 R42, R50 ;  /* 0x00000032002a0308 */ /* 0x000e620000000800 */
[----:B------:R-:W-:-:S02]  /*10850*/  HADD2.F32 R57, -RZ, R56.H1_H1 ;  /* 0x30000038ff397230 */ /* 0x000fc40000004100 */
[----:B------:R-:W-:Y:S01]  /*10860*/  FFMA R43, R48, R43, R46 ;  /* 0x0000002b302b7223 */ /* 0x000fe2000000002e */
[----:B------:R-:W-:Y:S01]  /*10870*/  F2FP.SATFINITE.E4M3.F32.PACK_AB_MERGE_C R36, R36, R29, RZ ;  /* 0x0000001d2424723e */ /* 0x000fe200048070ff */
[----:B------:R-:W-:Y:S01]  /*10880*/  FFMA R52, R45, R44, R44 ;  /* 0x0000002c2d347223 */ /* 0x000fe2000000002c */
[----:B------:R-:W-:Y:S01]  /*10890*/  FMUL R45, R2, R180 ;  /* 0x000000b4022d7220 */ /* 0x000fe20000400000 */
[----:B------:R-:W-:Y:S01]  /*108a0*/  FFMA R54, R43, R54, R54 ;  /* 0x000000362b367223 */ /* 0x000fe20000000036 */
[----:B------:R-:W-:Y:S01]  /*108b0*/  F2FP.F16.E4M3.UNPACK_B R43, R5 ;  /* 0x00000005ff2b723e */ /* 0x000fe200020006ff */
[----:B------:R-:W2:Y:S01]  /*108c0*/  @P4 MUFU.EX2 R44, R52 ;  /* 0x00000034002c4308 */ /* 0x000ea20000000800 */
[----:B------:R-:W-:-:S03]  /*108d0*/  FFMA R57, R16, R57, R45 ;  /* 0x0000003910397223 */ /* 0x000fc6000000002d */
[--C-:B------:R-:W-:Y:S02]  /*108e0*/  HADD2.F32 R48, -RZ, R43.reuse.H0_H0 ;  /* 0x2000002bff307230 */ /* 0x100fe40000004100 */
[----:B------:R-:W-:Y:S01]  /*108f0*/  FMUL R60, R57, 0.70710676908493041992 ;  /* 0x3f3504f3393c7820 */ /* 0x000fe20000400000 */
[----:B------:R-:W-:Y:S02]  /*10900*/  HADD2.F32 R56, -RZ, R43.H1_H1 ;  /* 0x3000002bff387230 */ /* 0x000fe40000004100 */
[----:B------:R-:W-:Y:S01]  /*10910*/  FMUL R43, R2, R194 ;  /* 0x000000c2022b7220 */ /* 0x000fe20000400000 */
[----:B------:R-:W3:Y:S01]  /*10920*/  @P5 MUFU.EX2 R46, R54 ;  /* 0x00000036002e5308 */ /* 0x000ee20000000800 */
[----:B------:R-:W-:Y:S01]  /*10930*/  FFMA R195, R16, R48, R195 ;  /* 0x0000003010c37223 */ /* 0x000fe200000000c3 */
[----:B-1----:R-:W-:Y:S01]  /*10940*/  @P0 FADD R42, -R42, 1 ;  /* 0x3f8000002a2a0421 */ /* 0x002fe20000000100 */
[----:B------:R-:W-:Y:S01]  /*10950*/  FFMA R56, R16, R56, R43 ;  /* 0x0000003810387223 */ /* 0x000fe2000000002b */
[----:B------:R-:W-:Y:S01]  /*10960*/  FMUL R43, R60, R60 ;  /* 0x0000003c3c2b7220 */ /* 0x000fe20000400000 */
[----:B------:R-:W-:Y:S01]  /*10970*/  FMUL R58, R195, 0.70710676908493041992 ;  /* 0x3f3504f3c33a7820 */ /* 0x000fe20000400000 */
[----:B------:R-:W-:Y:S01]  /*10980*/  FMUL R22, R57, 0.5 ;  /* 0x3f00000039167820 */ /* 0x000fe20000400000 */
[----:B------:R-:W-:Y:S01]  /*10990*/  @P0 LOP3.LUT R50, R42, 0x80000000, R59, 0xb8, !PT ;  /* 0x800000002a320812 */ /* 0x000fe200078eb83b */
[----:B------:R-:W-:Y:S01]  /*109a0*/  FMUL R59, R56, 0.70710676908493041992 ;  /* 0x3f3504f3383b7820 */ /* 0x000fe20000400000 */
[----:B--2---:R-:W-:Y:S01]  /*109b0*/  @P4 FADD R44, -R44, 1 ;  /* 0x3f8000002c2c4421 */ /* 0x004fe20000000100 */
[C---:B------:R-:W-:Y:S01]  /*109c0*/  FMUL R42, R58.reuse, R58 ;  /* 0x0000003a3a2a7220 */ /* 0x040fe20000400000 */
[----:B------:R-:W-:Y:S01]  /*109d0*/  FSETP.GE.AND P0, PT, |R58|, 1.0029599666595458984, PT ;  /* 0x3f8060fe3a00780b */ /* 0x000fe20003f06200 */
[----:B------:R-:W-:-:S02]  /*109e0*/  FADD R21, R50, 1 ;  /* 0x3f80000032157421 */ /* 0x000fc40000000000 */
[----:B------:R-:W-:Y:S01]  /*109f0*/  @P4 LOP3.LUT R52, R44, 0x80000000, R61, 0xb8, !PT ;  /* 0x800000002c344812 */ /* 0x000fe200078eb83d */
[C---:B------:R-:W-:Y:S01]  /*10a00*/  FMUL R44, R59.reuse, R59 ;  /* 0x0000003b3b2c7220 */ /* 0x040fe20000400000 */
[----:B------:R-:W-:Y:S01]  /*10a10*/  FSETP.GE.AND P4, PT, |R59|, 1.0029599666595458984, PT ;  /* 0x3f8060fe3b00780b */ /* 0x000fe20003f86200 */
[----:B---3--:R-:W-:Y:S01]  /*10a20*/  @P5 FADD R46, -R46, 1 ;  /* 0x3f8000002e2e5421 */ /* 0x008fe20000000100 */
[----:B------:R-:W-:Y:S01]  /*10a30*/  FSEL R42, |R58|, R42, P0 ;  /* 0x0000002a3a2a7208 */ /* 0x000fe20000000200 */
[----:B------:R-:W-:Y:S01]  /*10a40*/  FADD R52, R52, 1 ;  /* 0x3f80000034347421 */ /* 0x000fe20000000000 */
[----:B------:R-:W-:Y:S01]  /*10a50*/  FSEL R45, -R7, -0.00082130916416645050049, P0 ;  /* 0xba574d20072d7808 */ /* 0x000fe20000000100 */
[----:B------:R-:W-:Y:S01]  /*10a60*/  FMUL R21, R40, R21 ;  /* 0x0000001528157220 */ /* 0x000fe20000400000 */
[----:B------:R-:W-:Y:S01]  /*10a70*/  @P5 LOP3.LUT R54, R46, 0x80000000, R63, 0xb8, !PT ;  /* 0x800000002e365812 */ /* 0x000fe200078eb83f */
[----:B------:R-:W-:Y:S01]  /*10a80*/  FMUL R52, R41, R52 ;  /* 0x0000003429347220 */ /* 0x000fe20000400000 */
[----:B------:R-:W-:-:S02]  /*10a90*/  FSETP.GE.AND P5, PT, |R60|, 1.0029599666595458984, PT ;  /* 0x3f8060fe3c00780b */ /* 0x000fc40003fa6200 */
[----:B------:R-:W-:Y:S01]  /*10aa0*/  FSEL R44, |R59|, R44, P4 ;  /* 0x0000002c3b2c7208 */ /* 0x000fe20002000200 */
[----:B------:R-:W-:Y:S01]  /*10ab0*/  FADD R54, R54, 1 ;  /* 0x3f80000036367421 */ /* 0x000fe20000000000 */
[----:B------:R-:W-:Y:S02]  /*10ac0*/  FSEL R46, |R60|, R43, P5 ;  /* 0x0000002b3c2e7208 */ /* 0x000fe40002800200 */
[C---:B------:R-:W-:Y:S01]  /*10ad0*/  FSEL R47, R6.reuse, 8.4834944573231041431e-05, P5 ;  /* 0x38b1e96a062f7808 */ /* 0x040fe20002800000 */
[----:B------:R-:W-:Y:S01]  /*10ae0*/  FMUL R39, R39, R54 ;  /* 0x0000003627277220 */ /* 0x000fe20000400000 */
[C---:B------:R-:W-:Y:S02]  /*10af0*/  FSEL R49, -R7.reuse, -0.00082130916416645050049, P5 ;  /* 0xba574d2007317808 */ /* 0x040fe40002800100 */
[----:B------:R-:W-:Y:S02]  /*10b00*/  FSEL R43, R6, 8.4834944573231041431e-05, P0 ;  /* 0x38b1e96a062b7808 */ /* 0x000fe40000000000 */
[----:B------:R-:W-:Y:S01]  /*10b10*/  FSEL R55, R8, 0.0052134888246655464172, P5 ;  /* 0x3baad5ea08377808 */ /* 0x000fe20002800000 */
[----:B------:R-:W-:Y:S01]  /*10b20*/  FFMA R53, R46, R47, R49 ;  /* 0x0000002f2e357223 */ /* 0x000fe20000000031 */
[----:B------:R-:W-:Y:S01]  /*10b30*/  FSEL R47, R6, 8.4834944573231041431e-05, P4 ;  /* 0x38b1e96a062f7808 */ /* 0x000fe20002000000 */
[----:B------:R-:W-:Y:S01]  /*10b40*/  FFMA R43, R42, R43, R45 ;  /* 0x0000002b2a2b7223 */ /* 0x000fe2000000002d */
[----:B------:R-:W-:Y:S01]  /*10b50*/  FSEL R49, -R7, -0.00082130916416645050049, P4 ;  /* 0xba574d2007317808 */ /* 0x000fe20002000100 */
[----:B------:R-:W-:Y:S01]  /*10b60*/  FFMA R53, R46, R53, R55 ;  /* 0x000000352e357223 */ /* 0x000fe20000000037 */
[----:B------:R-:W-:-:S02]  /*10b70*/  FSEL R45, R8, 0.0052134888246655464172, P0 ;  /* 0x3baad5ea082d7808 */ /* 0x000fc40000000000 */
[----:B------:R-:W-:Y:S01]  /*10b80*/  FSEL R51, R8, 0.0052134888246655464172, P4 ;  /* 0x3baad5ea08337808 */ /* 0x000fe20002000000 */
[----:B------:R-:W-:Y:S01]  /*10b90*/  FFMA R47, R44, R47, R49 ;  /* 0x0000002f2c2f7223 */ /* 0x000fe20000000031 */
[C---:B------:R-:W-:Y:S01]  /*10ba0*/  FSEL R49, -R9.reuse, -0.026868773624300956726, P5 ;  /* 0xbcdc1be709317808 */ /* 0x040fe20002800100 */
[----:B------:R-:W-:Y:S01]  /*10bb0*/  FFMA R43, R42, R43, R45 ;  /* 0x0000002b2a2b7223 */ /* 0x000fe2000000002d */
[----:B------:R-:W-:Y:S01]  /*10bc0*/  FSEL R45, -R9, -0.026868773624300956726, P0 ;  /* 0xbcdc1be7092d7808 */ /* 0x000fe20000000100 */
[----:B------:R-:W-:Y:S01]  /*10bd0*/  FFMA R51, R44, R47, R51 ;  /* 0x0000002f2c337223 */ /* 0x000fe20000000033 */
[----:B------:R-:W-:Y:S01]  /*10be0*/  FSEL R55, R10, 0.11284004896879196167, P5 ;  /* 0x3de718af0a377808 */ /* 0x000fe20002800000 */
        /* <DEDUP_REMOVED lines=27> */
[----:B------:R-:W1:Y:S01]  /*10da0*/  @P5 MUFU.EX2 R47, R53 ;  /* 0x00000035002f5308 */ /* 0x000e620000000800 */
[----:B------:R-:W-:-:S07]  /*10db0*/  FFMA R45, R45, R48, R48 ;  /* 0x000000302d2d7223 */ /* 0x000fce0000000030 */
[----:B------:R-:W2:Y:S08]  /*10dc0*/  @P0 MUFU.EX2 R43, R42 ;  /* 0x0000002a002b0308 */ /* 0x000eb00000000800 */
[----:B------:R-:W3:Y:S01]  /*10dd0*/  @P4 MUFU.EX2 R44, R45 ;  /* 0x0000002d002c4308 */ /* 0x000ee20000000800 */
[----:B-1----:R-:W-:-:S05]  /*10de0*/  @P5 FADD R47, -R47, 1 ;  /* 0x3f8000002f2f5421 */ /* 0x002fca0000000100 */
[----:B------:R-:W-:Y:S01]  /*10df0*/  @P5 LOP3.LUT R53, R47, 0x80000000, R60, 0xb8, !PT ;  /* 0x800000002f355812 */ /* 0x000fe200078eb83c */
[----:B--2---:R-:W-:-:S04]  /*10e00*/  @P0 FADD R43, -R43, 1 ;  /* 0x3f8000002b2b0421 */ /* 0x004fc80000000100 */
[----:B------:R-:W-:Y:S01]  /*10e10*/  FADD R53, R53, 1 ;  /* 0x3f80000035357421 */ /* 0x000fe20000000000 */
[----:B------:R-:W-:Y:S01]  /*10e20*/  @P0 LOP3.LUT R42, R43, 0x80000000, R58, 0xb8, !PT ;  /* 0x800000002b2a0812 */ /* 0x000fe200078eb83a */
[----:B------:R-:W-:Y:S01]  /*10e30*/  FMUL R43, R17, R20 ;  /* 0x00000014112b7220 */ /* 0x000fe20000400000 */
[----:B------:R-:W-:Y:S01]  /*10e40*/  FADD R20, R37, 1 ;  /* 0x3f80000025147421 */ /* 0x000fe20000000000 */
[----:B---3--:R-:W-:Y:S01]  /*10e50*/  @P4 FADD R44, -R44, 1 ;  /* 0x3f8000002c2c4421 */ /* 0x008fe20000000100 */
[----:B------:R-:W-:Y:S01]  /*10e60*/  FADD R17, R38, 1 ;  /* 0x3f80000026117421 */ /* 0x000fe20000000000 */
[----:B------:R-:W-:Y:S01]  /*10e70*/  FADD R42, R42, 1 ;  /* 0x3f8000002a2a7421 */ /* 0x000fe20000000000 */
[----:B------:R-:W-:Y:S01]  /*10e80*/  FMUL R33, R33, R20 ;  /* 0x0000001421217220 */ /* 0x000fe20000400000 */
[----:B------:R-:W-:Y:S01]  /*10e90*/  FMUL R20, R56, 0.5 ;  /* 0x3f00000038147820 */ /* 0x000fe20000400000 */
[----:B------:R-:W-:Y:S01]  /*10ea0*/  @P4 LOP3.LUT R45, R44, 0x80000000, R59, 0xb8, !PT ;  /* 0x800000002c2d4812 */ /* 0x000fe200078eb83b */
[----:B------:R-:W-:Y:S01]  /*10eb0*/  FMUL R34, R34, R17 ;  /* 0x0000001122227220 */ /* 0x000fe20000400000 */
[----:B------:R-:W-:Y:S01]  /*10ec0*/  FMUL R17, R195, 0.5 ;  /* 0x3f000000c3117820 */ /* 0x000fe20000400000 */
[----:B------:R-:W-:Y:S01]  /*10ed0*/  FMUL R22, R53, R22 ;  /* 0x0000001635167220 */ /* 0x000fe20000400000 */
[----:B------:R-:W-:Y:S01]  /*10ee0*/  F2FP.SATFINITE.E4M3.F32.PACK_AB_MERGE_C R24, R24, R43, RZ ;  /* 0x0000002b1818723e */ /* 0x000fe200048070ff */
[----:B------:R-:W-:Y:S01]  /*10ef0*/  FADD R45, R45, 1 ;  /* 0x3f8000002d2d7421 */ /* 0x000fe20000000000 */
[----:B------:R-:W-:Y:S01]  /*10f00*/  FMUL R17, R17, R42 ;  /* 0x0000002a11117220 */ /* 0x000fe20000400000 */
[----:B------:R-:W-:-:S02]  /*10f10*/  F2FP.SATFINITE.E4M3.F32.PACK_AB_MERGE_C R34, R34, R33, RZ ;  /* 0x000000212222723e */ /* 0x000fc400048070ff */
[----:B------:R-:W-:Y:S01]  /*10f20*/  FMUL R20, R20, R45 ;  /* 0x0000002d14147220 */ /* 0x000fe20000400000 */
[----:B------:R-:W-:-:S04]  /*10f30*/  F2FP.SATFINITE.E4M3.F32.PACK_AB_MERGE_C R22, R22, R39, RZ ;  /* 0x000000271616723e */ /* 0x000fc800048070ff */
[----:B------:R-:W-:Y:S01]  /*10f40*/  F2FP.SATFINITE.E4M3.F32.PACK_AB_MERGE_C R20, R20, R17, RZ ;  /* 0x000000111414723e */ /* 0x000fe200048070ff */
[----:B------:R-:W-:Y:S06]  /*10f50*/  @P1 BRA `(.L_x_103) ;  /* 0x0000000000041947 */ /* 0x000fec0003800000 */
[----:B------:R-:W-:-:S04]  /*10f60*/  DEPBAR.LE SB0, 0x1 ;  /* 0x000080400000791a */ /* 0x000fc80000000000 */
.L_x_103:
        /* <DEDUP_REMOVED lines=27> */
.L_x_105:
[----:B------:R-:W-:Y:S05]  /*11120*/  BSYNC B0 ;  /* 0x0000000000007941 */ /* 0x000fea0003800000 */
.L_x_104:
[----:B------:R-:W-:Y:S04]  /*11130*/  BSSY B0, `(.L_x_106) ;  /* 0x000003c000007945 */ /* 0x000fe80003800000 */
[----:B------:R-:W-:Y:S05]  /*11140*/  @P3 BRA `(.L_x_107) ;  /* 0x0000000000e83947 */ /* 0x000fea0003800000 */
[----:B------:R-:W-:-:S04]  /*11150*/  MOV R17, UR50 ;  /* 0x0000003200117c02 */ /* 0x000fc80008000f00 */
[----:B------:R-:W-:-:S13]  /*11160*/  ISETP.NE.AND P4, PT, R17, 0x3, PT ;  /* 0x000000031100780c */ /* 0x000fda0003f85270 */
[----:B------:R-:W-:Y:S05]  /*11170*/  @!P4 BRA `(.L_x_108) ;  /* 0x000000000004c947 */ /* 0x000fea0003800000 */
[----:B------:R-:W-:Y:S01]  /*11180*/  BPT.TRAP 0x1 ;  /* 0x000000040000795c */ /* 0x000fe20000300000 */
.L_x_108:
[----:B------:R-:W2:Y:S04]  /*11190*/  LDL R20, [R1+0xb8] ;  /* 0x0000b80001147983 */ /* 0x000ea80000100800 */
[----:B------:R-:W3:Y:S01]  /*111a0*/  LDL R17, [R1+0xb4] ;  /* 0x0000b40001117983 */ /* 0x000ee20000100800 */
[----:B------:R-:W-:Y:S01]  /*111b0*/  BSSY B1, `(.L_x_109) ;  /* 0x0000005000017945 */ /* 0x000fe20003800000 */
[----:B--2---:R-:W-:Y:S02]  /*111c0*/  SHF.L.U32 R20, R20, 0x1f, RZ ;  /* 0x0000001f14147819 */ /* 0x004fe400000006ff */
[----:B---3--:R-:W-:-:S04]  /*111d0*/  LEA R17, R17, UR51, 0x3 ;  /* 0x0000003311117c11 */ /* 0x008fc8000f8e18ff */
[----:B------:R-:W1:Y:S02]  /*111e0*/  SYNCS.PHASECHK.TRANS64.TRYWAIT P0, [R17+URZ+0x80], R20 ;  /* 0x00008014110075a7 */ /* 0x000e64000800017f */
[----:B-1----:R-:W-:Y:S05]  /*111f0*/  @!P0 BRA `(.L_x_110) ;  /* 0x000000a400288947 */ /* 0x002fea0003800000 */
.L_x_247:
[----:B------:R-:W-:Y:S05]  /*11200*/  BSYNC B1 ;  /* 0x0000000000017941 */ /* 0x000fea0003800000 */
.L_x_109:
        /* <DEDUP_REMOVED lines=18> */
.L_x_112:
[----:B------:R-:W-:Y:S05]  /*11330*/  BSYNC B1 ;  /* 0x0000000000017941 */ /* 0x000fea0003800000 */
.L_x_111:
        /* <DEDUP_REMOVED lines=8> */
.L_x_113:
        /* <DEDUP_REMOVED lines=19> */
.L_x_107:
[----:B------:R-:W-:Y:S05]  /*114f0*/  BSYNC B0 ;  /* 0x0000000000007941 */ /* 0x000fea0003800000 */
.L_x_106:
[----:B-1----:R-:W2:Y:S04]  /*11500*/  LDL.LU R17, [R1+0x3c] ;  /* 0x00003c0001117983 */ /* 0x002ea80000300800 */
[----:B------:R-:W3:Y:S04]  /*11510*/  LDL.LU R31, [R1+0x40] ;  /* 0x00004000011f7983 */ /* 0x000ee80000300800 */
[----:B------:R-:W4:Y:S04]  /*11520*/  LDL.LU R30, [R1+0x44] ;  /* 0x00004400011e7983 */ /* 0x000f280000300800 */
[----:B------:R-:W5:Y:S01]  /*11530*/  LDL.LU R29, [R1+0x48] ;  /* 0x00004800011d7983 */ /* 0x000f620000300800 */
[----:B------:R-:W-:-:S03]  /*11540*/  F2FP.F16.E4M3.UNPACK_B R25, R5.H1 ;  /* 0x00000005ff19723e */ /* 0x000fc600030006ff */
[----:B------:R-:W3:Y:S02]  /*11550*/  LDL.LU R44, [R1+0x4c] ;  /* 0x00004c00012c7983 */ /* 0x000ee40000300800 */
[----:B------:R-:W-:Y:S02]  /*11560*/  HADD2.F32 R20, -RZ, R25.H0_H0 ;  /* 0x20000019ff147230 */ /* 0x000fe40000004100 */
[----:B------:R-:W3:Y:S04]  /*11570*/  LDL.LU R40, [R1+0x50] ;  /* 0x0000500001287983 */ /* 0x000ee80000300800 */
[----:B------:R-:W3:Y:S04]  /*11580*/  LDL.LU R38, [R1+0x54] ;  /* 0x0000540001267983 */ /* 0x000ee80000300800 */
[----:B------:R-:W3:Y:S04]  /*11590*/  LDL.LU R51, [R1+0x58] ;  /* 0x0000580001337983 */ /* 0x000ee80000300800 */
[----:B------:R-:W3:Y:S04]  /*115a0*/  LDL.LU R50, [R1+0x5c] ;  /* 0x00005c0001327983 */ /* 0x000ee80000300800 */
[----:B------:R-:W3:Y:S01]  /*115b0*/  LDL.LU R48, [R1+0x60] ;  /* 0x0000600001307983 */ /* 0x000ee20000300800 */
[----:B------:R-:W-:-:S03]  /*115c0*/  F2FP.F16.E4M3.UNPACK_B R42, R3 ;  /* 0x00000003ff2a723e */ /* 0x000fc600020006ff */
[----:B------:R-:W3:Y:S04]  /*115d0*/  LDL.LU R54, [R1+0x64] ;  /* 0x0000640001367983 */ /* 0x000ee80000300800 */
[----:B------:R-:W3:Y:S01]  /*115e0*/  LDL.LU R52, [R1+0x68] ;  /* 0x0000680001347983 */ /* 0x000ee20000300800 */
[----:B--2---:R-:W-:-:S04]  /*115f0*/  FMUL R17, R2, R17 ;  /* 0x0000001102117220 */ /* 0x004fc80000400000 */
[----:B------:R-:W-:-:S04]  /*11600*/  FFMA R17, R16, R20, R17 ;  /* 0x0000001410117223 */ /* 0x000fc80000000011 */
[----:B------:R-:W-:-:S04]  /*11610*/  FMUL R27, R17, 0.70710676908493041992 ;  /* 0x3f3504f3111b7820 */ /* 0x000fc80000400000 */
        /* <DEDUP_REMOVED lines=19> */
[----:B-----5:R-:W-:Y:S01]  /*11750*/  FMUL R25, R2, R29 ;  /* 0x0000001d02197220 */ /* 0x020fe20000400000 */
[----:B------:R-:W-:Y:S01]  /*11760*/  FFMA R20, R20, R23, R23 ;  /* 0x0000001714147223 */ /* 0x000fe20000000017 */
[----:B----4-:R-:W-:Y:S01]  /*11770*/  FMUL R23, R2, R30 ;  /* 0x0000001e02177220 */ /* 0x010fe20000400000 */
[--C-:B------:R-:W-:Y:S02]  /*11780*/  HADD2.F32 R26, -RZ, R21.reuse.H0_H0 ;  /* 0x20000015ff1a7230 */ /* 0x100fe40000004100 */
[----:B------:R-:W1:Y:S01]  /*11790*/  @P0 MUFU.EX2 R24, R20 ;  /* 0x0000001400180308 */ /* 0x000e620000000800 */
[----:B------:R-:W-:-:S02]  /*117a0*/  HADD2.F32 R28, -RZ, R21.H1_H1 ;  /* 0x30000015ff1c7230 */ /* 0x000fc40000004100 */
[----:B---3--:R-:W-:-:S04]  /*117b0*/  FMUL R21, R2, R31 ;  /* 0x0000001f02157220 */ /* 0x008fc80000400000 */
[C---:B------:R-:W-:Y:S01]  /*117c0*/  FFMA R21, R16.reuse, R22, R21 ;  /* 0x0000001610157223 */ /* 0x040fe20000000015 */
[----:B------:R-:W-:-:S03]  /*117d0*/  FFMA R22, R16, R26, R23 ;  /* 0x0000001a10167223 */ /* 0x000fc60000000017 */
[----:B------:R-:W-:Y:S01]  /*117e0*/  FMUL R41, R21, 0.70710676908493041992 ;  /* 0x3f3504f315297820 */ /* 0x000fe20000400000 */
[----:B------:R-:W-:Y:S01]  /*117f0*/  FMUL R43, R22, 0.70710676908493041992 ;  /* 0x3f3504f3162b7820 */ /* 0x000fe20000400000 */
[----:B-1----:R-:W-:Y:S01]  /*11800*/  @P0 FADD R24, -R24, 1 ;  /* 0x3f80000018180421 */ /* 0x002fe20000000100 */
[----:B------:R-:W-:-:S04]  /*11810*/  FFMA R23, R16, R28, R25 ;  /* 0x0000001c10177223 */ /* 0x000fc80000000019 */
[----:B------:R-:W-:Y:S01]  /*11820*/  @P0 LOP3.LUT R20, R24, 0x80000000, R27, 0xb8, !PT ;  /* 0x8000000018140812 */ /* 0x000fe200078eb81b */
[C---:B------:R-:W-:Y:S01]  /*11830*/  FMUL R24, R41.reuse, R41 ;  /* 0x0000002929187220 */ /* 0x040fe20000400000 */
[----:B------:R-:W-:Y:S01]  /*11840*/  FSETP.GE.AND P0, PT, |R41|, 1.0029599666595458984, PT ;  /* 0x3f8060fe2900780b */ /* 0x000fe20003f06200 */
[C---:B------:R-:W-:Y:S01]  /*11850*/  FMUL R26, R43.reuse, R43 ;  /* 0x0000002b2b1a7220 */ /* 0x040fe20000400000 */
[----:B------:R-:W-:Y:S01]  /*11860*/  FSETP.GE.AND P4, PT, |R43|, 1.0029599666595458984, PT ;  /* 0x3f8060fe2b00780b */ /* 0x000fe20003f86200 */
[----:B------:R-:W-:Y:S01]  /*11870*/  FMUL R34, R23, 0.70710676908493041992 ;  /* 0x3f3504f317227820 */ /* 0x000fe20000400000 */
[----:B------:R-:W-:Y:S02]  /*11880*/  FSEL R24, |R41|, R24, P0 ;  /* 0x0000001829187208 */ /* 0x000fe40000000200 */
[----:B------:R-:W-:Y:S02]  /*11890*/  FSEL R25, R6, 8.4834944573231041431e-05, P0 ;  /* 0x38b1e96a06197808 */ /* 0x000fe40000000000 */
[----:B------:R-:W-:Y:S01]  /*118a0*/  FSEL R27, -R7, -0.00082130916416645050049, P0 ;  /* 0xba574d20071b7808 */ /* 0x000fe20000000100 */
[----:B------:R-:W-:Y:S01]  /*118b0*/  FMUL R28, R34, R34 ;  /* 0x00000022221c7220 */ /* 0x000fe20000400000 */
[----:B------:R-:W-:-:S02]  /*118c0*/  FSEL R26, |R43|, R26, P4 ;  /* 0x0000001a2b1a7208 */ /* 0x000fc40002000200 */
[----:B------:R-:W-:Y:S01]  /*118d0*/  FSEL R29, R6, 8.4834944573231041431e-05, P4 ;  /* 0x38b1e96a061d7808 */ /* 0x000fe20002000000 */
[----:B------:R-:W-:Y:S01]  /*118e0*/  FFMA R25, R24, R25, R27 ;  /* 0x0000001918197223 */ /* 0x000fe2000000001b */
[C---:B------:R-:W-:Y:S02]  /*118f0*/  FSEL R31, -R7.reuse, -0.00082130916416645050049, P4 ;  /* 0xba574d20071f7808 */ /* 0x040fe40002000100 */
[----:B------:R-:W-:Y:S02]  /*11900*/  FSETP.GE.AND P5, PT, |R34|, 1.0029599666595458984, PT ;  /* 0x3f8060fe2200780b */ /* 0x000fe40003fa6200 */
[----:B------:R-:W-:Y:S01]  /*11910*/  FSEL R27, R8, 0.0052134888246655464172, P0 ;  /* 0x3baad5ea081b7808 */ /* 0x000fe20000000000 */
[----:B------:R-:W-:Y:S01]  /*11920*/  FFMA R31, R26, R29, R31 ;  /* 0x0000001d1a1f7223 */ /* 0x000fe2000000001f */
[----:B------:R-:W-:Y:S02]  /*11930*/  FSEL R30, |R34|, R28, P5 ;  /* 0x0000001c221e7208 */ /* 0x000fe40002800200 */
        /* <DEDUP_REMOVED lines=29> */
[----:B------:R-:W-:Y:S02]  /*11b10*/  FSEL R26, -|R43|, R43, P4 ;  /* 0x0000002b2b1a7208 */ /* 0x000fe40002000300 */
[----:B------:R-:W-:Y:S01]  /*11b20*/  FSEL R29, -|R41|, R41, P0 ;  /* 0x00000029291d7208 */ /* 0x000fe20000000300 */
[----:B------:R-:W-:Y:S01]  /*11b30*/  FFMA R27, R30, R35, R27 ;  /* 0x000000231e1b7223 */ /* 0x000fe2000000001b */
[----:B------:R-:W-:Y:S01]  /*11b40*/  FSEL R32, R12, 0.12837915122509002686, P5 ;  /* 0x3e0375d30c207808 */ /* 0x000fe20002800000 */
[----:B------:R-:W-:Y:S01]  /*11b50*/  FFMA R25, R25, R26, R26 ;  /* 0x0000001a19197223 */ /* 0x000fe2000000001a */
[----:B------:R-:W-:Y:S01]  /*11b60*/  FSEL R26, -|R34|, R34, P5 ;  /* 0x00000022221a7208 */ /* 0x000fe20002800300 */
[----:B------:R-:W-:Y:S02]  /*11b70*/  FFMA R24, R24, R29, R29 ;  /* 0x0000001d18187223 */ /* 0x000fe4000000001d */
[----:B------:R-:W-:-:S02]  /*11b80*/  FFMA R27, R30, R27, R32 ;  /* 0x0000001b1e1b7223 */ /* 0x000fc40000000020 */
[----:B------:R-:W1:Y:S02]  /*11b90*/  @P0 MUFU.EX2 R28, R24 ;  /* 0x00000018001c0308 */ /* 0x000e640000000800 */
[----:B------:R-:W-:Y:S01]  /*11ba0*/  FFMA R26, R27, R26, R26 ;  /* 0x0000001a1b1a7223 */ /* 0x000fe2000000001a */
[----:B------:R-:W-:-:S05]  /*11bb0*/  F2FP.F16.E4M3.UNPACK_B R27, R4.H1 ;  /* 0x00000004ff1b723e */ /* 0x000fca00030006ff */
[----:B------:R-:W2:Y:S01]  /*11bc0*/  @P4 MUFU.EX2 R32, R25 ;  /* 0x0000001900204308 */ /* 0x000ea20000000800 */
[--C-:B------:R-:W-:Y:S02]  /*11bd0*/  HADD2.F32 R35, -RZ, R27.reuse.H0_H0 ;  /* 0x2000001bff237230 */ /* 0x100fe40000004100 */
[----:B------:R-:W-:-:S05]  /*11be0*/  HADD2.F32 R36, -RZ, R27.H1_H1 ;  /* 0x3000001bff247230 */ /* 0x000fca0000004100 */
[----:B------:R-:W3:Y:S01]  /*11bf0*/  @P5 MUFU.EX2 R33, R26 ;  /* 0x0000001a00215308 */ /* 0x000ee20000000800 */
[C---:B------:R-:W-:Y:S01]  /*11c00*/  FMUL R27, R2.reuse, R44 ;  /* 0x0000002c021b7220 */ /* 0x040fe20000400000 */
[----:B------:R-:W-:Y:S01]  /*11c10*/  FMUL R29, R2, R40 ;  /* 0x00000028021d7220 */ /* 0x000fe20000400000 */
[----:B-1----:R-:W-:Y:S02]  /*11c20*/  @P0 FADD R30, -R28, 1 ;  /* 0x3f8000001c1e0421 */ /* 0x002fe40000000100 */
[----:B------:R-:W-:Y:S01]  /*11c30*/  FFMA R27, R16, R35, R27 ;  /* 0x00000023101b7223 */ /* 0x000fe2000000001b */
[----:B------:R-:W-:Y:S01]  /*11c40*/  FMUL R31, R2, R38 ;  /* 0x00000026021f7220 */ /* 0x000fe20000400000 */
[----:B------:R-:W-:Y:S01]  /*11c50*/  FFMA R29, R16, R36, R29 ;  /* 0x00000024101d7223 */ /* 0x000fe2000000001d */
[----:B------:R-:W-:Y:S02]  /*11c60*/  HADD2.F32 R38, -RZ, R42.H0_H0 ;  /* 0x2000002aff267230 */ /* 0x000fe40000004100 */
[----:B------:R-:W-:Y:S01]  /*11c70*/  FMUL R47, R27, 0.70710676908493041992 ;  /* 0x3f3504f31b2f7820 */ /* 0x000fe20000400000 */
[----:B--2---:R-:W-:Y:S01]  /*11c80*/  @P4 FADD R32, -R32, 1 ;  /* 0x3f80000020204421 */ /* 0x004fe20000000100 */
[----:B------:R-:W-:Y:S01]  /*11c90*/  @P0 LOP3.LUT R24, R30, 0x80000000, R41, 0xb8, !PT ;  /* 0x800000001e180812 */ /* 0x000fe200078eb829 */
[----:B------:R-:W-:Y:S01]  /*11ca0*/  FMUL R49, R29, 0.70710676908493041992 ;  /* 0x3f3504f31d317820 */ /* 0x000fe20000400000 */
[C---:B------:R-:W-:Y:S01]  /*11cb0*/  FMUL R30, R47.reuse, R47 ;  /* 0x0000002f2f1e7220 */ /* 0x040fe20000400000 */
[----:B------:R-:W-:Y:S01]  /*11cc0*/  FSETP.GE.AND P0, PT, |R47|, 1.0029599666595458984, PT ;  /* 0x3f8060fe2f00780b */ /* 0x000fe20003f06200 */
[----:B---3--:R-:W-:Y:S01]  /*11cd0*/  @P5 FADD R33, -R33, 1 ;  /* 0x3f80000021215421 */ /* 0x008fe20000000100 */
[----:B------:R-:W-:Y:S01]  /*11ce0*/  FFMA R28, R16, R38, R31 ;  /* 0x00000026101c7223 */ /* 0x000fe2000000001f */
[----:B------:R-:W-:Y:S01]  /*11cf0*/  @P4 LOP3.LUT R25, R32, 0x80000000, R43, 0xb8, !PT ;  /* 0x8000000020194812 */ /* 0x000fe200078eb82b */
[C---:B------:R-:W-:Y:S01]  /*11d00*/  FMUL R32, R49.reuse, R49 ;  /* 0x0000003131207220 */ /* 0x040fe20000400000 */
[----:B------:R-:W-:-:S02]  /*11d10*/  FSETP.GE.AND P4, PT, |R49|, 1.0029599666595458984, PT ;  /* 0x3f8060fe3100780b */ /* 0x000fc40003f86200 */
[----:B------:R-:W-:Y:S01]  /*11d20*/  @P5 LOP3.LUT R26, R33, 0x80000000, R34, 0xb8, !PT ;  /* 0x80000000211a5812 */ /* 0x000fe200078eb822 */
[----:B------:R-:W-:Y:S01]  /*11d30*/  FMUL R40, R28, 0.70710676908493041992 ;  /* 0x3f3504f31c287820 */ /* 0x000fe20000400000 */
[----:B------:R-:W-:Y:S02]  /*11d40*/  FSEL R30, |R47|, R30, P0 ;  /* 0x0000001e2f1e7208 */ /* 0x000fe40000000200 */
[----:B------:R-:W-:Y:S02]  /*11d50*/  FSEL R31, R6, 8.4834944573231041431e-05, P0 ;  /* 0x38b1e96a061f7808 */ /* 0x000fe40000000000 */
[----:B------:R-:W-:Y:S01]  /*11d60*/  FSEL R33, -R7, -0.00082130916416645050049, P0 ;  /* 0xba574d2007217808 */ /* 0x000fe20000000100 */
[----:B------:R-:W-:Y:S01]  /*11d70*/  FMUL R34, R40, R40 ;  /* 0x0000002828227220 */ /* 0x000fe20000400000 */
[----:B------:R-:W-:Y:S02]  /*11d80*/  FSEL R32, |R49|, R32, P4 ;  /* 0x0000002031207208 */ /* 0x000fe40002000200 */
[----:B------:R-:W-:Y:S01]  /*11d90*/  FSEL R35, R6, 8.4834944573231041431e-05, P4 ;  /* 0x38b1e96a06237808 */ /* 0x000fe20002000000 */
[----:B------:R-:W-:Y:S01]  /*11da0*/  FFMA R31, R30, R31, R33 ;  /* 0x0000001f1e1f7223 */ /* 0x000fe20000000021 */
        /* <DEDUP_REMOVED lines=39> */
[----:B------:R-:W-:-:S04]  /*12020*/  FFMA R33, R36, R33, R38 ;  /* 0x0000002124217223 */ /* 0x000fc80000000026 */
[----:B------:R-:W-:Y:S01]  /*12030*/  FFMA R32, R33, R32, R32 ;  /* 0x0000002021207223 */ /* 0x000fe20000000020 */
[----:B------:R-:W-:-:S05]  /*12040*/  F2FP.F16.E4M3.UNPACK_B R33, R3.H1 ;  /* 0x00000003ff21723e */ /* 0x000fca00030006ff */
[--C-:B------:R-:W-:Y:S02]  /*12050*/  HADD2.F32 R44, -RZ, R33.reuse.H0_H0 ;  /* 0x20000021ff2c7230 */ /* 0x100fe40000004100 */
[----:B------:R-:W-:Y:S02]  /*12060*/  HADD2.F32 R46, -RZ, R33.H1_H1 ;  /* 0x30000021ff2e7230 */ /* 0x000fe40000004100 */
[----:B------:R-:W-:Y:S02]  /*12070*/  FMUL R33, R2, R50 ;  /* 0x0000003202217220 */ /* 0x000fe40000400000 */
[----:B------:R-:W2:Y:S04]  /*12080*/  LDL.LU R50, [R1+0x6c] ;  /* 0x00006c0001327983 */ /* 0x000ea80000300800 */
[----:B------:R-:W3:Y:S04]  /*12090*/  LDL.LU R64, [R1+0x70] ;  /* 0x0000700001407983 */ /* 0x000ee80000300800 */
[----:B------:R-:W4:Y:S04]  /*120a0*/  LDL.LU R62, [R1+0x34] ;  /* 0x00003400013e7983 */ /* 0x000f280000300800 */
[----:B------:R-:W5:Y:S01]  /*120b0*/  LDL.LU R60, [R1+0x38] ;  /* 0x00003800013c7983 */ /* 0x000f620000300800 */
[----:B------:R-:W-:-:S05]  /*120c0*/  FSEL R35, -|R47|, R47, P0 ;  /* 0x0000002f2f237208 */ /* 0x000fca0000000300 */
[----:B------:R-:W-:-:S04]  /*120d0*/  FFMA R30, R30, R35, R35 ;  /* 0x000000231e1e7223 */ /* 0x000fc80000000023 */
[----:B------:R-:W1:Y:S01]  /*120e0*/  @P0 MUFU.EX2 R34, R30 ;  /* 0x0000001e00220308 */ /* 0x000e620000000800 */
[----:B------:R-:W-:-:S07]  /*120f0*/  HADD2.F32 R42, -RZ, R42.H1_H1 ;  /* 0x3000002aff2a7230 */ /* 0x000fce0000004100 */
[----:B------:R-:W1:Y:S01]  /*12100*/  @P4 MUFU.EX2 R38, R31 ;  /* 0x0000001f00264308 */ /* 0x000e620000000800 */
[----:B------:R-:W-:-:S07]  /*12110*/  FMUL R35, R2, R51 ;  /* 0x0000003302237220 */ /* 0x000fce0000400000 */
[----:B------:R-:W1:Y:S01]  /*12120*/  @P5 MUFU.EX2 R39, R32 ;  /* 0x0000002000275308 */ /* 0x000e620000000800 */
[----:B------:R-:W-:Y:S01]  /*12130*/  FFMA R35, R16, R42, R35 ;  /* 0x0000002a10237223 */ /* 0x000fe20000000023 */
[----:B-1----:R-:W-:Y:S01]  /*12140*/  @P0 FADD R36, -R34, 1 ;  /* 0x3f80000022240421 */ /* 0x002fe20000000100 */
[----:B------:R-:W-:Y:S02]  /*12150*/  FFMA R33, R16, R44, R33 ;  /* 0x0000002c10217223 */ /* 0x000fe40000000021 */
[----:B------:R-:W-:Y:S01]  /*12160*/  FMUL R53, R35, 0.70710676908493041992 ;  /* 0x3f3504f323357820 */ /* 0x000fe20000400000 */
[----:B------:R-:W-:Y:S01]  /*12170*/  FMUL R37, R2, R48 ;  /* 0x0000003002257220 */ /* 0x000fe20000400000 */
[----:B------:R-:W-:Y:S01]  /*12180*/  @P0 LOP3.LUT R30, R36, 0x80000000, R47, 0xb8, !PT ;  /* 0x80000000241e0812 */ /* 0x000fe200078eb82f */
[----:B------:R-:W-:Y:S01]  /*12190*/  @P4 FADD R38, -R38, 1 ;  /* 0x3f80000026264421 */ /* 0x000fe20000000100 */
[----:B------:R-:W-:Y:S01]  /*121a0*/  FMUL R55, R33, 0.70710676908493041992 ;  /* 0x3f3504f321377820 */ /* 0x000fe20000400000 */
[C---:B------:R-:W-:Y:S01]  /*121b0*/  FMUL R36, R53.reuse, R53 ;  /* 0x0000003535247220 */ /* 0x040fe20000400000 */
[----:B------:R-:W-:Y:S01]  /*121c0*/  FSETP.GE.AND P0, PT, |R53|, 1.0029599666595458984, PT ;  /* 0x3f8060fe3500780b */ /* 0x000fe20003f06200 */
[----:B------:R-:W-:Y:S01]  /*121d0*/  FFMA R34, R16, R46, R37 ;  /* 0x0000002e10227223 */ /* 0x000fe20000000025 */
[----:B------:R-:W-:Y:S01]  /*121e0*/  @P5 FADD R39, -R39, 1 ;  /* 0x3f80000027275421 */ /* 0x000fe20000000100 */
        /* <DEDUP_REMOVED lines=50> */
[----:B------:R-:W-:-:S02]  /*12510*/  FFMA R39, R42, R47, R39 ;  /* 0x0000002f2a277223 */ /* 0x000fc40000000027 */
[----:B------:R-:W-:Y:S01]  /*12520*/  FFMA R37, R37, R38, R38 ;  /* 0x0000002625257223 */ /* 0x000fe20000000026 */
[----:B------:R-:W-:Y:S01]  /*12530*/  FSEL R38, -|R46|, R46, P5 ;  /* 0x0000002e2e267208 */ /* 0x000fe20002800300 */
[----:B------:R-:W1:Y:S01]  /*12540*/  @P0 MUFU.EX2 R40, R36 ;  /* 0x0000002400280308 */ /* 0x000e620000000800 */
[----:B------:R-:W-:-:S04]  /*12550*/  FFMA R39, R42, R39, R44 ;  /* 0x000000272a277223 */ /* 0x000fc8000000002c */
[----:B------:R-:W-:Y:S01]  /*12560*/  FFMA R38, R39, R38, R38 ;  /* 0x0000002627267223 */ /* 0x000fe20000000026 */
[----:B------:R-:W-:Y:S02]  /*12570*/  F2FP.F16.E4M3.UNPACK_B R39, R0 ;  /* 0x00000000ff27723e */ /* 0x000fe400020006ff */
[----:B------:R-:W1:Y:S03]  /*12580*/  @P4 MUFU.EX2 R44, R37 ;  /* 0x00000025002c4308 */ /* 0x000e660000000800 */
[----:B------:R-:W-:-:S05]  /*12590*/  HADD2.F32 R47, -RZ, R39.H0_H0 ;  /* 0x20000027ff2f7230 */ /* 0x000fca0000004100 */
[----:B------:R-:W1:Y:S01]  /*125a0*/  @P5 MUFU.EX2 R45, R38 ;  /* 0x00000026002d5308 */ /* 0x000e620000000800 */
[----:B------:R-:W-:Y:S02]  /*125b0*/  HADD2.F32 R48, -RZ, R39.H1_H1 ;  /* 0x30000027ff307230 */ /* 0x000fe40000004100 */
[----:B------:R-:W-:Y:S01]  /*125c0*/  FMUL R39, R2, R54 ;  /* 0x0000003602277220 */ /* 0x000fe20000400000 */
[----:B-1----:R-:W-:Y:S01]  /*125d0*/  @P0 FADD R42, -R40, 1 ;  /* 0x3f800000282a0421 */ /* 0x002fe20000000100 */
[----:B------:R-:W-:Y:S02]  /*125e0*/  FMUL R41, R2, R52 ;  /* 0x0000003402297220 */ /* 0x000fe40000400000 */
[C---:B------:R-:W-:Y:S01]  /*125f0*/  FFMA R40, R16.reuse, R47, R39 ;  /* 0x0000002f10287223 */ /* 0x040fe20000000027 */
[----:B------:R-:W-:Y:S01]  /*12600*/  F2FP.F16.E4M3.UNPACK_B R56, R0.H1 ;  /* 0x00000000ff38723e */ /* 0x000fe200030006ff */
[----:B------:R-:W-:Y:S02]  /*12610*/  FFMA R41, R16, R48, R41 ;  /* 0x0000003010297223 */ /* 0x000fe40000000029 */
[----:B------:R-:W-:Y:S01]  /*12620*/  FMUL R59, R40, 0.70710676908493041992 ;  /* 0x3f3504f3283b7820 */ /* 0x000fe20000400000 */
[----:B------:R-:W-:Y:S01]  /*12630*/  @P4 FADD R44, -R44, 1 ;  /* 0x3f8000002c2c4421 */ /* 0x000fe20000000100 */
[----:B------:R-:W-:Y:S01]  /*12640*/  @P0 LOP3.LUT R36, R42, 0x80000000, R53, 0xb8, !PT ;  /* 0x800000002a240812 */ /* 0x000fe200078eb835 */
[----:B------:R-:W-:Y:S01]  /*12650*/  FMUL R61, R41, 0.70710676908493041992 ;  /* 0x3f3504f3293d7820 */ /* 0x000fe20000400000 */
[C---:B------:R-:W-:Y:S01]  /*12660*/  FMUL R42, R59.reuse, R59 ;  /* 0x0000003b3b2a7220 */ /* 0x040fe20000400000 */
[----:B------:R-:W-:Y:S01]  /*12670*/  FSETP.GE.AND P0, PT, |R59|, 1.0029599666595458984, PT ;  /* 0x3f8060fe3b00780b */ /* 0x000fe20003f06200 */
[----:B------:R-:W-:Y:S01]  /*12680*/  @P5 FADD R45, -R45, 1 ;  /* 0x3f8000002d2d5421 */ /* 0x000fe20000000100 */
[----:B------:R-:W-:Y:S01]  /*12690*/  @P4 LOP3.LUT R37, R44, 0x80000000, R55, 0xb8, !PT ;  /* 0x800000002c254812 */ /* 0x000fe200078eb837 */
[C---:B------:R-:W-:Y:S01]  /*126a0*/  FMUL R44, R61.reuse, R61 ;  /* 0x0000003d3d2c7220 */ /* 0x040fe20000400000 */
[----:B------:R-:W-:-:S02]  /*126b0*/  FSETP.GE.AND P4, PT, |R61|, 1.0029599666595458984, PT ;  /* 0x3f8060fe3d00780b */ /* 0x000fc40003f86200 */
[----:B------:R-:W-:Y:S02]  /*126c0*/  @P5 LOP3.LUT R38, R45, 0x80000000, R46, 0xb8, !PT ;  /* 0x800000002d265812 */ /* 0x000fe400078eb82e */
[----:B------:R-:W-:Y:S02]  /*126d0*/  FSEL R42, |R59|, R42, P0 ;  /* 0x0000002a3b2a7208 */ /* 0x000fe40000000200 */
[----:B------:R-:W-:Y:S02]  /*126e0*/  FSEL R45, -R7, -0.00082130916416645050049, P0 ;  /* 0xba574d20072d7808 */ /* 0x000fe40000000100 */
[----:B------:R-:W-:Y:S02]  /*126f0*/  FSEL R46, |R61|, R44, P4 ;  /* 0x0000002c3d2e7208 */ /* 0x000fe40002000200 */
[----:B------:R-:W-:Y:S02]  /*12700*/  FSEL R47, R6, 8.4834944573231041431e-05, P4 ;  /* 0x38b1e96a062f7808 */ /* 0x000fe40002000000 */
[----:B------:R-:W-:-:S02]  /*12710*/  FSEL R49, -R7, -0.00082130916416645050049, P4 ;  /* 0xba574d2007317808 */ /* 0x000fc40002000100 */
[----:B------:R-:W-:-:S03]  /*12720*/  FSEL R51, R8, 0.0052134888246655464172, P4 ;  /* 0x3baad5ea08337808 */ /* 0x000fc60002000000 */
[----:B------:R-:W-:Y:S01]  /*12730*/  FFMA R49, R46, R47, R49 ;  /* 0x0000002f2e317223 */ /* 0x000fe20000000031 */
[----:B------:R-:W-:-:S03]  /*12740*/  FSEL R47, -R9, -0.026868773624300956726, P0 ;  /* 0xbcdc1be7092f7808 */ /* 0x000fc60000000100 */
[----:B------:R-:W-:Y:S01]  /*12750*/  FFMA R49, R46, R49, R51 ;  /* 0x000000312e317223 */ /* 0x000fe20000000033 */
[----:B------:R-:W-:Y:S02]  /*12760*/  FSEL R51, -R9, -0.026868773624300956726, P4 ;  /* 0xbcdc1be709337808 */ /* 0x000fe40002000100 */
[----:B------:R-:W-:-:S03]  /*12770*/  FSEL R44, -|R59|, R59, P0 ;  /* 0x0000003b3b2c7208 */ /* 0x000fc60000000300 */
[----:B------:R-:W-:Y:S01]  /*12780*/  FFMA R49, R46, R49, R51 ;  /* 0x000000312e317223 */ /* 0x000fe20000000033 */
[--C-:B------:R-:W-:Y:S02]  /*12790*/  HADD2.F32 R58, -RZ, R56.reuse.H1_H1 ;  /* 0x30000038ff3a7230 */ /* 0x100fe40000004100 */
[----:B--2---:R-:W-:Y:S01]  /*127a0*/  FMUL R43, R2, R50 ;  /* 0x00000032022b7220 */ /* 0x004fe20000400000 */
[----:B------:R-:W-:-:S05]  /*127b0*/  HADD2.F32 R50, -RZ, R56.H0_H0 ;  /* 0x20000038ff327230 */ /* 0x000fca0000004100 */
[----:B------:R-:W-:Y:S01]  /*127c0*/  FFMA R39, R16, R50, R43 ;  /* 0x0000003210277223 */ /* 0x000fe2000000002b */
[----:B------:R-:W-:-:S03]  /*127d0*/  FSEL R43, R6, 8.4834944573231041431e-05, P0 ;  /* 0x38b1e96a062b7808 */ /* 0x000fc60000000000 */
[----:B------:R-:W-:Y:S02]  /*127e0*/  FMUL R63, R39, 0.70710676908493041992 ;  /* 0x3f3504f3273f7820 */ /* 0x000fe40000400000 */
[----:B------:R-:W-:Y:S01]  /*127f0*/  FFMA R43, R42, R43, R45 ;  /* 0x0000002b2a2b7223 */ /* 0x000fe2000000002d */
[----:B------:R-:W-:Y:S01]  /*12800*/  FSEL R45, R8, 0.0052134888246655464172, P0 ;  /* 0x3baad5ea082d7808 */ /* 0x000fe20000000000 */
[C---:B------:R-:W-:Y:S01]  /*12810*/  FMUL R48, R63.reuse, R63 ;  /* 0x0000003f3f307220 */ /* 0x040fe20000400000 */
[----:B------:R-:W-:-:S03]  /*12820*/  FSETP.GE.AND P5, PT, |R63|, 1.0029599666595458984, PT ;  /* 0x3f8060fe3f00780b */ /* 0x000fc60003fa6200 */
[----:B------:R-:W-:Y:S01]  /*12830*/  FFMA R43, R42, R43, R45 ;  /* 0x0000002b2a2b7223 */ /* 0x000fe2000000002d */
[----:B------:R-:W-:Y:S02]  /*12840*/  FSEL R48, |R63|, R48, P5 ;  /* 0x000000303f307208 */ /* 0x000fe40002800200 */
[----:B------:R-:W-:Y:S02]  /*12850*/  FSEL R53, R6, 8.4834944573231041431e-05, P5 ;  /* 0x38b1e96a06357808 */ /* 0x000fe40002800000 */
[----:B------:R-:W-:Y:S01]  /*12860*/  FSEL R55, -R7, -0.00082130916416645050049, P5 ;  /* 0xba574d2007377808 */ /* 0x000fe20002800100 */
[----:B------:R-:W-:Y:S01]  /*12870*/  FFMA R43, R42, R43, R47 ;  /* 0x0000002b2a2b7223 */ /* 0x000fe2000000002f */
[----:B------:R-:W-:Y:S02]  /*12880*/  FSEL R45, R10, 0.11284004896879196167, P0 ;  /* 0x3de718af0a2d7808 */ /* 0x000fe40000000000 */
[----:B------:R-:W-:Y:S01]  /*12890*/  FSEL R57, R8, 0.0052134888246655464172, P5 ;  /* 0x3baad5ea08397808 */ /* 0x000fe20002800000 */
[----:B------:R-:W-:Y:S01]  /*128a0*/  FFMA R53, R48, R53, R55 ;  /* 0x0000003530357223 */ /* 0x000fe20000000037 */
[----:B------:R-:W-:Y:S01]  /*128b0*/  FSEL R47, R11, -0.37612664699554443359, P0 ;  /* 0xbec093ac0b2f7808 */ /* 0x000fe20000000000 */
[----:B------:R-:W-:Y:S01]  /*128c0*/  FFMA R43, R42, R43, R45 ;  /* 0x0000002b2a2b7223 */ /* 0x000fe2000000002d */
[----:B------:R-:W-:Y:S01]  /*128d0*/  FSEL R45, R12, 0.12837915122509002686, P0 ;  /* 0x3e0375d30c2d7808 */ /* 0x000fe20000000000 */
[----:B------:R-:W-:Y:S01]  /*128e0*/  FFMA R57, R48, R53, R57 ;  /* 0x0000003530397223 */ /* 0x000fe20000000039 */
[----:B------:R-:W-:Y:S01]  /*128f0*/  FSEL R53, R10, 0.11284004896879196167, P4 ;  /* 0x3de718af0a357808 */ /* 0x000fe20002000000 */
[----:B------:R-:W-:Y:S01]  /*12900*/  FFMA R43, R42, R43, R47 ;  /* 0x0000002b2a2b7223 */ /* 0x000fe2000000002f */
[----:B------:R-:W-:-:S02]  /*12910*/  FSEL R55, -R9, -0.026868773624300956726, P5 ;  /* 0xbcdc1be709377808 */ /* 0x000fc40002800100 */
[----:B------:R-:W-:Y:S01]  /*12920*/  FSEL R47, R11, -0.37612664699554443359, P4 ;  /* 0xbec093ac0b2f7808 */ /* 0x000fe20002000000 */
[----:B------:R-:W-:Y:S01]  /*12930*/  FFMA R49, R46, R49, R53 ;  /* 0x000000312e317223 */ /* 0x000fe20000000035 */
[----:B------:R-:W-:Y:S01]  /*12940*/  FFMA R43, R42, R43, R45 ;  /* 0x0000002b2a2b7223 */ /* 0x000fe2000000002d */
[----:B------:R-:W-:Y:S01]  /*12950*/  FSEL R51, R10, 0.11284004896879196167, P5 ;  /* 0x3de718af0a337808 */ /* 0x000fe20002800000 */
[----:B------:R-:W-:Y:S01]  /*12960*/  FFMA R55, R48, R57, R55 ;  /* 0x0000003930377223 */ /* 0x000fe20000000037 */
[----:B------:R-:W-:Y:S01]  /*12970*/  FSEL R45, R12, 0.12837915122509002686, P4 ;  /* 0x3e0375d30c2d7808 */ /* 0x000fe20002000000 */
[----:B------:R-:W-:Y:S01]  /*12980*/  FFMA R47, R46, R49, R47 ;  /* 0x000000312e2f7223 */ /* 0x000fe2000000002f */
[----:B------:R-:W-:Y:S01]  /*12990*/  FFMA R50, R43, R44, R44 ;  /* 0x0000002c2b327223 */ /* 0x000fe2000000002c */
[----:B------:R-:W-:Y:S01]  /*129a0*/  FSEL R43, R11, -0.37612664699554443359, P5 ;  /* 0xbec093ac0b2b7808 */ /* 0x000fe20002800000 */
[----:B------:R-:W-:Y:S01]  /*129b0*/  FFMA R51, R48, R55, R51 ;  /* 0x0000003730337223 */ /* 0x000fe20000000033 */
[----:B------:R-:W-:Y:S01]  /*129c0*/  FFMA R45, R46, R47, R45 ;  /* 0x0000002f2e2d7223 */ /* 0x000fe2000000002d */
[----:B------:R-:W-:-:S02]  /*129d0*/  FSEL R46, R12, 0.12837915122509002686, P5 ;  /* 0x3e0375d30c2e7808 */ /* 0x000fc40002800000 */
[C---:B------:R-:W-:Y:S01]  /*129e0*/  FFMA R43, R48.reuse, R51, R43 ;  /* 0x00000033302b7223 */ /* 0x040fe2000000002b */
[----:B------:R-:W-:Y:S02]  /*129f0*/  FSEL R54, -|R63|, R63, P5 ;  /* 0x0000003f3f367208 */ /* 0x000fe40002800300 */
[----:B------:R-:W-:Y:S01]  /*12a00*/  FSEL R44, -|R61|, R61, P4 ;  /* 0x0000003d3d2c7208 */ /* 0x000fe20002000300 */
[----:B------:R-:W-:Y:S01]  /*12a10*/  FFMA R43, R48, R43, R46 ;  /* 0x0000002b302b7223 */ /* 0x000fe2000000002e */
[----:B------:R-:W1:Y:S03]  /*12a20*/  @P0 MUFU.EX2 R42, R50 ;  /* 0x00000032002a0308 */ /* 0x000e660000000800 */
[----:B------:R-:W-:Y:S01]  /*12a30*/  FFMA R54, R43, R54, R54 ;  /* 0x000000362b367223 */ /* 0x000fe20000000036 */
[----:B------:R-:W-:-:S04]  /*12a40*/  FFMA R52, R45, R44, R44 ;  /* 0x0000002c2d347223 */ /* 0x000fc8000000002c */
[----:B------:R-:W2:Y:S01]  /*12a50*/  @P5 MUFU.EX2 R46, R54 ;  /* 0x00000036002e5308 */ /* 0x000ea20000000800 */
[----:B------:R-:W-:-:S07]  /*12a60*/  F2FP.F16.E4M3.UNPACK_B R43, R5 ;  /* 0x00000005ff2b723e */ /* 0x000fce00020006ff */
[----:B------:R-:W2:Y:S01]  /*12a70*/  @P4 MUFU.EX2 R44, R52 ;  /* 0x00000034002c4308 */ /* 0x000ea20000000800 */
[C---:B---3--:R-:W-:Y:S01]  /*12a80*/  FMUL R47, R2.reuse, R64 ;  /* 0x00000040022f7220 */ /* 0x048fe20000400000 */
[--C-:B------:R-:W-:Y:S02]  /*12a90*/  HADD2.F32 R56, -RZ, R43.reuse.H0_H0 ;  /* 0x2000002bff387230 */ /* 0x100fe40000004100 */
[----:B------:R-:W-:Y:S02]  /*12aa0*/  HADD2.F32 R48, -RZ, R43.H1_H1 ;  /* 0x3000002bff307230 */ /* 0x000fe40000004100 */
[----:B----4-:R-:W-:Y:S01]  /*12ab0*/  FMUL R43, R2, R62 ;  /* 0x0000003e022b7220 */ /* 0x010fe20000400000 */
[----:B-1----:R-:W-:Y:S01]  /*12ac0*/  @P0 FADD R42, -R42, 1 ;  /* 0x3f8000002a2a0421 */ /* 0x002fe20000000100 */
[----:B------:R-:W-:Y:S01]  /*12ad0*/  FFMA R58, R16, R58, R47 ;  /* 0x0000003a103a7223 */ /* 0x000fe2000000002f */
[----:B-----5:R-:W-:Y:S01]  /*12ae0*/  FMUL R45, R2, R60 ;  /* 0x0000003c022d7220 */ /* 0x020fe20000400000 */
[----:B------:R-:W-:Y:S01]  /*12af0*/  FFMA R56, R16, R56, R43 ;  /* 0x0000003810387223 */ /* 0x000fe2000000002b */
[----:B--2---:R-:W-:Y:S01]  /*12b00*/  @P5 FADD R46, -R46, 1 ;  /* 0x3f8000002e2e5421 */ /* 0x004fe20000000100 */
[----:B------:R-:W-:Y:S01]  /*12b10*/  FMUL R60, R58, 0.70710676908493041992 ;  /* 0x3f3504f33a3c7820 */ /* 0x000fe20000400000 */
[----:B------:R-:W-:Y:S01]  /*12b20*/  @P0 LOP3.LUT R50, R42, 0x80000000, R59, 0xb8, !PT ;  /* 0x800000002a320812 */ /* 0x000fe200078eb83b */
[----:B------:R-:W-:Y:S01]  /*12b30*/  FFMA R57, R16, R48, R45 ;  /* 0x0000003010397223 */ /* 0x000fe2000000002d */
[----:B------:R-:W-:Y:S01]  /*12b40*/  FMUL R59, R56, 0.70710676908493041992 ;  /* 0x3f3504f3383b7820 */ /* 0x000fe20000400000 */
[----:B------:R-:W-:Y:S01]  /*12b50*/  @P4 FADD R44, -R44, 1 ;  /* 0x3f8000002c2c4421 */ /* 0x000fe20000000100 */
[----:B------:R-:W-:Y:S01]  /*12b60*/  @P5 LOP3.LUT R54, R46, 0x80000000, R63, 0xb8, !PT ;  /* 0x800000002e365812 */ /* 0x000fe200078eb83f */
[C---:B------:R-:W-:Y:S01]  /*12b70*/  FMUL R43, R60.reuse, R60 ;  /* 0x0000003c3c2b7220 */ /* 0x040fe20000400000 */
[----:B------:R-:W-:Y:S01]  /*12b80*/  FSETP.GE.AND P5, PT, |R60|, 1.0029599666595458984, PT ;  /* 0x3f8060fe3c00780b */ /* 0x000fe20003fa6200 */
[----:B------:R-:W-:Y:S01]  /*12b90*/  FMUL R42, R59, R59 ;  /* 0x0000003b3b2a7220 */ /* 0x000fe20000400000 */
[----:B------:R-:W-:Y:S01]  /*12ba0*/  @P4 LOP3.LUT R52, R44, 0x80000000, R61, 0xb8, !PT ;  /* 0x800000002c344812 */ /* 0x000fe200078eb83d */
[----:B------:R-:W-:Y:S01]  /*12bb0*/  FMUL R61, R57, 0.70710676908493041992 ;  /* 0x3f3504f3393d7820 */ /* 0x000fe20000400000 */
[----:B------:R-:W-:-:S02]  /*12bc0*/  FSETP.GE.AND P0, PT, |R59|, 1.0029599666595458984, PT ;  /* 0x3f8060fe3b00780b */ /* 0x000fc40003f06200 */
[----:B------:R-:W-:Y:S01]  /*12bd0*/  FSEL R46, |R60|, R43, P5 ;  /* 0x0000002b3c2e7208 */ /* 0x000fe20002800200 */
[----:B------:R-:W-:Y:S01]  /*12be0*/  FMUL R44, R61, R61 ;  /* 0x0000003d3d2c7220 */ /* 0x000fe20000400000 */
[C---:B------:R-:W-:Y:S02]  /*12bf0*/  FSEL R47, R6.reuse, 8.4834944573231041431e-05, P5 ;  /* 0x38b1e96a062f7808 */ /* 0x040fe40002800000 */
[----:B------:R-:W-:Y:S02]  /*12c00*/  FSEL R49, -R7, -0.00082130916416645050049, P5 ;  /* 0xba574d2007317808 */ /* 0x000fe40002800100 */
[----:B------:R-:W-:Y:S02]  /*12c10*/  FSETP.GE.AND P4, PT, |R61|, 1.0029599666595458984, PT ;  /* 0x3f8060fe3d00780b */ /* 0x000fe40003f86200 */
[----:B------:R-:W-:Y:S02]  /*12c20*/  FSEL R42, |R59|, R42, P0 ;  /* 0x0000002a3b2a7208 */ /* 0x000fe40000000200 */
[----:B------:R-:W-:-:S02]  /*12c30*/  FSEL R43, R6, 8.4834944573231041431e-05, P0 ;  /* 0x38b1e96a062b7808 */ /* 0x000fc40000000000 */
[----:B------:R-:W-:Y:S01]  /*12c40*/  FSEL R45, -R7, -0.00082130916416645050049, P0 ;  /* 0xba574d20072d7808 */ /* 0x000fe20000000100 */
[----:B------:R-:W-:Y:S01]  /*12c50*/  FFMA R53, R46, R47, R49 ;  /* 0x0000002f2e357223 */ /* 0x000fe20000000031 */
[----:B------:R-:W-:Y:S02]  /*12c60*/  FSEL R44, |R61|, R44, P4 ;  /* 0x0000002c3d2c7208 */ /* 0x000fe40002000200 */
[----:B------:R-:W-:Y:S01]  /*12c70*/  FSEL R47, R6, 8.4834944573231041431e-05, P4 ;  /* 0x38b1e96a062f7808 */ /* 0x000fe20002000000 */
[----:B------:R-:W-:Y:S01]  /*12c80*/  FFMA R43, R42, R43, R45 ;  /* 0x0000002b2a2b7223 */ /* 0x000fe2000000002d */
[----:B------:R-:W-:Y:S02]  /*12c90*/  FSEL R49, -R7, -0.00082130916416645050049, P4 ;  /* 0xba574d2007317808 */ /* 0x000fe40002000100 */
[C---:B------:R-:W-:Y:S02]  /*12ca0*/  FSEL R55, R8.reuse, 0.0052134888246655464172, P5 ;  /* 0x3baad5ea08377808 */ /* 0x040fe40002800000 */
[----:B------:R-:W-:Y:S01]  /*12cb0*/  FSEL R45, R8, 0.0052134888246655464172, P0 ;  /* 0x3baad5ea082d7808 */ /* 0x000fe20000000000 */
[----:B------:R-:W-:Y:S01]  /*12cc0*/  FFMA R47, R44, R47, R49 ;  /* 0x0000002f2c2f7223 */ /* 0x000fe20000000031 */
        /* <DEDUP_REMOVED lines=11> */
[----:B------:R-:W-:-:S02]  /*12d80*/  FFMA R53, R46, R53, R55 ;  /* 0x000000352e357223 */ /* 0x000fc40000000037 */
[----:B------:R-:W-:Y:S01]  /*12d90*/  FFMA R43, R42, R43, R47 ;  /* 0x0000002b2a2b7223 */ /* 0x000fe2000000002f */
[----:B------:R-:W-:Y:S01]  /*12da0*/  FSEL R47, R12, 0.12837915122509002686, P5 ;  /* 0x3e0375d30c2f7808 */ /* 0x000fe20002800000 */
[C---:B------:R-:W-:Y:S01]  /*12db0*/  FFMA R53, R46.reuse, R53, R45 ;  /* 0x000000352e357223 */ /* 0x040fe2000000002d */
[----:B------:R-:W-:Y:S02]  /*12dc0*/  FSEL R49, -R9, -0.026868773624300956726, P4 ;  /* 0xbcdc1be709317808 */ /* 0x000fe40002000100 */
[C---:B------:R-:W-:Y:S01]  /*12dd0*/  FSEL R45, R11.reuse, -0.37612664699554443359, P0 ;  /* 0xbec093ac0b2d7808 */ /* 0x040fe20000000000 */
[----:B------:R-:W-:Y:S01]  /*12de0*/  FFMA R53, R46, R53, R47 ;  /* 0x000000352e357223 */ /* 0x000fe2000000002f */
[----:B------:R-:W-:Y:S01]  /*12df0*/  FSEL R47, R12, 0.12837915122509002686, P0 ;  /* 0x3e0375d30c2f7808 */ /* 0x000fe20000000000 */
[----:B------:R-:W-:Y:S01]  /*12e00*/  FFMA R49, R44, R51, R49 ;  /* 0x000000332c317223 */ /* 0x000fe20000000031 */
[----:B------:R-:W-:Y:S01]  /*12e10*/  FSEL R51, R10, 0.11284004896879196167, P4 ;  /* 0x3de718af0a337808 */ /* 0x000fe20002000000 */
[----:B------:R-:W-:Y:S01]  /*12e20*/  FFMA R43, R42, R43, R45 ;  /* 0x0000002b2a2b7223 */ /* 0x000fe2000000002d */
[----:B------:R-:W-:-:S03]  /*12e30*/  FSEL R45, R11, -0.37612664699554443359, P4 ;  /* 0xbec093ac0b2d7808 */ /* 0x000fc60002000000 */
[----:B------:R-:W-:Y:S01]  /*12e40*/  FFMA R43, R42, R43, R47 ;  /* 0x0000002b2a2b7223 */ /* 0x000fe2000000002f */
[----:B------:R-:W-:Y:S01]  /*12e50*/  FFMA R49, R44, R49, R51 ;  /* 0x000000312c317223 */ /* 0x000fe20000000033 */
[----:B------:R-:W-:Y:S02]  /*12e60*/  FSEL R42, -|R59|, R59, P0 ;  /* 0x0000003b3b2a7208 */ /* 0x000fe40000000300 */
[----:B------:R-:W-:Y:S01]  /*12e70*/  FSEL R48, -|R60|, R60, P5 ;  /* 0x0000003c3c307208 */ /* 0x000fe20002800300 */
[----:B------:R-:W-:Y:S01]  /*12e80*/  FFMA R45, R44, R49, R45 ;  /* 0x000000312c2d7223 */ /* 0x000fe2000000002d */
[----:B------:R-:W-:Y:S01]  /*12e90*/  FSEL R46, R12, 0.12837915122509002686, P4 ;  /* 0x3e0375d30c2e7808 */ /* 0x000fe20002000000 */
[----:B------:R-:W-:Y:S02]  /*12ea0*/  FFMA R42, R43, R42, R42 ;  /* 0x0000002a2b2a7223 */ /* 0x000fe4000000002a */
[----:B------:R-:W-:Y:S01]  /*12eb0*/  FFMA R53, R53, R48, R48 ;  /* 0x0000003035357223 */ /* 0x000fe20000000030 */
[----:B------:R-:W-:Y:S01]  /*12ec0*/  FSEL R48, -|R61|, R61, P4 ;  /* 0x0000003d3d307208 */ /* 0x000fe20002000300 */
[----:B------:R-:W-:Y:S01]  /*12ed0*/  FFMA R45, R44, R45, R46 ;  /* 0x0000002d2c2d7223 */ /* 0x000fe2000000002e */
[----:B------:R-:W1:Y:S03]  /*12ee0*/  @P0 MUFU.EX2 R43, R42 ;  /* 0x0000002a002b0308 */ /* 0x000e660000000800 */
[----:B------:R-:W-:-:S05]  /*12ef0*/  FFMA R45, R45, R48, R48 ;  /* 0x000000302d2d7223 */ /* 0x000fca0000000030 */
[----:B------:R-:W2:Y:S08]  /*12f00*/  @P5 MUFU.EX2 R47, R53 ;  /* 0x00000035002f5308 */ /* 0x000eb00000000800 */
[----:B------:R-:W3:Y:S01]  /*12f10*/  @P4 MUFU.EX2 R44, R45 ;  /* 0x0000002d002c4308 */ /* 0x000ee20000000800 */
[----:B-1----:R-:W-:Y:S01]  /*12f20*/  @P0 FADD R43, -R43, 1 ;  /* 0x3f8000002b2b0421 */ /* 0x002fe20000000100 */
[----:B------:R-:W-:Y:S01]  /*12f30*/  FMUL R17, R17, 0.5 ;  /* 0x3f00000011117820 */ /* 0x000fe20000400000 */
[----:B------:R-:W-:Y:S01]  /*12f40*/  FADD R20, R20, 1 ;  /* 0x3f80000014147421 */ /* 0x000fe20000000000 */
[----:B------:R-:W-:Y:S01]  /*12f50*/  FMUL R27, R27, 0.5 ;  /* 0x3f0000001b1b7820 */ /* 0x000fe20000400000 */
[----:B------:R-:W-:Y:S01]  /*12f60*/  FADD R30, R30, 1 ;  /* 0x3f8000001e1e7421 */ /* 0x000fe20000000000 */
[----:B------:R-:W-:Y:S01]  /*12f70*/  @P0 LOP3.LUT R42, R43, 0x80000000, R59, 0xb8, !PT ;  /* 0x800000002b2a0812 */ /* 0x000fe200078eb83b */
[----:B------:R-:W-:Y:S01]  /*12f80*/  FMUL R43, R17, R20 ;  /* 0x00000014112b7220 */ /* 0x000fe20000400000 */
[----:B------:R-:W-:Y:S01]  /*12f90*/  FMUL R29, R29, 0.5 ;  /* 0x3f0000001d1d7820 */ /* 0x000fe20000400000 */
[----:B--2---:R-:W-:Y:S01]  /*12fa0*/  @P5 FADD R47, -R47, 1 ;  /* 0x3f8000002f2f5421 */ /* 0x004fe20000000100 */
[----:B------:R-:W-:Y:S01]  /*12fb0*/  FMUL R28, R28, 0.5 ;  /* 0x3f0000001c1c7820 */ /* 0x000fe20000400000 */
[----:B------:R-:W-:Y:S01]  /*12fc0*/  FADD R20, R31, 1 ;  /* 0x3f8000001f147421 */ /* 0x000fe20000000000 */
[----:B------:R-:W-:Y:S01]  /*12fd0*/  FADD R17, R32, 1 ;  /* 0x3f80000020117421 */ /* 0x000fe20000000000 */
[----:B------:R-:W-:Y:S01]  /*12fe0*/  FMUL R27, R27, R30 ;  /* 0x0000001e1b1b7220 */ /* 0x000fe20000400000 */
[----:B---3--:R-:W-:Y:S01]  /*12ff0*/  @P4 FADD R44, -R44, 1 ;  /* 0x3f8000002c2c4421 */ /* 0x008fe20000000100 */
[----:B------:R-:W-:Y:S01]  /*13000*/  FMUL R30, R29, R20 ;  /* 0x000000141d1e7220 */ /* 0x000fe20000400000 */
[----:B------:R-:W-:Y:S01]  /*13010*/  FMUL R28, R28, R17 ;  /* 0x000000111c1c7220 */ /* 0x000fe20000400000 */
[----:B------:R-:W-:Y:S01]  /*13020*/  @P5 LOP3.LUT R53, R47, 0x80000000, R60, 0xb8, !PT ;  /* 0x800000002f355812 */ /* 0x000fe200078eb83c */
[----:B------:R-:W-:Y:S01]  /*13030*/  FMUL R21, R21, 0.5 ;  /* 0x3f00000015157820 */ /* 0x000fe20000400000 */
[----:B------:R-:W-:Y:S01]  /*13040*/  @P4 LOP3.LUT R45, R44, 0x80000000, R61, 0xb8, !PT ;  /* 0x800000002c2d4812 */ /* 0x000fe200078eb83d */
[----:B------:R-:W-:Y:S01]  /*13050*/  FMUL R22, R22, 0.5 ;  /* 0x3f00000016167820 */ /* 0x000fe20000400000 */
[----:B------:R-:W-:Y:S01]  /*13060*/  FADD R24, R24, 1 ;  /* 0x3f80000018187421 */ /* 0x000fe20000000000 */
[----:B------:R-:W-:Y:S01]  /*13070*/  FADD R25, R25, 1 ;  /* 0x3f80000019197421 */ /* 0x000fe20000000000 */
[----:B------:R-:W-:Y:S01]  /*13080*/  FMUL R33, R33, 0.5 ;  /* 0x3f00000021217820 */ /* 0x000fe20000400000 */
[----:B------:R-:W-:Y:S01]  /*13090*/  FMUL R34, R34, 0.5 ;  /* 0x3f00000022227820 */ /* 0x000fe20000400000 */
[----:B------:R-:W-:Y:S01]  /*130a0*/  FADD R20, R37, 1 ;  /* 0x3f80000025147421 */ /* 0x000fe20000000000 */
[----:B------:R-:W-:Y:S01]  /*130b0*/  FADD R17, R38, 1 ;  /* 0x3f80000026117421 */ /* 0x000fe20000000000 */
[----:B------:R-:W-:Y:S01]  /*130c0*/  FMUL R24, R21, R24 ;  /* 0x0000001815187220 */ /* 0x000fe20000400000 */
[----:B------:R-:W-:Y:S01]  /*130d0*/  FMUL R25, R22, R25 ;  /* 0x0000001916197220 */ /* 0x000fe20000400000 */
[----:B------:R-:W-:Y:S01]  /*130e0*/  FMUL R33, R33, R20 ;  /* 0x0000001421217220 */ /* 0x000fe20000400000 */
[----:B------:R-:W-:Y:S01]  /*130f0*/  FMUL R34, R34, R17 ;  /* 0x0000001122227220 */ /* 0x000fe20000400000 */
[----:B------:R-:W-:Y:S01]  /*13100*/  FMUL R23, R23, 0.5 ;  /* 0x3f00000017177820 */ /* 0x000fe20000400000 */
[----:B------:R-:W-:Y:S01]  /*13110*/  FADD R26, R26, 1 ;  /* 0x3f8000001a1a7421 */ /* 0x000fe20000000000 */
[----:B------:R-:W-:Y:S01]  /*13120*/  FMUL R35, R35, 0.5 ;  /* 0x3f00000023237820 */ /* 0x000fe20000400000 */
        /* <DEDUP_REMOVED lines=31> */
.L_x_114:
        /* <DEDUP_REMOVED lines=27> */
.L_x_116:
[----:B------:R-:W-:Y:S05]  /*134d0*/  BSYNC B0 ;  /* 0x0000000000007941 */ /* 0x000fea0003800000 */
.L_x_115:
[----:B------:R-:W-:Y:S04]  /*134e0*/  BSSY B0, `(.L_x_117) ;  /* 0x000003c000007945 */ /* 0x000fe80003800000 */
[----:B------:R-:W-:Y:S05]  /*134f0*/  @P3 BRA `(.L_x_118) ;  /* 0x0000000000e83947 */ /* 0x000fea0003800000 */
[----:B------:R-:W-:-:S04]  /*13500*/  MOV R17, UR50 ;  /* 0x0000003200117c02 */ /* 0x000fc80008000f00 */
[----:B------:R-:W-:-:S13]  /*13510*/  ISETP.NE.AND P4, PT, R17, 0x3, PT ;  /* 0x000000031100780c */ /* 0x000fda0003f85270 */
[----:B------:R-:W-:Y:S05]  /*13520*/  @!P4 BRA `(.L_x_119) ;  /* 0x000000000004c947 */ /* 0x000fea0003800000 */
[----:B------:R-:W-:Y:S01]  /*13530*/  BPT.TRAP 0x1 ;  /* 0x000000040000795c */ /* 0x000fe20000300000 */
.L_x_119:
[----:B------:R-:W2:Y:S04]  /*13540*/  LDL R20, [R1+0xb8] ;  /* 0x0000b80001147983 */ /* 0x000ea80000100800 */
[----:B------:R-:W3:Y:S01]  /*13550*/  LDL R17, [R1+0xb4] ;  /* 0x0000b40001117983 */ /* 0x000ee20000100800 */
[----:B------:R-:W-:Y:S01]  /*13560*/  BSSY B1, `(.L_x_120) ;  /* 0x0000005000017945 */ /* 0x000fe20003800000 */
[----:B--2---:R-:W-:Y:S02]  /*13570*/  SHF.L.U32 R20, R20, 0x1f, RZ ;  /* 0x0000001f14147819 */ /* 0x004fe400000006ff */
[----:B---3--:R-:W-:-:S04]  /*13580*/  LEA R17, R17, UR51, 0x3 ;  /* 0x0000003311117c11 */ /* 0x008fc8000f8e18ff */
[----:B------:R-:W1:Y:S02]  /*13590*/  SYNCS.PHASECHK.TRANS64.TRYWAIT P0, [R17+URZ+0x80], R20 ;  /* 0x00008014110075a7 */ /* 0x000e64000800017f */
[----:B-1----:R-:W-:Y:S05]  /*135a0*/  @!P0 BRA `(.L_x_121) ;  /* 0x0000008000508947 */ /* 0x002fea0003800000 */
.L_x_248:
[----:B------:R-:W-:Y:S05]  /*135b0*/  BSYNC B1 ;  /* 0x0000000000017941 */ /* 0x000fea0003800000 */
.L_x_120:
        /* <DEDUP_REMOVED lines=18> */
.L_x_123:
[----:B------:R-:W-:Y:S05]  /*136e0*/  BSYNC B1 ;  /* 0x0000000000017941 */ /* 0x000fea0003800000 */
.L_x_122:
        /* <DEDUP_REMOVED lines=8> */
.L_x_124:
        /* <DEDUP_REMOVED lines=19> */
.L_x_118:
[----:B------:R-:W-:Y:S05]  /*138a0*/  BSYNC B0 ;  /* 0x0000000000007941 */ /* 0x000fea0003800000 */
.L_x_117:
        /* <DEDUP_REMOVED lines=126> */
[----:B------:R-:W-:Y:S01]  /*14090*/  FMUL R29, R29, 0.5 ;  /* 0x3f0000001d1d7820 */ /* 0x000fe20000400000 */
[----:B------:R-:W-:Y:S01]  /*140a0*/  @P5 LOP3.LUT R26, R32, 0x80000000, R43, 0xb8, !PT ;  /* 0x80000000201a5812 */ /* 0x000fe200078eb82b */
[----:B------:R-:W-:Y:S01]  /*140b0*/  FMUL R32, R49, R49 ;  /* 0x0000003131207220 */ /* 0x000fe20000400000 */
[----:B------:R-:W-:Y:S01]  /*140c0*/  FSEL R30, |R47|, R30, P0 ;  /* 0x0000001e2f1e7208 */ /* 0x000fe20000000200 */
[----:B---3--:R-:W-:Y:S01]  /*140d0*/  @P4 FADD R31, -R31, 1 ;  /* 0x3f8000001f1f4421 */ /* 0x008fe20000000100 */
[----:B------:R-:W-:Y:S01]  /*140e0*/  FSEL R33, -R7, -0.00082130916416645050049, P0 ;  /* 0xba574d2007217808 */ /* 0x000fe20000000100 */
[----:B------:R-:W-:Y:S01]  /*140f0*/  FMUL R28, R28, 0.5 ;  /* 0x3f0000001c1c7820 */ /* 0x000fe20000400000 */
[----:B------:R-:W-:Y:S01]  /*14100*/  FSETP.GE.AND P5, PT, |R40|, 1.0029599666595458984, PT ;  /* 0x3f8060fe2800780b */ /* 0x000fe20003fa6200 */
[----:B------:R-:W-:Y:S01]  /*14110*/  FADD R24, R24, 1 ;  /* 0x3f80000018187421 */ /* 0x000fe20000000000 */
[----:B------:R-:W-:Y:S01]  /*14120*/  @P4 LOP3.LUT R25, R31, 0x80000000, R34, 0xb8, !PT ;  /* 0x800000001f194812 */ /* 0x000fe200078eb822 */
[----:B------:R-:W-:Y:S01]  /*14130*/  FMUL R34, R40, R40 ;  /* 0x0000002828227220 */ /* 0x000fe20000400000 */
[----:B------:R-:W-:Y:S01]  /*14140*/  FSETP.GE.AND P4, PT, |R49|, 1.0029599666595458984, PT ;  /* 0x3f8060fe3100780b */ /* 0x000fe20003f86200 */
[----:B------:R-:W-:Y:S01]  /*14150*/  FMUL R24, R21, R24 ;  /* 0x0000001815187220 */ /* 0x000fe20000400000 */
[----:B------:R-:W-:Y:S01]  /*14160*/  FSEL R31, R6, 8.4834944573231041431e-05, P0 ;  /* 0x38b1e96a061f7808 */ /* 0x000fe20000000000 */
[----:B------:R-:W-:Y:S01]  /*14170*/  FADD R25, R25, 1 ;  /* 0x3f80000019197421 */ /* 0x000fe20000000000 */
        /* <DEDUP_REMOVED lines=77> */
[----:B------:R-:W-:Y:S01]  /*14650*/  FMUL R27, R27, R30 ;  /* 0x0000001e1b1b7220 */ /* 0x000fe20000400000 */
[----:B------:R-:W-:Y:S01]  /*14660*/  FSEL R37, R6, 8.4834944573231041431e-05, P0 ;  /* 0x38b1e96a06257808 */ /* 0x000fe20000000000 */
[----:B------:R-:W-:Y:S01]  /*14670*/  FMUL R34, R34, 0.5 ;  /* 0x3f00000022227820 */ /* 0x000fe20000400000 */
[----:B------:R-:W-:Y:S01]  /*14680*/  @P5 LOP3.LUT R32, R39, 0x80000000, R40, 0xb8, !PT ;  /* 0x8000000027205812 */ /* 0x000fe200078eb828 */
[----:B------:R-:W-:Y:S01]  /*14690*/  FMUL R40, R55, R55 ;  /* 0x0000003737287220 */ /* 0x000fe20000400000 */
[----:B------:R-:W-:-:S02]  /*146a0*/  FSEL R39, -R7, -0.00082130916416645050049, P0 ;  /* 0xba574d2007277808 */ /* 0x000fc40000000100 */
[----:B------:R-:W-:Y:S02]  /*146b0*/  FSEL R38, |R46|, R38, P4 ;  /* 0x000000262e267208 */ /* 0x000fe40002000200 */
[----:B------:R-:W-:Y:S01]  /*146c0*/  FSEL R41, R6, 8.4834944573231041431e-05, P4 ;  /* 0x38b1e96a06297808 */ /* 0x000fe20002000000 */
[----:B------:R-:W-:Y:S01]  /*146d0*/  FFMA R37, R36, R37, R39 ;  /* 0x0000002524257223 */ /* 0x000fe20000000027 */
[----:B------:R-:W-:Y:S02]  /*146e0*/  FSEL R43, -R7, -0.00082130916416645050049, P4 ;  /* 0xba574d20072b7808 */ /* 0x000fe40002000100 */
[C---:B------:R-:W-:Y:S02]  /*146f0*/  FSETP.GE.AND P5, PT, |R55|.reuse, 1.0029599666595458984, PT ;  /* 0x3f8060fe3700780b */ /* 0x040fe40003fa6200 */
        /* <DEDUP_REMOVED lines=120> */
[----:B------:R-:W-:Y:S01]  /*14e80*/  FFMA R52, R45, R44, R44 ;  /* 0x0000002c2d347223 */ /* 0x000fe2000000002c */
[----:B------:R-:W-:Y:S02]  /*14e90*/  FMUL R45, R2, R164 ;  /* 0x000000a4022d7220 */ /* 0x000fe40000400000 */
        /* <DEDUP_REMOVED lines=76> */
[----:B------:R-:W-:Y:S01]  /*15360*/  FSEL R48, -|R59|, R59, P4 ;  /* 0x0000003b3b307208 */ /* 0x000fe20002000300 */
[----:B------:R-:W-:Y:S01]  /*15370*/  FFMA R42, R43, R42, R42 ;  /* 0x0000002a2b2a7223 */ /* 0x000fe2000000002a */
[----:B------:R-:W-:Y:S01]  /*15380*/  F2FP.SATFINITE.E4M3.F32.PACK_AB_MERGE_C R52, R52, R21, RZ ;  /* 0x000000153434723e */ /* 0x000fe200048070ff */
[----:B------:R-:W-:Y:S01]  /*15390*/  FFMA R45, R44, R45, R46 ;  /* 0x0000002d2c2d7223 */ /* 0x000fe2000000002e */
[----:B------:R-:W1:Y:S03]  /*153a0*/  @P5 MUFU.EX2 R47, R53 ;  /* 0x00000035002f5308 */ /* 0x000e660000000800 */
[----:B------:R-:W-:-:S05]  /*153b0*/  FFMA R45, R45, R48, R48 ;  /* 0x000000302d2d7223 */ /* 0x000fca0000000030 */
        /* <DEDUP_REMOVED lines=13> */
[----:B------:R-:W-:Y:S01]  /*15490*/  FADD R20, R37, 1 ;  /* 0x3f80000025147421 */ /* 0x000fe20000000000 */
[----:B------:R-:W-:Y:S01]  /*154a0*/  FMUL R28, R28, R17 ;  /* 0x000000111c1c7220 */ /* 0x000fe20000400000 */
[----:B------:R-:W-:Y:S01]  /*154b0*/  @P4 LOP3.LUT R45, R44, 0x80000000, R59, 0xb8, !PT ;  /* 0x800000002c2d4812 */ /* 0x000fe200078eb83b */
[----:B------:R-:W-:Y:S01]  /*154c0*/  FADD R17, R38, 1 ;  /* 0x3f80000026117421 */ /* 0x000fe20000000000 */
[----:B------:R-:W-:Y:S01]  /*154d0*/  FMUL R33, R33, R20 ;  /* 0x0000001421217220 */ /* 0x000fe20000400000 */
[----:B------:R-:W-:Y:S01]  /*154e0*/  FMUL R20, R56, 0.5 ;  /* 0x3f00000038147820 */ /* 0x000fe20000400000 */
[----:B------:R-:W-:Y:S01]  /*154f0*/  FMUL R22, R53, R22 ;  /* 0x0000001635167220 */ /* 0x000fe20000400000 */
[----:B------:R-:W-:Y:S01]  /*15500*/  FMUL R34, R34, R17 ;  /* 0x0000001122227220 */ /* 0x000fe20000400000 */
[----:B------:R-:W-:Y:S01]  /*15510*/  FMUL R17, R179, 0.5 ;  /* 0x3f000000b3117820 */ /* 0x000fe20000400000 */
[----:B------:R-:W-:Y:S01]  /*15520*/  FADD R45, R45, 1 ;  /* 0x3f8000002d2d7421 */ /* 0x000fe20000000000 */
[----:B------:R-:W-:-:S02]  /*15530*/  F2FP.SATFINITE.E4M3.F32.PACK_AB_MERGE_C R24, R24, R43, RZ ;  /* 0x0000002b1818723e */ /* 0x000fc400048070ff */
[----:B------:R-:W-:Y:S01]  /*15540*/  FMUL R17, R17, R42 ;  /* 0x0000002a11117220 */ /* 0x000fe20000400000 */
[----:B------:R-:W-:Y:S01]  /*15550*/  FMUL R20, R20, R45 ;  /* 0x0000002d14147220 */ /* 0x000fe20000400000 */
[----:B------:R-:W-:Y:S02]  /*15560*/  F2FP.SATFINITE.E4M3.F32.PACK_AB_MERGE_C R30, R30, R27, RZ ;  /* 0x0000001b1e1e723e */ /* 0x000fe400048070ff */
[----:B------:R-:W-:Y:S02]  /*15570*/  F2FP.SATFINITE.E4M3.F32.PACK_AB_MERGE_C R28, R35, R28, RZ ;  /* 0x0000001c231c723e */ /* 0x000fe400048070ff */
[----:B------:R-:W-:Y:S02]  /*15580*/  F2FP.SATFINITE.E4M3.F32.PACK_AB_MERGE_C R34, R34, R33, RZ ;  /* 0x000000212222723e */ /* 0x000fe400048070ff */
[----:B------:R-:W-:Y:S02]  /*15590*/  F2FP.SATFINITE.E4M3.F32.PACK_AB_MERGE_C R22, R22, R39, RZ ;  /* 0x000000271616723e */ /* 0x000fe400048070ff */
[----:B------:R-:W-:Y:S01]  /*155a0*/  F2FP.SATFINITE.E4M3.F32.PACK_AB_MERGE_C R20, R20, R17, RZ ;  /* 0x000000111414723e */ /* 0x000fe200048070ff */
[----:B------:R-:W-:Y:S06]  /*155b0*/  @P1 BRA `(.L_x_125) ;  /* 0x0000000000041947 */ /* 0x000fec0003800000 */
[----:B------:R-:W-:-:S04]  /*155c0*/  DEPBAR.LE SB0, 0x1 ;  /* 0x000080400000791a */ /* 0x000fc80000000000 */
.L_x_125:
        /* <DEDUP_REMOVED lines=27> */
.L_x_127:
[----:B------:R-:W-:Y:S05]  /*15780*/  BSYNC B0 ;  /* 0x0000000000007941 */ /* 0x000fea0003800000 */
.L_x_126:
[----:B------:R-:W-:Y:S04]  /*15790*/  BSSY B0, `(.L_x_128) ;  /* 0x0000033000007945 */ /* 0x000fe80003800000 */
[----:B------:R-:W-:Y:S05]  /*157a0*/  @P3 BRA `(.L_x_129) ;  /* 0x0000000000c43947 */ /* 0x000fea0003800000 */
[----:B------:R-:W-:-:S04]  /*157b0*/  MOV R17, UR50 ;  /* 0x0000003200117c02 */ /* 0x000fc80008000f00 */
[----:B------:R-:W-:-:S13]  /*157c0*/  ISETP.NE.AND P3, PT, R17, 0x3, PT ;  /* 0x000000031100780c */ /* 0x000fda0003f65270 */
[----:B------:R-:W-:Y:S05]  /*157d0*/  @!P3 BRA `(.L_x_130) ;  /* 0x000000000004b947 */ /* 0x000fea0003800000 */
[----:B------:R-:W-:Y:S01]  /*157e0*/  BPT.TRAP 0x1 ;  /* 0x000000040000795c */ /* 0x000fe20000300000 */
.L_x_130:
[----:B------:R-:W2:Y:S04]  /*157f0*/  LDL R20, [R1+0xb4] ;  /* 0x0000b40001147983 */ /* 0x000ea80000100800 */
[----:B------:R-:W3:Y:S01]  /*15800*/  LDL.LU R17, [R1+0xb8] ;  /* 0x0000b80001117983 */ /* 0x000ee20000300800 */
[----:B------:R-:W-:Y:S01]  /*15810*/  BSSY B1, `(.L_x_131) ;  /* 0x0000005000017945 */ /* 0x000fe20003800000 */
[----:B--2---:R-:W-:Y:S02]  /*15820*/  LEA R20, R20, UR51, 0x3 ;  /* 0x0000003314147c11 */ /* 0x004fe4000f8e18ff */
[----:B---3--:R-:W-:-:S04]  /*15830*/  SHF.L.U32 R17, R17, 0x1f, RZ ;  /* 0x0000001f11117819 */ /* 0x008fc800000006ff */
[----:B------:R-:W1:Y:S02]  /*15840*/  SYNCS.PHASECHK.TRANS64.TRYWAIT P0, [R20+URZ+0x80], R17 ;  /* 0x00008011140075a7 */ /* 0x000e64000800017f */
[----:B-1----:R-:W-:Y:S05]  /*15850*/  @!P0 BRA `(.L_x_132) ;  /* 0x0000005c00b88947 */ /* 0x002fea0003800000 */
.L_x_249:
[----:B------:R-:W-:Y:S05]  /*15860*/  BSYNC B1 ;  /* 0x0000000000017941 */ /* 0x000fea0003800000 */
.L_x_131:
[----:B------:R-:W-:Y:S04]  /*15870*/  BSSY B1, `(.L_x_133) ;  /* 0x0000012000017945 */ /* 0x000fe80003800000 */
[----:B------:R-:W-:Y:S05]  /*15880*/  @P2 BRA `(.L_x_134) ;  /* 0x0000000000402947 */ /* 0x000fea0003800000 */
[----:B------:R-:W2:Y:S02]  /*15890*/  LDL.LU R21, [R1+0xb4] ;  /* 0x0000b40001157983 */ /* 0x000ea40000300800 */
        /* <DEDUP_REMOVED lines=15> */
.L_x_134:
[----:B------:R-:W-:Y:S05]  /*15990*/  BSYNC B1 ;  /* 0x0000000000017941 */ /* 0x000fea0003800000 */
.L_x_133:
        /* <DEDUP_REMOVED lines=8> */
.L_x_135:
[----:B-1----:R-:W1:Y:S01]  /*15a20*/  S2R R17, SR_CgaCtaId ;  /* 0x0000000000117919 */ /* 0x002e620000008800 */
[C---:B------:R-:W-:Y:S02]  /*15a30*/  LEA R14, R18.reuse, UR51, 0x3 ;  /* 0x00000033120e7c11 */ /* 0x040fe4000f8e18ff */
[----:B------:R-:W-:Y:S02]  /*15a40*/  IADD3 R18, R18, 0x1, RZ ;  /* 0x0000000112127810 */ /* 0x000fe40007ffe0ff */
[----:B------:R-:W-:Y:S02]  /*15a50*/  IADD3 R14, R14, 0xa0, RZ ;  /* 0x000000a00e0e7810 */ /* 0x000fe40007ffe0ff */
[----:B------:R-:W-:-:S04]  /*15a60*/  ISETP.NE.AND P0, PT, R18, 0x4, PT ;  /* 0x000000041200780c */ /* 0x000fc80003f05270 */
[----:B------:R-:W-:Y:S02]  /*15a70*/  SEL R18, R18, RZ, P0 ;  /* 0x000000ff12127207 */ /* 0x000fe40000000000 */
[----:B-1----:R-:W-:-:S04]  /*15a80*/  PRMT R14, R17, 0x654, R14 ;  /* 0x00000654110e7816 */ /* 0x002fc8000000000e */
[----:B--2---:R1:W-:Y:S02]  /*15a90*/  SYNCS.ARRIVE.TRANS64.RED.A1T0 RZ, [R14+URZ], RZ ;  /* 0x000000ff0eff79a7 */ /* 0x0043e4000810043f */
[----:B-1----:R-:W-:-:S04]  /*15aa0*/  SEL R14, RZ, 0x1, P0 ;  /* 0x00000001ff0e7807 */ /* 0x002fc80000000000 */
[----:B------:R-:W-:-:S07]  /*15ab0*/  LOP3.LUT R19, R19, R14, RZ, 0x3c, !PT ;  /* 0x0000000e13137212 */ /* 0x000fce00078e3cff */
.L_x_129:
[----:B------:R-:W-:Y:S05]  /*15ac0*/  BSYNC B0 ;  /* 0x0000000000007941 */ /* 0x000fea0003800000 */
.L_x_128:
[----:B------:R-:W2:Y:S04]  /*15ad0*/  LDL.LU R14, [R1+0xb0] ;  /* 0x0000b000010e7983 */ /* 0x000ea80000300800 */
[----:B------:R-:W3:Y:S04]  /*15ae0*/  LDL.LU R35, [R1+0x84] ;  /* 0x0000840001237983 */ /* 0x000ee80000300800 */
[----:B------:R-:W4:Y:S01]  /*15af0*/  LDL.LU R33, [R1+0x88] ;  /* 0x0000880001217983 */ /* 0x000f220000300800 */
[----:B------:R-:W-:-:S03]  /*15b00*/  F2FP.F16.E4M3.UNPACK_B R32, R0.H1 ;  /* 0x00000000ff20723e */ /* 0x000fc600030006ff */
[----:B------:R-:W5:Y:S02]  /*15b10*/  LDL.LU R30, [R1+0x8c] ;  /* 0x00008c00011e7983 */ /* 0x000f640000300800 */
[----:B------:R-:W-:Y:S02]  /*15b20*/  HADD2.F32 R17, -RZ, R32.H1_H1 ;  /* 0x30000020ff117230 */ /* 0x000fe40000004100 */
[----:B------:R-:W3:Y:S04]  /*15b30*/  LDL.LU R26, [R1+0x90] ;  /* 0x00009000011a7983 */ /* 0x000ee80000300800 */
[----:B------:R-:W3:Y:S04]  /*15b40*/  LDL.LU R28, [R1+0x94] ;  /* 0x00009400011c7983 */ /* 0x000ee80000300800 */
[----:B------:R-:W3:Y:S04]  /*15b50*/  LDL.LU R31, [R1+0x98] ;  /* 0x00009800011f7983 */ /* 0x000ee80000300800 */
[----:B------:R-:W3:Y:S04]  /*15b60*/  LDL.LU R29, [R1+0x9c] ;  /* 0x00009c00011d7983 */ /* 0x000ee80000300800 */
[----:B------:R-:W3:Y:S04]  /*15b70*/  LDL.LU R48, [R1+0xa0] ;  /* 0x0000a00001307983 */ /* 0x000ee80000300800 */
        /* <DEDUP_REMOVED lines=10> */
[----:B------:R-:W-:-:S03]  /*15c20*/  FSEL R17, R8, 0.0052134888246655464172, P2 ;  /* 0x3baad5ea08117808 */ /* 0x000fc60001000000 */
[----:B------:R-:W-:Y:S01]  /*15c30*/  FFMA R20, R21, R20, R22 ;  /* 0x0000001415147223 */ /* 0x000fe20000000016 */
[----:B------:R-:W-:-:S03]  /*15c40*/  FSEL R23, -R9, -0.026868773624300956726, P2 ;  /* 0xbcdc1be709177808 */ /* 0x000fc60001000100 */
[----:B------:R-:W-:Y:S01]  /*15c50*/  FFMA R20, R21, R20, R17 ;  /* 0x0000001415147223 */ /* 0x000fe20000000011 */
[----:B------:R-:W-:-:S03]  /*15c60*/  FSEL R25, R10, 0.11284004896879196167, P2 ;  /* 0x3de718af0a197808 */ /* 0x000fc60001000000 */
[----:B------:R-:W-:Y:S01]  /*15c70*/  FFMA R20, R21, R20, R23 ;  /* 0x0000001415147223 */ /* 0x000fe20000000017 */
[----:B------:R-:W-:Y:S02]  /*15c80*/  FSEL R27, R11, -0.37612664699554443359, P2 ;  /* 0xbec093ac0b1b7808 */ /* 0x000fe40001000000 */
[----:B------:R-:W-:Y:S01]  /*15c90*/  F2FP.F16.E4M3.UNPACK_B R17, R4 ;  /* 0x00000004ff11723e */ /* 0x000fe200020006ff */
[----:B------:R-:W-:Y:S01]  /*15ca0*/  FFMA R20, R21, R20, R25 ;  /* 0x0000001415147223 */ /* 0x000fe20000000019 */
[----:B------:R-:W-:-:S03]  /*15cb0*/  FSEL R24, R12, 0.12837915122509002686, P2 ;  /* 0x3e0375d30c187808 */ /* 0x000fc60001000000 */
[C---:B------:R-:W-:Y:S01]  /*15cc0*/  FFMA R22, R21.reuse, R20, R27 ;  /* 0x0000001415167223 */ /* 0x040fe2000000001b */
[--C-:B------:R-:W-:Y:S02]  /*15cd0*/  HADD2.F32 R23, -RZ, R17.reuse.H0_H0 ;  /* 0x20000011ff177230 */ /* 0x100fe40000004100 */
[----:B----4-:R-:W-:Y:S01]  /*15ce0*/  FMUL R20, R2, R33 ;  /* 0x0000002102147220 */ /* 0x010fe20000400000 */
[----:B------:R-:W-:Y:S01]  /*15cf0*/  HADD2.F32 R17, -RZ, R17.H1_H1 ;  /* 0x30000011ff117230 */ /* 0x000fe20000004100 */
[----:B------:R-:W-:Y:S01]  /*15d00*/  FSEL R27, -|R34|, R34, P2 ;  /* 0x00000022221b7208 */ /* 0x000fe20001000300 */
[----:B------:R-:W-:-:S03]  /*15d10*/  FFMA R22, R21, R22, R24 ;  /* 0x0000001615167223 */ /* 0x000fc60000000018 */
[----:B------:R-:W-:Y:S01]  /*15d20*/  FFMA R20, R16, R17, R20 ;  /* 0x0000001110147223 */ /* 0x000fe20000000014 */
[----:B------:R-:W-:Y:S01]  /*15d30*/  FFMA R17, R22, R27, R27 ;  /* 0x0000001b16117223 */ /* 0x000fe2000000001b */
[----:B-----5:R-:W-:-:S03]  /*15d40*/  FMUL R27, R2, R30 ;  /* 0x0000001e021b7220 */ /* 0x020fc60000400000 */
[----:B------:R-:W1:Y:S01]  /*15d50*/  @P2 MUFU.EX2 R30, R17 ;  /* 0x00000011001e2308 */ /* 0x000e620000000800 */
[----:B---3--:R-:W-:Y:S01]  /*15d60*/  FMUL R25, R2, R35 ;  /* 0x0000002302197220 */ /* 0x008fe20000400000 */
[----:B------:R-:W-:Y:S02]  /*15d70*/  F2FP.F16.E4M3.UNPACK_B R21, R4.H1 ;  /* 0x00000004ff15723e */ /* 0x000fe400030006ff */
[----:B------:R-:W-:Y:S01]  /*15d80*/  F2FP.F16.E4M3.UNPACK_B R24, R3 ;  /* 0x00000003ff18723e */ /* 0x000fe200020006ff */
[----:B------:R-:W-:Y:S02]  /*15d90*/  FFMA R4, R16, R23, R25 ;  /* 0x0000001710047223 */ /* 0x000fe40000000019 */
[--C-:B------:R-:W-:Y:S02]  /*15da0*/  HADD2.F32 R23, -RZ, R21.reuse.H0_H0 ;  /* 0x20000015ff177230 */ /* 0x100fe40000004100 */
[----:B------:R-:W-:Y:S01]  /*15db0*/  FMUL R26, R2, R26 ;  /* 0x0000001a021a7220 */ /* 0x000fe20000400000 */
[----:B------:R-:W-:-:S02]  /*15dc0*/  HADD2.F32 R21, -RZ, R21.H1_H1 ;  /* 0x30000015ff157230 */ /* 0x000fc40000004100 */
[----:B------:R-:W-:Y:S01]  /*15dd0*/  FMUL R28, R2, R28 ;  /* 0x0000001c021c7220 */ /* 0x000fe20000400000 */
[--C-:B------:R-:W-:Y:S02]  /*15de0*/  HADD2.F32 R25, -RZ, R24.reuse.H0_H0 ;  /* 0x20000018ff197230 */ /* 0x100fe40000004100 */
[----:B------:R-:W-:Y:S01]  /*15df0*/  FMUL R47, R4, 0.70710676908493041992 ;  /* 0x3f3504f3042f7820 */ /* 0x000fe20000400000 */
[C---:B------:R-:W-:Y:S01]  /*15e00*/  FFMA R22, R16.reuse, R23, R27 ;  /* 0x0000001710167223 */ /* 0x040fe2000000001b */
[C---:B------:R-:W-:Y:S01]  /*15e10*/  FFMA R21, R16.reuse, R21, R26 ;  /* 0x0000001510157223 */ /* 0x040fe2000000001a */
[----:B------:R-:W-:Y:S01]  /*15e20*/  F2FP.F16.E4M3.UNPACK_B R27, R3.H1 ;  /* 0x00000003ff1b723e */ /* 0x000fe200030006ff */
[----:B------:R-:W-:Y:S01]  /*15e30*/  FFMA R23, R16, R25, R28 ;  /* 0x0000001910177223 */ /* 0x000fe2000000001c */
[C---:B------:R-:W-:Y:S01]  /*15e40*/  FMUL R26, R47.reuse, R47 ;  /* 0x0000002f2f1a7220 */ /* 0x040fe20000400000 */
[----:B------:R-:W-:Y:S01]  /*15e50*/  HADD2.F32 R25, -RZ, R24.H1_H1 ;  /* 0x30000018ff197230 */ /* 0x000fe20000004100 */
[C---:B------:R-:W-:Y:S01]  /*15e60*/  FSETP.GE.AND P0, PT, |R47|.reuse, 1.0029599666595458984, PT ;  /* 0x3f8060fe2f00780b */ /* 0x040fe20003f06200 */
[----:B------:R-:W-:Y:S01]  /*15e70*/  FMUL R3, R2, R31 ;  /* 0x0000001f02037220 */ /* 0x000fe20000400000 */
[----:B-1----:R-:W-:Y:S01]  /*15e80*/  @P2 FADD R30, -R30, 1 ;  /* 0x3f8000001e1e2421 */ /* 0x002fe20000000100 */
[----:B------:R-:W-:Y:S01]  /*15e90*/  FMUL R49, R22, 0.70710676908493041992 ;  /* 0x3f3504f316317820 */ /* 0x000fe20000400000 */
[----:B------:R-:W-:Y:S01]  /*15ea0*/  FMUL R42, R20, 0.70710676908493041992 ;  /* 0x3f3504f3142a7820 */ /* 0x000fe20000400000 */
[----:B------:R-:W-:Y:S01]  /*15eb0*/  FSEL R26, |R47|, R26, P0 ;  /* 0x0000001a2f1a7208 */ /* 0x000fe20000000200 */
[----:B------:R-:W-:Y:S01]  /*15ec0*/  FMUL R24, R2, R29 ;  /* 0x0000001d02187220 */ /* 0x000fe20000400000 */
[----:B------:R-:W-:Y:S01]  /*15ed0*/  FSEL R31, R6, 8.4834944573231041431e-05, P0 ;  /* 0x38b1e96a061f7808 */ /* 0x000fe20000000000 */
[----:B------:R-:W-:Y:S01]  /*15ee0*/  FFMA R3, R16, R25, R3 ;  /* 0x0000001910037223 */ /* 0x000fe20000000003 */
[----:B------:R-:W-:Y:S01]  /*15ef0*/  FSEL R33, -R7, -0.00082130916416645050049, P0 ;  /* 0xba574d2007217808 */ /* 0x000fe20000000100 */
[C---:B------:R-:W-:Y:S01]  /*15f00*/  FMUL R28, R49.reuse, R49 ;  /* 0x00000031311c7220 */ /* 0x040fe20000400000 */
[----:B------:R-:W-:Y:S01]  /*15f10*/  HADD2.F32 R29, -RZ, R27.H0_H0 ;  /* 0x2000001bff1d7230 */ /* 0x000fe20000004100 */
[----:B------:R-:W-:Y:S01]  /*15f20*/  @P2 LOP3.LUT R17, R30, 0x80000000, R34, 0xb8, !PT ;  /* 0x800000001e112812 */ /* 0x000fe200078eb822 */
[----:B------:R-:W-:Y:S01]  /*15f30*/  FMUL R25, R42, R42 ;  /* 0x0000002a2a197220 */ /* 0x000fe20000400000 */
[----:B------:R-:W-:-:S02]  /*15f40*/  FSETP.GE.AND P3, PT, |R49|, 1.0029599666595458984, PT ;  /* 0x3f8060fe3100780b */ /* 0x000fc40003f66200 */
[----:B------:R-:W-:Y:S01]  /*15f50*/  FSETP.GE.AND P2, PT, |R42|, 1.0029599666595458984, PT ;  /* 0x3f8060fe2a00780b */ /* 0x000fe20003f46200 */
[----:B------:R-:W-:Y:S01]  /*15f60*/  FFMA R31, R26, R31, R33 ;  /* 0x0000001f1a1f7223 */ /* 0x000fe20000000021 */
[----:B------:R-:W-:Y:S01]  /*15f70*/  FSEL R36, |R49|, R28, P3 ;  /* 0x0000001c31247208 */ /* 0x000fe20001800200 */
[----:B------:R-:W-:Y:S01]  /*15f80*/  FFMA R24, R16, R29, R24 ;  /* 0x0000001d10187223 */ /* 0x000fe20000000018 */
[----:B------:R-:W-:Y:S02]  /*15f90*/  FSEL R33, R6, 8.4834944573231041431e-05, P3 ;  /* 0x38b1e96a06217808 */ /* 0x000fe40001800000 */
[----:B------:R-:W-:Y:S02]  /*15fa0*/  FSEL R35, -R7, -0.00082130916416645050049, P3 ;  /* 0xba574d2007237808 */ /* 0x000fe40001800100 */
[----:B------:R-:W-:Y:S02]  /*15fb0*/  FSEL R30, |R42|, R25, P2 ;  /* 0x000000192a1e7208 */ /* 0x000fe40001000200 */
[----:B------:R-:W-:-:S02]  /*15fc0*/  FSEL R25, R6, 8.4834944573231041431e-05, P2 ;  /* 0x38b1e96a06197808 */ /* 0x000fc40001000000 */
[----:B------:R-:W-:Y:S01]  /*15fd0*/  FSEL R29, -R7, -0.00082130916416645050049, P2 ;  /* 0xba574d20071d7808 */ /* 0x000fe20001000100 */
[----:B------:R-:W-:Y:S01]  /*15fe0*/  FFMA R35, R36, R33, R35 ;  /* 0x0000002124237223 */ /* 0x000fe20000000023 */
[----:B------:R-:W-:Y:S01]  /*15ff0*/  FSEL R33, R8, 0.0052134888246655464172, P2 ;  /* 0x3baad5ea08217808 */ /* 0x000fe20001000000 */
[----:B------:R-:W-:Y:S02]  /*16000*/  FMUL R51, R21, 0.70710676908493041992 ;  /* 0x3f3504f315337820 */ /* 0x000fe40000400000 */
[----:B------:R-:W-:Y:S01]  /*16010*/  FFMA R29, R30, R25, R29 ;  /* 0x000000191e1d7223 */ /* 0x000fe2000000001d */
[----:B------:R-:W-:Y:S01]  /*16020*/  FSEL R25, R8, 0.0052134888246655464172, P0 ;  /* 0x3baad5ea08197808 */ /* 0x000fe20000000000 */
[C---:B------:R-:W-:Y:S01]  /*16030*/  FMUL R28, R51.reuse, R51 ;  /* 0x00000033331c7220 */ /* 0x040fe20000400000 */
[----:B------:R-:W-:Y:S01]  /*16040*/  FSETP.GE.AND P4, PT, |R51|, 1.0029599666595458984, PT ;  /* 0x3f8060fe3300780b */ /* 0x000fe20003f86200 */
[----:B------:R-:W-:Y:S01]  /*16050*/  FFMA R33, R30, R29, R33 ;  /* 0x0000001d1e217223 */ /* 0x000fe20000000021 */
[----:B------:R-:W-:Y:S01]  /*16060*/  FSEL R37, R8, 0.0052134888246655464172, P3 ;  /* 0x3baad5ea08257808 */ /* 0x000fe20001800000 */
[----:B------:R-:W-:Y:S01]  /*16070*/  FMUL R53, R23, 0.70710676908493041992 ;  /* 0x3f3504f317357820 */ /* 0x000fe20000400000 */
[----:B------:R-:W-:Y:S01]  /*16080*/  FSEL R29, -R9, -0.026868773624300956726, P0 ;  /* 0xbcdc1be7091d7808 */ /* 0x000fe20000000100 */
[----:B------:R-:W-:Y:S01]  /*16090*/  FFMA R25, R26, R31, R25 ;  /* 0x0000001f1a197223 */ /* 0x000fe20000000019 */
[----:B------:R-:W-:Y:S01]  /*160a0*/  FSEL R38, |R51|, R28, P4 ;  /* 0x0000001c33267208 */ /* 0x000fe20002000200 */
[----:B------:R-:W-:Y:S01]  /*160b0*/  FMUL R34, R53, R53 ;  /* 0x0000003535227220 */ /* 0x000fe20000400000 */
[----:B------:R-:W-:Y:S01]  /*160c0*/  FSEL R39, R6, 8.4834944573231041431e-05, P4 ;  /* 0x38b1e96a06277808 */ /* 0x000fe20002000000 */
[----:B------:R-:W-:Y:S01]  /*160d0*/  FFMA R37, R36, R35, R37 ;  /* 0x0000002324257223 */ /* 0x000fe20000000025 */
[----:B------:R-:W-:Y:S01]  /*160e0*/  FSEL R41, -R7, -0.00082130916416645050049, P4 ;  /* 0xba574d2007297808 */ /* 0x000fe20002000100 */
[----:B------:R-:W-:Y:S01]  /*160f0*/  FFMA R25, R26, R25, R29 ;  /* 0x000000191a197223 */ /* 0x000fe2000000001d */
[----:B------:R-:W-:-:S02]  /*16100*/  FSEL R31, R10, 0.11284004896879196167, P0 ;  /* 0x3de718af0a1f7808 */ /* 0x000fc40000000000 */
[----:B------:R-:W-:Y:S02]  /*16110*/  FSETP.GE.AND P5, PT, |R53|, 1.0029599666595458984, PT ;  /* 0x3f8060fe3500780b */ /* 0x000fe40003fa6200 */
[----:B------:R-:W-:Y:S01]  /*16120*/  FSEL R35, -R9, -0.026868773624300956726, P2 ;  /* 0xbcdc1be709237808 */ /* 0x000fe20001000100 */
[----:B------:R-:W-:Y:S01]  /*16130*/  FFMA R41, R38, R39, R41 ;  /* 0x0000002726297223 */ /* 0x000fe20000000029 */
[----:B------:R-:W-:Y:S01]  /*16140*/  FFMA R25, R26, R25, R31 ;  /* 0x000000191a197223 */ /* 0x000fe2000000001f */
[----:B------:R-:W-:Y:S02]  /*16150*/  FSEL R40, |R53|, R34, P5 ;  /* 0x0000002235287208 */ /* 0x000fe40002800200 */
[----:B------:R-:W-:Y:S01]  /*16160*/  FSEL R43, R6, 8.4834944573231041431e-05, P5 ;  /* 0x38b1e96a062b7808 */ /* 0x000fe20002800000 */
[----:B------:R-:W-:Y:S01]  /*16170*/  FFMA R33, R30, R33, R35 ;  /* 0x000000211e217223 */ /* 0x000fe20000000023 */
[----:B------:R-:W-:Y:S02]  /*16180*/  FSEL R45, -R7, -0.00082130916416645050049, P5 ;  /* 0xba574d20072d7808 */ /* 0x000fe40002800100 */
[----:B------:R-:W-:-:S02]  /*16190*/  FSEL R39, -R9, -0.026868773624300956726, P3 ;  /* 0xbcdc1be709277808 */ /* 0x000fc40001800100 */
[----:B------:R-:W-:Y:S01]  /*161a0*/  FSEL R31, R10, 0.11284004896879196167, P2 ;  /* 0x3de718af0a1f7808 */ /* 0x000fe20001000000 */
[----:B------:R-:W-:Y:S01]  /*161b0*/  FFMA R45, R40, R43, R45 ;  /* 0x0000002b282d7223 */ /* 0x000fe2000000002d */
[----:B------:R-:W-:Y:S01]  /*161c0*/  FSEL R35, R11, -0.37612664699554443359, P2 ;  /* 0xbec093ac0b237808 */ /* 0x000fe20001000000 */
[----:B------:R-:W-:Y:S01]  /*161d0*/  FFMA R37, R36, R37, R39 ;  /* 0x0000002524257223 */ /* 0x000fe20000000027 */
[----:B------:R-:W-:Y:S01]  /*161e0*/  FSEL R43, R8, 0.0052134888246655464172, P4 ;  /* 0x3baad5ea082b7808 */ /* 0x000fe20002000000 */
[----:B------:R-:W-:Y:S01]  /*161f0*/  FFMA R31, R30, R33, R31 ;  /* 0x000000211e1f7223 */ /* 0x000fe2000000001f */
[----:B------:R-:W-:-:S03]  /*16200*/  FSEL R39, R10, 0.11284004896879196167, P3 ;  /* 0x3de718af0a277808 */ /* 0x000fc60001800000 */
[----:B------:R-:W-:Y:S01]  /*16210*/  FFMA R31, R30, R31, R35 ;  /* 0x0000001f1e1f7223 */ /* 0x000fe20000000023 */
[----:B------:R-:W-:Y:S01]  /*16220*/  FSEL R35, R11, -0.37612664699554443359, P3 ;  /* 0xbec093ac0b237808 */ /* 0x000fe20001800000 */
[----:B------:R-:W-:Y:S01]  /*16230*/  FFMA R41, R38, R41, R43 ;  /* 0x0000002926297223 */ /* 0x000fe2000000002b */
[----:B------:R-:W-:Y:S01]  /*16240*/  FFMA R37, R36, R37, R39 ;  /* 0x0000002524257223 */ /* 0x000fe20000000027 */
[----:B------:R-:W-:Y:S02]  /*16250*/  FSEL R43, R8, 0.0052134888246655464172, P5 ;  /* 0x3baad5ea082b7808 */ /* 0x000fe40002800000 */
[----:B------:R-:W-:Y:S01]  /*16260*/  FSEL R33, R12, 0.12837915122509002686, P2 ;  /* 0x3e0375d30c217808 */ /* 0x000fe20001000000 */
[----:B------:R-:W-:Y:S01]  /*16270*/  FFMA R35, R36, R37, R35 ;  /* 0x0000002524237223 */ /* 0x000fe20000000023 */
[C---:B------:R-:W-:Y:S01]  /*16280*/  FSEL R39, -R9.reuse, -0.026868773624300956726, P4 ;  /* 0xbcdc1be709277808 */ /* 0x040fe20002000100 */
[----:B------:R-:W-:Y:S01]  /*16290*/  FFMA R43, R40, R45, R43 ;  /* 0x0000002d282b7223 */ /* 0x000fe2000000002b */
[----:B------:R-:W-:Y:S01]  /*162a0*/  FSEL R37, -R9, -0.026868773624300956726, P5 ;  /* 0xbcdc1be709257808 */ /* 0x000fe20002800100 */
[----:B------:R-:W-:Y:S01]  /*162b0*/  FFMA R31, R30, R31, R33 ;  /* 0x0000001f1e1f7223 */ /* 0x000fe20000000021 */
[----:B------:R-:W-:Y:S01]  /*162c0*/  FSEL R33, R10, 0.11284004896879196167, P4 ;  /* 0x3de718af0a217808 */ /* 0x000fe20002000000 */
[----:B------:R-:W-:-:S02]  /*162d0*/  FFMA R39, R38, R41, R39 ;  /* 0x0000002926277223 */ /* 0x000fc40000000027 */
[----:B------:R-:W-:Y:S01]  /*162e0*/  FFMA R43, R40, R43, R37 ;  /* 0x0000002b282b7223 */ /* 0x000fe20000000025 */
[----:B------:R-:W-:Y:S01]  /*162f0*/  FSEL R37, R11, -0.37612664699554443359, P4 ;  /* 0xbec093ac0b257808 */ /* 0x000fe20002000000 */
[----:B------:R-:W-:-:S04]  /*16300*/  FFMA R33, R38, R39, R33 ;  /* 0x0000002726217223 */ /* 0x000fc80000000021 */
[----:B------:R-:W-:Y:S01]  /*16310*/  FFMA R37, R38, R33, R37 ;  /* 0x0000002126257223 */ /* 0x000fe20000000025 */
[----:B------:R-:W-:Y:S02]  /*16320*/  FMUL R33, R2, R44 ;  /* 0x0000002c02217220 */ /* 0x000fe40000400000 */
[----:B------:R-:W2:Y:S01]  /*16330*/  LDL.LU R44, [R1+0xac] ;  /* 0x0000ac00012c7983 */ /* 0x000ea20000300800 */
[----:B------:R-:W-:-:S05]  /*16340*/  FSEL R29, R11, -0.37612664699554443359, P0 ;  /* 0xbec093ac0b1d7808 */ /* 0x000fca0000000000 */
[----:B------:R-:W-:Y:S01]  /*16350*/  FFMA R25, R26, R25, R29 ;  /* 0x000000191a197223 */ /* 0x000fe2000000001d */
[----:B------:R-:W-:-:S05]  /*16360*/  FSEL R29, R12, 0.12837915122509002686, P0 ;  /* 0x3e0375d30c1d7808 */ /* 0x000fca0000000000 */
[----:B------:R-:W-:Y:S01]  /*16370*/  FFMA R25, R26, R25, R29 ;  /* 0x000000191a197223 */ /* 0x000fe2000000001d */
[----:B------:R-:W-:Y:S02]  /*16380*/  FSEL R29, R12, 0.12837915122509002686, P3 ;  /* 0x3e0375d30c1d7808 */ /* 0x000fe40001800000 */
[----:B------:R-:W-:-:S03]  /*16390*/  FSEL R28, -|R47|, R47, P0 ;  /* 0x0000002f2f1c7208 */ /* 0x000fc60000000300 */
[----:B------:R-:W-:Y:S01]  /*163a0*/  FFMA R36, R36, R35, R29 ;  /* 0x0000002324247223 */ /* 0x000fe2000000001d */
[----:B------:R-:W-:Y:S01]  /*163b0*/  HADD2.F32 R29, -RZ, R27.H1_H1 ;  /* 0x3000001bff1d7230 */ /* 0x000fe20000004100 */
[----:B------:R-:W-:Y:S01]  /*163c0*/  FSEL R27, -|R49|, R49, P3 ;  /* 0x00000031311b7208 */ /* 0x000fe20001800300 */
[----:B------:R-:W-:Y:S01]  /*163d0*/  FFMA R25, R25, R28, R28 ;  /* 0x0000001c19197223 */ /* 0x000fe2000000001c */
[----:B------:R-:W-:-:S03]  /*163e0*/  FSEL R26, -|R42|, R42, P2 ;  /* 0x0000002a2a1a7208 */ /* 0x000fc60001000300 */
[----:B------:R-:W-:Y:S01]  /*163f0*/  FFMA R27, R36, R27, R27 ;  /* 0x0000001b241b7223 */ /* 0x000fe2000000001b */
[----:B------:R-:W1:Y:S01]  /*16400*/  @P0 MUFU.EX2 R34, R25 ;  /* 0x0000001900220308 */ /* 0x000e620000000800 */
[----:B------:R-:W-:Y:S01]  /*16410*/  FFMA R26, R31, R26, R26 ;  /* 0x0000001a1f1a7223 */ /* 0x000fe2000000001a */
[----:B------:R-:W-:Y:S01]  /*16420*/  FMUL R31, R2, R48 ;  /* 0x00000030021f7220 */ /* 0x000fe20000400000 */
[----:B------:R-:W-:Y:S02]  /*16430*/  F2FP.F16.E4M3.UNPACK_B R28, R0 ;  /* 0x00000000ff1c723e */ /* 0x000fe400020006ff */
[----:B------:R-:W-:-:S03]  /*16440*/  FSEL R39, R10, 0.11284004896879196167, P5 ;  /* 0x3de718af0a277808 */ /* 0x000fc60002800000 */
[----:B------:R-:W3:Y:S01]  /*16450*/  @P3 MUFU.EX2 R36, R27 ;  /* 0x0000001b00243308 */ /* 0x000ee20000000800 */
[----:B------:R-:W-:Y:S01]  /*16460*/  FFMA R0, R16, R29, R31 ;  /* 0x0000001d10007223 */ /* 0x000fe2000000001f */
[--C-:B------:R-:W-:Y:S02]  /*16470*/  HADD2.F32 R29, -RZ, R28.reuse.H0_H0 ;  /* 0x2000001cff1d7230 */ /* 0x100fe40000004100 */
[----:B------:R-:W-:Y:S01]  /*16480*/  FFMA R43, R40, R43, R39 ;  /* 0x0000002b282b7223 */ /* 0x000fe20000000027 */
[----:B------:R-:W-:Y:S01]  /*16490*/  HADD2.F32 R31, -RZ, R28.H1_H1 ;  /* 0x3000001cff1f7230 */ /* 0x000fe20000004100 */
[----:B------:R-:W-:Y:S01]  /*164a0*/  FSEL R41, R11, -0.37612664699554443359, P5 ;  /* 0xbec093ac0b297808 */ /* 0x000fe20002800000 */
[----:B------:R-:W-:Y:S01]  /*164b0*/  FMUL R30, R2, R46 ;  /* 0x0000002e021e7220 */ /* 0x000fe20000400000 */
[----:B------:R-:W-:Y:S01]  /*164c0*/  FSEL R39, R12, 0.12837915122509002686, P4 ;  /* 0x3e0375d30c277808 */ /* 0x000fe20002000000 */
[----:B------:R-:W-:Y:S01]  /*164d0*/  FFMA R28, R16, R29, R33 ;  /* 0x0000001d101c7223 */ /* 0x000fe20000000021 */
[----:B------:R-:W-:Y:S01]  /*164e0*/  FSEL R45, R12, 0.12837915122509002686, P5 ;  /* 0x3e0375d30c2d7808 */ /* 0x000fe20002800000 */
[----:B------:R-:W-:Y:S01]  /*164f0*/  FFMA R29, R16, R31, R30 ;  /* 0x0000001f101d7223 */ /* 0x000fe2000000001e */
[----:B------:R-:W-:Y:S01]  /*16500*/  FFMA R41, R40, R43, R41 ;  /* 0x0000002b28297223 */ /* 0x000fe20000000029 */
[----:B------:R-:W-:Y:S01]  /*16510*/  FSEL R30, -|R51|, R51, P4 ;  /* 0x00000033331e7208 */ /* 0x000fe20002000300 */
[----:B------:R-:W-:Y:S01]  /*16520*/  FFMA R37, R38, R37, R39 ;  /* 0x0000002526257223 */ /* 0x000fe20000000027 */
[----:B------:R-:W4:Y:S01]  /*16530*/  @P2 MUFU.EX2 R35, R26 ;  /* 0x0000001a00232308 */ /* 0x000f220000000800 */
[----:B------:R-:W-:Y:S01]  /*16540*/  FSEL R38, -|R53|, R53, P5 ;  /* 0x0000003535267208 */ /* 0x000fe20002800300 */
[----:B-1----:R-:W-:Y:S01]  /*16550*/  @P0 FADD R34, -R34, 1 ;  /* 0x3f80000022220421 */ /* 0x002fe20000000100 */
[----:B------:R-:W-:Y:S01]  /*16560*/  FFMA R41, R40, R41, R45 ;  /* 0x0000002928297223 */ /* 0x000fe2000000002d */
[----:B------:R-:W-:Y:S01]  /*16570*/  FFMA R30, R37, R30, R30 ;  /* 0x0000001e251e7223 */ /* 0x000fe2000000001e */
[----:B---3--:R-:W-:Y:S01]  /*16580*/  @P3 FADD R36, -R36, 1 ;  /* 0x3f80000024243421 */ /* 0x008fe20000000100 */
[----:B------:R-:W-:Y:S01]  /*16590*/  FMUL R55, R3, 0.70710676908493041992 ;  /* 0x3f3504f303377820 */ /* 0x000fe20000400000 */
[----:B------:R-:W-:Y:S01]  /*165a0*/  FFMA R31, R41, R38, R38 ;  /* 0x00000026291f7223 */ /* 0x000fe20000000026 */
[----:B------:R-:W-:Y:S01]  /*165b0*/  @P0 LOP3.LUT R25, R34, 0x80000000, R47, 0xb8, !PT ;  /* 0x8000000022190812 */ /* 0x000fe200078eb82f */
[----:B------:R-:W-:Y:S01]  /*165c0*/  FMUL R57, R24, 0.70710676908493041992 ;  /* 0x3f3504f318397820 */ /* 0x000fe20000400000 */
[----:B------:R-:W1:Y:S01]  /*165d0*/  @P4 MUFU.EX2 R34, R30 ;  /* 0x0000001e00224308 */ /* 0x000e620000000800 */
[----:B------:R-:W-:Y:S01]  /*165e0*/  @P3 LOP3.LUT R27, R36, 0x80000000, R49, 0xb8, !PT ;  /* 0x80000000241b3812 */ /* 0x000fe200078eb831 */
[----:B------:R-:W-:Y:S01]  /*165f0*/  FMUL R54, R0, 0.70710676908493041992 ;  /* 0x3f3504f300367820 */ /* 0x000fe20000400000 */
[----:B------:R-:W-:-:S02]  /*16600*/  HADD2.F32 R33, -RZ, R32.H0_H0 ;  /* 0x20000020ff217230 */ /* 0x000fc40000004100 */
[----:B------:R-:W-:Y:S01]  /*16610*/  FMUL R59, R28, 0.70710676908493041992 ;  /* 0x3f3504f31c3b7820 */ /* 0x000fe20000400000 */
[----:B------:R-:W-:Y:S01]  /*16620*/  FMUL R61, R29, 0.70710676908493041992 ;  /* 0x3f3504f31d3d7820 */ /* 0x000fe20000400000 */
[----:B------:R-:W3:Y:S01]  /*16630*/  LDL.LU R45, [R1+0x74] ;  /* 0x00007400012d7983 */ /* 0x000ee20000300800 */
[----:B------:R-:W5:Y:S01]  /*16640*/  @P5 MUFU.EX2 R36, R31 ;  /* 0x0000001f00245308 */ /* 0x000f620000000800 */
[----:B----4-:R-:W-:Y:S01]  /*16650*/  @P2 FADD R35, -R35, 1 ;  /* 0x3f80000023232421 */ /* 0x010fe20000000100 */
[----:B------:R-:W-:Y:S01]  /*16660*/  FMUL R32, R55, R55 ;  /* 0x0000003737207220 */ /* 0x000fe20000400000 */
[----:B------:R-:W-:Y:S01]  /*16670*/  FMUL R38, R57, R57 ;  /* 0x0000003939267220 */ /* 0x000fe20000400000 */
[----:B------:R-:W-:Y:S01]  /*16680*/  FMUL R40, R54, R54 ;  /* 0x0000003636287220 */ /* 0x000fe20000400000 */
[----:B------:R-:W-:Y:S01]  /*16690*/  FSETP.GE.AND P0, PT, |R55|, 1.0029599666595458984, PT ;  /* 0x3f8060fe3700780b */ /* 0x000fe20003f06200 */
[----:B------:R-:W4:Y:S01]  /*166a0*/  LDL.LU R58, [R1+0x78] ;  /* 0x00007800013a7983 */ /* 0x000f220000300800 */
[----:B------:R-:W-:-:S02]  /*166b0*/  @P2 LOP3.LUT R26, R35, 0x80000000, R42, 0xb8, !PT ;  /* 0x80000000231a2812 */ /* 0x000fc400078eb82a */
[----:B------:R-:W-:Y:S01]  /*166c0*/  FSETP.GE.AND P2, PT, |R57|, 1.0029599666595458984, PT ;  /* 0x3f8060fe3900780b */ /* 0x000fe20003f46200 */
[----:B-1----:R-:W-:Y:S01]  /*166d0*/  @P4 FADD R34, -R34, 1 ;  /* 0x3f80000022224421 */ /* 0x002fe20000000100 */
[C---:B------:R-:W-:Y:S01]  /*166e0*/  FSETP.GE.AND P3, PT, |R54|.reuse, 1.0029599666595458984, PT ;  /* 0x3f8060fe3600780b */ /* 0x040fe20003f66200 */
[----:B------:R-:W4:Y:S01]  /*166f0*/  LDL.LU R56, [R1+0x7c] ;  /* 0x00007c0001387983 */ /* 0x000f220000300800 */
[----:B------:R-:W-:Y:S02]  /*16700*/  FSEL R37, |R55|, R32, P0 ;  /* 0x0000002037257208 */ /* 0x000fe40000000200 */
[----:B------:R-:W-:Y:S02]  /*16710*/  FSEL R39, |R57|, R38, P2 ;  /* 0x0000002639277208 */ /* 0x000fe40001000200 */
[----:B------:R-:W-:Y:S01]  /*16720*/  FSEL R41, |R54|, R40, P3 ;  /* 0x0000002836297208 */ /* 0x000fe20001800200 */
[----:B-----5:R-:W-:Y:S01]  /*16730*/  @P5 FADD R36, -R36, 1 ;  /* 0x3f80000024245421 */ /* 0x020fe20000000100 */
[----:B------:R-:W-:-:S02]  /*16740*/  FSEL R38, R6, 8.4834944573231041431e-05, P0 ;  /* 0x38b1e96a06267808 */ /* 0x000fc40000000000 */
[----:B------:R-:W-:Y:S02]  /*16750*/  FSEL R40, -R7, -0.00082130916416645050049, P0 ;  /* 0xba574d2007287808 */ /* 0x000fe40000000100 */
[----:B------:R-:W-:Y:S02]  /*16760*/  @P4 LOP3.LUT R30, R34, 0x80000000, R51, 0xb8, !PT ;  /* 0x80000000221e4812 */ /* 0x000fe400078eb833 */
[----:B------:R-:W-:Y:S01]  /*16770*/  FSETP.GE.AND P4, PT, |R59|, 1.0029599666595458984, PT ;  /* 0x3f8060fe3b00780b */ /* 0x000fe20003f86200 */
[----:B------:R-:W-:Y:S01]  /*16780*/  FMUL R34, R61, R61 ;  /* 0x0000003d3d227220 */ /* 0x000fe20000400000 */
[----:B------:R-:W-:Y:S01]  /*16790*/  @P5 LOP3.LUT R31, R36, 0x80000000, R53, 0xb8, !PT ;  /* 0x80000000241f5812 */ /* 0x000fe200078eb835 */
[----:B------:R-:W-:Y:S01]  /*167a0*/  FFMA R38, R37, R38, R40 ;  /* 0x0000002625267223 */ /* 0x000fe20000000028 */
[----:B------:R-:W-:Y:S02]  /*167b0*/  FSEL R42, R6, 8.4834944573231041431e-05, P2 ;  /* 0x38b1e96a062a7808 */ /* 0x000fe40001000000 */
[----:B------:R-:W-:-:S02]  /*167c0*/  FSETP.GE.AND P5, PT, |R61|, 1.0029599666595458984, PT ;  /* 0x3f8060fe3d00780b */ /* 0x000fc40003fa6200 */
[C---:B------:R-:W-:Y:S02]  /*167d0*/  FSEL R36, R6.reuse, 8.4834944573231041431e-05, P4 ;  /* 0x38b1e96a06247808 */ /* 0x040fe40002000000 */
[C---:B------:R-:W-:Y:S02]  /*167e0*/  FSEL R40, -R7.reuse, -0.00082130916416645050049, P4 ;  /* 0xba574d2007287808 */ /* 0x040fe40002000100 */
[----:B------:R-:W-:Y:S02]  /*167f0*/  FSEL R46, R6, 8.4834944573231041431e-05, P3 ;  /* 0x38b1e96a062e7808 */ /* 0x000fe40001800000 */
[----:B------:R-:W-:Y:S02]  /*16800*/  FSEL R48, -R7, -0.00082130916416645050049, P3 ;  /* 0xba574d2007307808 */ /* 0x000fe40001800100 */
[----:B------:R-:W-:Y:S02]  /*16810*/  FSEL R47, |R61|, R34, P5 ;  /* 0x000000223d2f7208 */ /* 0x000fe40002800200 */
[----:B------:R-:W-:Y:S01]  /*16820*/  FSEL R34, R8, 0.0052134888246655464172, P0 ;  /* 0x3baad5ea08227808 */ /* 0x000fe20000000000 */
[----:B------:R-:W-:Y:S01]  /*16830*/  FFMA R46, R41, R46, R48 ;  /* 0x0000002e292e7223 */ /* 0x000fe20000000030 */
[----:B------:R-:W-:-:S02]  /*16840*/  FSEL R48, R6, 8.4834944573231041431e-05, P5 ;  /* 0x38b1e96a06307808 */ /* 0x000fc40002800000 */
[----:B------:R-:W-:Y:S01]  /*16850*/  FSEL R50, -R7, -0.00082130916416645050049, P5 ;  /* 0xba574d2007327808 */ /* 0x000fe20002800100 */
[----:B------:R-:W-:Y:S01]  /*16860*/  FFMA R34, R37, R38, R34 ;  /* 0x0000002625227223 */ /* 0x000fe20000000022 */
[----:B------:R-:W-:-:S03]  /*16870*/  FSEL R38, R8, 0.0052134888246655464172, P4 ;  /* 0x3baad5ea08267808 */ /* 0x000fc60002000000 */
[----:B------:R-:W-:Y:S01]  /*16880*/  FFMA R48, R47, R48, R50 ;  /* 0x000000302f307223 */ /* 0x000fe20000000032 */
[----:B------:R-:W-:-:S05]  /*16890*/  FSEL R50, R8, 0.0052134888246655464172, P5 ;  /* 0x3baad5ea08327808 */ /* 0x000fca0002800000 */
[----:B------:R-:W-:Y:S01]  /*168a0*/  FFMA R50, R47, R48, R50 ;  /* 0x000000302f327223 */ /* 0x000fe20000000032 */
[----:B------:R-:W-:Y:S01]  /*168b0*/  FSEL R48, -R9, -0.026868773624300956726, P4 ;  /* 0xbcdc1be709307808 */ /* 0x000fe20002000100 */
[----:B--2---:R-:W-:-:S04]  /*168c0*/  FMUL R35, R2, R44 ;  /* 0x0000002c02237220 */ /* 0x004fc80000400000 */
[----:B------:R-:W-:Y:S01]  /*168d0*/  FFMA R32, R16, R33, R35 ;  /* 0x0000002110207223 */ /* 0x000fe20000000023 */
[----:B------:R-:W-:Y:S01]  /*168e0*/  FMUL R33, R59, R59 ;  /* 0x0000003b3b217220 */ /* 0x000fe20000400000 */
[----:B------:R-:W-:-:S04]  /*168f0*/  FSEL R44, -R7, -0.00082130916416645050049, P2 ;  /* 0xba574d20072c7808 */ /* 0x000fc80001000100 */
[----:B------:R-:W-:Y:S01]  /*16900*/  FSEL R43, |R59|, R33, P4 ;  /* 0x000000213b2b7208 */ /* 0x000fe20002000200 */
[----:B------:R-:W-:-:S04]  /*16910*/  FFMA R42, R39, R42, R44 ;  /* 0x0000002a272a7223 */ /* 0x000fc8000000002c */
[----:B------:R-:W-:Y:S01]  /*16920*/  FFMA R44, R43, R36, R40 ;  /* 0x000000242b2c7223 */ /* 0x000fe20000000028 */
[C---:B------:R-:W-:Y:S02]  /*16930*/  FSEL R36, R8.reuse, 0.0052134888246655464172, P2 ;  /* 0x3baad5ea08247808 */ /* 0x040fe40001000000 */
[----:B------:R-:W-:-:S03]  /*16940*/  FSEL R40, R8, 0.0052134888246655464172, P3 ;  /* 0x3baad5ea08287808 */ /* 0x000fc60001800000 */
[----:B------:R-:W-:Y:S01]  /*16950*/  FFMA R42, R39, R42, R36 ;  /* 0x0000002a272a7223 */ /* 0x000fe20000000024 */
[----:B------:R-:W-:Y:S01]  /*16960*/  FSEL R36, -R9, -0.026868773624300956726, P0 ;  /* 0xbcdc1be709247808 */ /* 0x000fe20000000100 */
[----:B------:R-:W-:Y:S01]  /*16970*/  FFMA R40, R41, R46, R40 ;  /* 0x0000002e29287223 */ /* 0x000fe20000000028 */
[----:B------:R-:W-:Y:S01]  /*16980*/  FFMA R46, R43, R44, R38 ;  /* 0x0000002c2b2e7223 */ /* 0x000fe20000000026 */
[C---:B------:R-:W-:Y:S02]  /*16990*/  FSEL R38, -R9.reuse, -0.026868773624300956726, P2 ;  /* 0xbcdc1be709267808 */ /* 0x040fe40001000100 */
[----:B------:R-:W-:Y:S01]  /*169a0*/  FSEL R44, -R9, -0.026868773624300956726, P3 ;  /* 0xbcdc1be7092c7808 */ /* 0x000fe20001800100 */
[----:B------:R-:W-:Y:S01]  /*169b0*/  FFMA R34, R37, R34, R36 ;  /* 0x0000002225227223 */ /* 0x000fe20000000024 */
[C---:B------:R-:W-:Y:S01]  /*169c0*/  FSEL R36, R10.reuse, 0.11284004896879196167, P0 ;  /* 0x3de718af0a247808 */ /* 0x040fe20000000000 */
[----:B------:R-:W-:Y:S01]  /*169d0*/  FFMA R42, R39, R42, R38 ;  /* 0x0000002a272a7223 */ /* 0x000fe20000000026 */
[----:B------:R-:W-:Y:S01]  /*169e0*/  FSEL R38, R11, -0.37612664699554443359, P0 ;  /* 0xbec093ac0b267808 */ /* 0x000fe20000000000 */
[----:B------:R-:W-:Y:S01]  /*169f0*/  FFMA R44, R41, R40, R44 ;  /* 0x00000028292c7223 */ /* 0x000fe2000000002c */
[C---:B------:R-:W-:Y:S01]  /*16a00*/  FSEL R40, R10.reuse, 0.11284004896879196167, P2 ;  /* 0x3de718af0a287808 */ /* 0x040fe20001000000 */
[----:B------:R-:W-:Y:S01]  /*16a10*/  FFMA R34, R37, R34, R36 ;  /* 0x0000002225227223 */ /* 0x000fe20000000024 */
[----:B------:R-:W-:Y:S01]  /*16a20*/  FFMA R48, R43, R46, R48 ;  /* 0x0000002e2b307223 */ /* 0x000fe20000000030 */
[----:B------:R-:W-:-:S02]  /*16a30*/  FSEL R46, R10, 0.11284004896879196167, P3 ;  /* 0x3de718af0a2e7808 */ /* 0x000fc40001800000 */
[----:B------:R-:W-:Y:S01]  /*16a40*/  FSEL R36, R12, 0.12837915122509002686, P0 ;  /* 0x3e0375d30c247808 */ /* 0x000fe20000000000 */
[----:B------:R-:W-:Y:S01]  /*16a50*/  FFMA R34, R37, R34, R38 ;  /* 0x0000002225227223 */ /* 0x000fe20000000026 */
[----:B------:R-:W-:Y:S01]  /*16a60*/  FFMA R40, R39, R42, R40 ;  /* 0x0000002a27287223 */ /* 0x000fe20000000028 */
[----:B------:R-:W-:Y:S01]  /*16a70*/  FSEL R42, R11, -0.37612664699554443359, P3 ;  /* 0xbec093ac0b2a7808 */ /* 0x000fe20001800000 */
[----:B------:R-:W-:Y:S01]  /*16a80*/  FFMA R44, R41, R44, R46 ;  /* 0x0000002c292c7223 */ /* 0x000fe2000000002e */
[----:B------:R-:W-:Y:S01]  /*16a90*/  FSEL R33, -|R55|, R55, P0 ;  /* 0x0000003737217208 */ /* 0x000fe20000000300 */
[----:B------:R-:W-:Y:S02]  /*16aa0*/  FFMA R34, R37, R34, R36 ;  /* 0x0000002225227223 */ /* 0x000fe40000000024 */
[----:B------:R-:W-:Y:S02]  /*16ab0*/  FFMA R44, R41, R44, R42 ;  /* 0x0000002c292c7223 */ /* 0x000fe4000000002a */
[----:B------:R-:W-:Y:S01]  /*16ac0*/  FFMA R42, R34, R33, R33 ;  /* 0x00000021222a7223 */ /* 0x000fe20000000021 */
[----:B------:R-:W-:-:S05]  /*16ad0*/  FSEL R34, R12, 0.12837915122509002686, P3 ;  /* 0x3e0375d30c227808 */ /* 0x000fca0001800000 */
[----:B------:R-:W-:Y:S02]  /*16ae0*/  FFMA R34, R41, R44, R34 ;  /* 0x0000002c29227223 */ /* 0x000fe40000000022 */
[----:B------:R-:W2:Y:S01]  /*16af0*/  LDL.LU R41, [R1+0x80] ;  /* 0x0000800001297983 */ /* 0x000ea20000300800 */
[----:B------:R-:W-:Y:S02]  /*16b00*/  FSEL R38, R11, -0.37612664699554443359, P2 ;  /* 0xbec093ac0b267808 */ /* 0x000fe40001000000 */
[----:B------:R-:W-:-:S03]  /*16b10*/  FSEL R36, R12, 0.12837915122509002686, P2 ;  /* 0x3e0375d30c247808 */ /* 0x000fc60001000000 */
[----:B------:R-:W-:Y:S01]  /*16b20*/  FFMA R38, R39, R40, R38 ;  /* 0x0000002827267223 */ /* 0x000fe20000000026 */
[----:B------:R-:W-:-:S03]  /*16b30*/  FSEL R35, -|R57|, R57, P2 ;  /* 0x0000003939237208 */ /* 0x000fc60001000300 */
[----:B------:R-:W-:Y:S01]  /*16b40*/  FFMA R38, R39, R38, R36 ;  /* 0x0000002627267223 */ /* 0x000fe20000000024 */
[----:B------:R-:W-:Y:S02]  /*16b50*/  FSEL R52, -R9, -0.026868773624300956726, P5 ;  /* 0xbcdc1be709347808 */ /* 0x000fe40002800100 */
[----:B------:R-:W-:Y:S01]  /*16b60*/  F2FP.F16.E4M3.UNPACK_B R33, R5 ;  /* 0x00000005ff21723e */ /* 0x000fe200020006ff */
[----:B------:R-:W-:Y:S01]  /*16b70*/  FFMA R44, R38, R35, R35 ;  /* 0x00000023262c7223 */ /* 0x000fe20000000023 */
[C---:B------:R-:W-:Y:S01]  /*16b80*/  FSEL R40, R10.reuse, 0.11284004896879196167, P4 ;  /* 0x3de718af0a287808 */ /* 0x040fe20002000000 */
[----:B------:R-:W-:Y:S02]  /*16b90*/  FFMA R50, R47, R50, R52 ;  /* 0x000000322f327223 */ /* 0x000fe40000000034 */
[----:B------:R-:W1:Y:S01]  /*16ba0*/  @P2 MUFU.EX2 R38, R44 ;  /* 0x0000002c00262308 */ /* 0x000e620000000800 */
[----:B------:R-:W-:Y:S01]  /*16bb0*/  HADD2.F32 R35, -RZ, R33.H0_H0 ;  /* 0x20000021ff237230 */ /* 0x000fe20000004100 */
[----:B------:R-:W-:Y:S01]  /*16bc0*/  FSEL R52, R10, 0.11284004896879196167, P5 ;  /* 0x3de718af0a347808 */ /* 0x000fe20002800000 */
[----:B---3--:R-:W-:Y:S01]  /*16bd0*/  FMUL R37, R2, R45 ;  /* 0x0000002d02257220 */ /* 0x008fe20000400000 */
[----:B------:R-:W-:-:S02]  /*16be0*/  FSEL R39, -|R54|, R54, P3 ;  /* 0x0000003636277208 */ /* 0x000fc40001800300 */
[----:B------:R-:W-:Y:S01]  /*16bf0*/  F2FP.F16.E4M3.UNPACK_B R5, R5.H1 ;  /* 0x00000005ff05723e */ /* 0x000fe200030006ff */
[----:B------:R-:W-:Y:S01]  /*16c00*/  FFMA R40, R43, R48, R40 ;  /* 0x000000302b287223 */ /* 0x000fe20000000028 */
[C---:B------:R-:W-:Y:S01]  /*16c10*/  FSEL R46, R11.reuse, -0.37612664699554443359, P4 ;  /* 0xbec093ac0b2e7808 */ /* 0x040fe20002000000 */
[----:B------:R-:W-:Y:S01]  /*16c20*/  FFMA R49, R16, R35, R37 ;  /* 0x0000002310317223 */ /* 0x000fe20000000025 */
[----:B------:R-:W-:Y:S01]  /*16c30*/  FSEL R48, R11, -0.37612664699554443359, P5 ;  /* 0xbec093ac0b307808 */ /* 0x000fe20002800000 */
[----:B------:R-:W-:Y:S01]  /*16c40*/  FFMA R50, R47, R50, R52 ;  /* 0x000000322f327223 */ /* 0x000fe20000000034 */
[----:B------:R-:W-:Y:S01]  /*16c50*/  FFMA R45, R34, R39, R39 ;  /* 0x00000027222d7223 */ /* 0x000fe20000000027 */
[----:B------:R-:W-:Y:S02]  /*16c60*/  HADD2.F32 R33, -RZ, R33.H1_H1 ;  /* 0x30000021ff217230 */ /* 0x000fe40000004100 */
[----:B------:R-:W-:Y:S01]  /*16c70*/  FFMA R40, R43, R40, R46 ;  /* 0x000000282b287223 */ /* 0x000fe2000000002e */
[----:B------:R-:W-:-:S02]  /*16c80*/  HADD2.F32 R35, -RZ, R5.H0_H0 ;  /* 0x20000005ff237230 */ /* 0x000fc40000004100 */
[C---:B----4-:R-:W-:Y:S01]  /*16c90*/  FMUL R37, R2.reuse, R58 ;  /* 0x0000003a02257220 */ /* 0x050fe20000400000 */
[----:B------:R-:W-:Y:S01]  /*16ca0*/  FMUL R34, R2, R56 ;  /* 0x0000003802227220 */ /* 0x000fe20000400000 */
[C---:B------:R-:W-:Y:S01]  /*16cb0*/  FSEL R46, R12.reuse, 0.12837915122509002686, P4 ;  /* 0x3e0375d30c2e7808 */ /* 0x040fe20002000000 */
[----:B------:R-:W-:Y:S01]  /*16cc0*/  FFMA R48, R47, R50, R48 ;  /* 0x000000322f307223 */ /* 0x000fe20000000030 */
[----:B------:R-:W-:Y:S01]  /*16cd0*/  FSEL R52, R12, 0.12837915122509002686, P5 ;  /* 0x3e0375d30c347808 */ /* 0x000fe20002800000 */
[----:B------:R-:W3:Y:S01]  /*16ce0*/  @P0 MUFU.EX2 R36, R42 ;  /* 0x0000002a00240308 */ /* 0x000ee20000000800 */
[C---:B------:R-:W-:Y:S01]  /*16cf0*/  FFMA R51, R16.reuse, R33, R37 ;  /* 0x0000002110337223 */ /* 0x040fe20000000025 */
[----:B------:R-:W-:Y:S01]  /*16d00*/  FFMA R53, R16, R35, R34 ;  /* 0x0000002310357223 */ /* 0x000fe20000000022 */
[----:B------:R-:W-:Y:S01]  /*16d10*/  FSEL R33, -|R59|, R59, P4 ;  /* 0x0000003b3b217208 */ /* 0x000fe20002000300 */
[----:B------:R-:W-:Y:S01]  /*16d20*/  FFMA R40, R43, R40, R46 ;  /* 0x000000282b287223 */ /* 0x000fe2000000002e */
[----:B------:R-:W-:Y:S01]  /*16d30*/  FSEL R35, -|R61|, R61, P5 ;  /* 0x0000003d3d237208 */ /* 0x000fe20002800300 */
[----:B------:R-:W-:-:S02]  /*16d40*/  FFMA R48, R47, R48, R52 ;  /* 0x000000302f307223 */ /* 0x000fc40000000034 */
[----:B------:R-:W4:Y:S01]  /*16d50*/  @P3 MUFU.EX2 R39, R45 ;  /* 0x0000002d00273308 */ /* 0x000f220000000800 */
[----:B-1----:R-:W-:Y:S01]  /*16d60*/  @P2 FADD R38, -R38, 1 ;  /* 0x3f80000026262421 */ /* 0x002fe20000000100 */
[----:B------:R-:W-:Y:S01]  /*16d70*/  FFMA R46, R40, R33, R33 ;  /* 0x00000021282e7223 */ /* 0x000fe20000000021 */
[----:B------:R-:W-:-:S03]  /*16d80*/  FFMA R48, R48, R35, R35 ;  /* 0x0000002330307223 */ /* 0x000fc60000000023 */
[----:B------:R-:W-:Y:S02]  /*16d90*/  @P2 LOP3.LUT R44, R38, 0x80000000, R57, 0xb8, !PT ;  /* 0x80000000262c2812 */ /* 0x000fe400078eb839 */
[----:B------:R-:W1:Y:S01]  /*16da0*/  @P4 MUFU.EX2 R38, R46 ;  /* 0x0000002e00264308 */ /* 0x000e620000000800 */
[----:B---3--:R-:W-:-:S07]  /*16db0*/  @P0 FADD R36, -R36, 1 ;  /* 0x3f80000024240421 */ /* 0x008fce0000000100 */
[----:B------:R-:W3:Y:S01]  /*16dc0*/  @P5 MUFU.EX2 R40, R48 ;  /* 0x0000003000285308 */ /* 0x000ee20000000800 */
[----:B----4-:R-:W-:Y:S01]  /*16dd0*/  @P3 FADD R39, -R39, 1 ;  /* 0x3f80000027273421 */ /* 0x010fe20000000100 */
[----:B------:R-:W-:Y:S02]  /*16de0*/  HADD2.F32 R5, -RZ, R5.H1_H1 ;  /* 0x30000005ff057230 */ /* 0x000fe40000004100 */
[----:B------:R-:W-:Y:S01]  /*16df0*/  FMUL R60, R32, 0.70710676908493041992 ;  /* 0x3f3504f3203c7820 */ /* 0x000fe20000400000 */
[----:B------:R-:W-:Y:S01]  /*16e00*/  @P0 LOP3.LUT R42, R36, 0x80000000, R55, 0xb8, !PT ;  /* 0x80000000242a0812 */ /* 0x000fe200078eb837 */
[----:B------:R-:W-:Y:S01]  /*16e10*/  FMUL R56, R51, 0.70710676908493041992 ;  /* 0x3f3504f333387820 */ /* 0x000fe20000400000 */
[----:B------:R-:W-:Y:S01]  /*16e20*/  FMUL R55, R49, 0.70710676908493041992 ;  /* 0x3f3504f331377820 */ /* 0x000fe20000400000 */
[----:B------:R-:W-:Y:S01]  /*16e30*/  @P3 LOP3.LUT R45, R39, 0x80000000, R54, 0xb8, !PT ;  /* 0x80000000272d3812 */ /* 0x000fe200078eb836 */
[C---:B------:R-:W-:Y:S01]  /*16e40*/  FMUL R36, R60.reuse, R60 ;  /* 0x0000003c3c247220 */ /* 0x040fe20000400000 */
[----:B------:R-:W-:Y:S01]  /*16e50*/  FSETP.GE.AND P0, PT, |R60|, 1.0029599666595458984, PT ;  /* 0x3f8060fe3c00780b */ /* 0x000fe20003f06200 */
[C---:B------:R-:W-:Y:S01]  /*16e60*/  FMUL R35, R56.reuse, R56 ;  /* 0x0000003838237220 */ /* 0x040fe20000400000 */
[----:B------:R-:W-:Y:S01]  /*16e70*/  FSETP.GE.AND P2, PT, |R56|, 1.0029599666595458984, PT ;  /* 0x3f8060fe3800780b */ /* 0x000fe20003f46200 */
[C---:B------:R-:W-:Y:S01]  /*16e80*/  FMUL R34, R55.reuse, R55 ;  /* 0x0000003737227220 */ /* 0x040fe20000400000 */
[----:B------:R-:W-:Y:S01]  /*16e90*/  FSETP.GE.AND P3, PT, |R55|, 1.0029599666595458984, PT ;  /* 0x3f8060fe3700780b */ /* 0x000fe20003f66200 */
[----:B-1----:R-:W-:Y:S01]  /*16ea0*/  @P4 FADD R38, -R38, 1 ;  /* 0x3f80000026264421 */ /* 0x002fe20000000100 */
[----:B------:R-:W-:Y:S01]  /*16eb0*/  FMUL R57, R53, 0.70710676908493041992 ;  /* 0x3f3504f335397820 */ /* 0x000fe20000400000 */
[----:B---3--:R-:W-:Y:S01]  /*16ec0*/  @P5 FADD R40, -R40, 1 ;  /* 0x3f80000028285421 */ /* 0x008fe20000000100 */
[----:B------:R-:W-:-:S02]  /*16ed0*/  FSEL R47, |R60|, R36, P0 ;  /* 0x000000243c2f7208 */ /* 0x000fc40000000200 */
[----:B------:R-:W-:Y:S02]  /*16ee0*/  FSEL R36, |R56|, R35, P2 ;  /* 0x0000002338247208 */ /* 0x000fe40001000200 */
[----:B------:R-:W-:Y:S02]  /*16ef0*/  FSEL R34, |R55|, R34, P3 ;  /* 0x0000002237227208 */ /* 0x000fe40001800200 */
[C---:B------:R-:W-:Y:S02]  /*16f00*/  FSEL R35, R6.reuse, 8.4834944573231041431e-05, P3 ;  /* 0x38b1e96a06237808 */ /* 0x040fe40001800000 */
[----:B------:R-:W-:Y:S02]  /*16f10*/  FSEL R37, -R7, -0.00082130916416645050049, P3 ;  /* 0xba574d2007257808 */ /* 0x000fe40001800100 */
[----:B------:R-:W-:Y:S02]  /*16f20*/  FSEL R39, R6, 8.4834944573231041431e-05, P2 ;  /* 0x38b1e96a06277808 */ /* 0x000fe40001000000 */
[----:B------:R-:W-:-:S02]  /*16f30*/  @P4 LOP3.LUT R46, R38, 0x80000000, R59, 0xb8, !PT ;  /* 0x80000000262e4812 */ /* 0x000fc400078eb83b */
[----:B------:R-:W-:Y:S02]  /*16f40*/  @P5 LOP3.LUT R48, R40, 0x80000000, R61, 0xb8, !PT ;  /* 0x8000000028305812 */ /* 0x000fe400078eb83d */
[----:B------:R-:W-:Y:S01]  /*16f50*/  FSETP.GE.AND P4, PT, |R57|, 1.0029599666595458984, PT ;  /* 0x3f8060fe3900780b */ /* 0x000fe20003f86200 */
[----:B------:R-:W-:Y:S01]  /*16f60*/  FFMA R35, R34, R35, R37 ;  /* 0x0000002322237223 */ /* 0x000fe20000000025 */
[C---:B------:R-:W-:Y:S02]  /*16f70*/  FSEL R50, R6.reuse, 8.4834944573231041431e-05, P0 ;  /* 0x38b1e96a06327808 */ /* 0x040fe40000000000 */
[----:B------:R-:W-:Y:S02]  /*16f80*/  FSEL R52, -R7, -0.00082130916416645050049, P0 ;  /* 0xba574d2007347808 */ /* 0x000fe40000000100 */
[----:B------:R-:W-:-:S03]  /*16f90*/  FSEL R38, R6, 8.4834944573231041431e-05, P4 ;  /* 0x38b1e96a06267808 */ /* 0x000fc60002000000 */
[----:B------:R-:W-:Y:S01]  /*16fa0*/  FFMA R50, R47, R50, R52 ;  /* 0x000000322f327223 */ /* 0x000fe20000000034 */
[----:B------:R-:W-:-:S05]  /*16fb0*/  FSEL R52, R8, 0.0052134888246655464172, P0 ;  /* 0x3baad5ea08347808 */ /* 0x000fca0000000000 */
[----:B------:R-:W-:Y:S01]  /*16fc0*/  FFMA R50, R47, R50, R52 ;  /* 0x000000322f327223 */ /* 0x000fe20000000034 */
[----:B------:R-:W-:Y:S01]  /*16fd0*/  FMUL R4, R4, 0.5 ;  /* 0x3f00000004047820 */ /* 0x000fe20000400000 */
[----:B------:R-:W-:Y:S01]  /*16fe0*/  FADD R25, R25, 1 ;  /* 0x3f80000019197421 */ /* 0x000fe20000000000 */
[----:B------:R-:W-:Y:S01]  /*16ff0*/  FMUL R3, R3, 0.5 ;  /* 0x3f00000003037820 */ /* 0x000fe20000400000 */
[----:B------:R-:W-:Y:S01]  /*17000*/  FADD R42, R42, 1 ;  /* 0x3f8000002a2a7421 */ /* 0x000fe20000000000 */
[----:B------:R-:W-:Y:S01]  /*17010*/  FMUL R20, R20, 0.5 ;  /* 0x3f00000014147820 */ /* 0x000fe20000400000 */
[----:B------:R-:W-:Y:S01]  /*17020*/  FMUL R25, R4, R25 ;  /* 0x0000001904197220 */ /* 0x000fe20000400000 */
[----:B------:R-:W-:Y:S01]  /*17030*/  FMUL R23, R23, 0.5 ;  /* 0x3f00000017177820 */ /* 0x000fe20000400000 */
[----:B------:R-:W-:Y:S01]  /*17040*/  FMUL R42, R3, R42 ;  /* 0x0000002a032a7220 */ /* 0x000fe20000400000 */
[----:B------:R-:W-:Y:S01]  /*17050*/  FADD R4, R31, 1 ;  /* 0x3f8000001f047421 */ /* 0x000fe20000000000 */
[----:B------:R-:W-:Y:S01]  /*17060*/  FMUL R0, R0, 0.5 ;  /* 0x3f00000000007820 */ /* 0x000fe20000400000 */
[----:B------:R-:W-:Y:S01]  /*17070*/  FMUL R28, R28, 0.5 ;  /* 0x3f0000001c1c7820 */ /* 0x000fe20000400000 */
[----:B------:R-:W-:Y:S01]  /*17080*/  FADD R45, R45, 1 ;  /* 0x3f8000002d2d7421 */ /* 0x000fe20000000000 */
[----:B------:R-:W-:Y:S01]  /*17090*/  FADD R3, R46, 1 ;  /* 0x3f8000002e037421 */ /* 0x000fe20000000000 */
[----:B------:R-:W-:Y:S01]  /*170a0*/  FMUL R23, R23, R4 ;  /* 0x0000000417177220 */ /* 0x000fe20000400000 */
[----:B------:R-:W-:Y:S01]  /*170b0*/  FMUL R14, R14, 0.5 ;  /* 0x3f0000000e0e7820 */ /* 0x000fe20000400000 */
[----:B------:R-:W-:Y:S01]  /*170c0*/  FMUL R22, R22, 0.5 ;  /* 0x3f00000016167820 */ /* 0x000fe20000400000 */
[----:B------:R-:W-:Y:S01]  /*170d0*/  FMUL R28, R28, R3 ;  /* 0x000000031c1c7220 */ /* 0x000fe20000400000 */
[----:B------:R-:W-:Y:S01]  /*170e0*/  FADD R17, R17, 1 ;  /* 0x3f80000011117421 */ /* 0x000fe20000000000 */
[----:B------:R-:W-:Y:S01]  /*170f0*/  FADD R27, R27, 1 ;  /* 0x3f8000001b1b7421 */ /* 0x000fe20000000000 */
[----:B------:R-:W-:Y:S01]  /*17100*/  FMUL R21, R21, 0.5 ;  /* 0x3f00000015157820 */ /* 0x000fe20000400000 */
[----:B------:R-:W-:Y:S01]  /*17110*/  FMUL R24, R24, 0.5 ;  /* 0x3f00000018187820 */ /* 0x000fe20000400000 */
[----:B------:R-:W-:Y:S01]  /*17120*/  FADD R30, R30, 1 ;  /* 0x3f8000001e1e7421 */ /* 0x000fe20000000000 */
[----:B------:R-:W-:Y:S01]  /*17130*/  FMUL R29, R29, 0.5 ;  /* 0x3f0000001d1d7820 */ /* 0x000fe20000400000 */
[----:B------:R-:W-:Y:S01]  /*17140*/  FMUL R32, R32, 0.5 ;  /* 0x3f00000020207820 */ /* 0x000fe20000400000 */
[----:B------:R-:W-:Y:S01]  /*17150*/  FADD R48, R48, 1 ;  /* 0x3f80000030307421 */ /* 0x000fe20000000000 */
[----:B------:R-:W-:Y:S01]  /*17160*/  FMUL R3, R51, 0.5 ;  /* 0x3f00000033037820 */ /* 0x000fe20000400000 */
[----:B------:R-:W-:Y:S01]  /*17170*/  FMUL R4, R53, 0.5 ;  /* 0x3f00000035047820 */ /* 0x000fe20000400000 */
[----:B------:R-:W-:Y:S01]  /*17180*/  FMUL R14, R17, R14 ;  /* 0x0000000e110e7220 */ /* 0x000fe20000400000 */
[----:B------:R-:W-:Y:S01]  /*17190*/  FMUL R22, R22, R27 ;  /* 0x0000001b16167220 */ /* 0x000fe20000400000 */
[----:B------:R-:W-:Y:S01]  /*171a0*/  FMUL R21, R21, R30 ;  /* 0x0000001e15157220 */ /* 0x000fe20000400000 */
[----:B------:R-:W-:Y:S01]  /*171b0*/  FMUL R29, R29, R48 ;  /* 0x000000301d1d7220 */ /* 0x000fe20000400000 */
[----:B------:R-:W-:-:S03]  /*171c0*/  F2FP.SATFINITE.E4M3.F32.PACK_AB_MERGE_C R42, R42, R23, RZ ;  /* 0x000000172a2a723e */ /* 0x000fc600048070ff */
[----:B------:R-:W-:Y:S02]  /*171d0*/  F2FP.SATFINITE.E4M3.F32.PACK_AB_MERGE_C R22, R21, R22, RZ ;  /* 0x000000161516723e */ /* 0x000fe400048070ff */
[----:B------:R-:W-:Y:S01]  /*171e0*/  F2FP.SATFINITE.E4M3.F32.PACK_AB_MERGE_C R28, R29, R28, RZ ;  /* 0x0000001c1d1c723e */ /* 0x000fe200048070ff */
[----:B--2---:R-:W-:-:S04]  /*171f0*/  FMUL R33, R2, R41 ;  /* 0x0000002902217220 */ /* 0x004fc80000400000 */
[----:B------:R-:W-:Y:S01]  /*17200*/  FFMA R54, R16, R5, R33 ;  /* 0x0000000510367223 */ /* 0x000fe20000000021 */
[----:B------:R-:W-:-:S03]  /*17210*/  FSEL R41, -R7, -0.00082130916416645050049, P2 ;  /* 0xba574d2007297808 */ /* 0x000fc60001000100 */
[----:B------:R-:W-:Y:S01]  /*17220*/  FMUL R58, R54, 0.70710676908493041992 ;  /* 0x3f3504f3363a7820 */ /* 0x000fe20000400000 */
[----:B------:R-:W-:Y:S01]  /*17230*/  FMUL R5, R57, R57 ;  /* 0x0000003939057220 */ /* 0x000fe20000400000 */
[----:B------:R-:W-:-:S03]  /*17240*/  FFMA R39, R36, R39, R41 ;  /* 0x0000002724277223 */ /* 0x000fc60000000029 */
[----:B------:R-:W-:Y:S02]  /*17250*/  FSETP.GE.AND P5, PT, |R58|, 1.0029599666595458984, PT ;  /* 0x3f8060fe3a00780b */ /* 0x000fe40003fa6200 */
[----:B------:R-:W-:Y:S02]  /*17260*/  FSEL R37, |R57|, R5, P4 ;  /* 0x0000000539257208 */ /* 0x000fe40002000200 */
[----:B------:R-:W-:Y:S02]  /*17270*/  FSEL R41, R6, 8.4834944573231041431e-05, P5 ;  /* 0x38b1e96a06297808 */ /* 0x000fe40002800000 */
[C---:B------:R-:W-:Y:S02]  /*17280*/  FSEL R6, -R7.reuse, -0.00082130916416645050049, P4 ;  /* 0xba574d2007067808 */ /* 0x040fe40002000100 */
[----:B------:R-:W-:Y:S02]  /*17290*/  FSEL R5, R8, 0.0052134888246655464172, P3 ;  /* 0x3baad5ea08057808 */ /* 0x000fe40001800000 */
[----:B------:R-:W-:Y:S01]  /*172a0*/  FSEL R43, -R7, -0.00082130916416645050049, P5 ;  /* 0xba574d20072b7808 */ /* 0x000fe20002800100 */
[----:B------:R-:W-:Y:S01]  /*172b0*/  FMUL R33, R58, R58 ;  /* 0x0000003a3a217220 */ /* 0x000fe20000400000 */
[----:B------:R-:W-:Y:S01]  /*172c0*/  FSEL R7, R8, 0.0052134888246655464172, P2 ;  /* 0x3baad5ea08077808 */ /* 0x000fe20001000000 */
[----:B------:R-:W-:Y:S01]  /*172d0*/  FFMA R6, R37, R38, R6 ;  /* 0x0000002625067223 */ /* 0x000fe20000000006 */
[----:B------:R-:W-:Y:S01]  /*172e0*/  FFMA R5, R34, R35, R5 ;  /* 0x0000002322057223 */ /* 0x000fe20000000005 */
[----:B------:R-:W-:-:S02]  /*172f0*/  FSEL R38, R8, 0.0052134888246655464172, P4 ;  /* 0x3baad5ea08267808 */ /* 0x000fc40002000000 */
[----:B------:R-:W-:Y:S01]  /*17300*/  FSEL R35, R8, 0.0052134888246655464172, P5 ;  /* 0x3baad5ea08237808 */ /* 0x000fe20002800000 */
[----:B------:R-:W-:Y:S01]  /*17310*/  FFMA R39, R36, R39, R7 ;  /* 0x0000002724277223 */ /* 0x000fe20000000007 */
[C---:B------:R-:W-:Y:S02]  /*17320*/  FSEL R8, -R9.reuse, -0.026868773624300956726, P0 ;  /* 0xbcdc1be709087808 */ /* 0x040fe40000000100 */
[----:B------:R-:W-:Y:S02]  /*17330*/  FSEL R40, |R58|, R33, P5 ;  /* 0x000000213a287208 */ /* 0x000fe40002800200 */
[----:B------:R-:W-:Y:S01]  /*17340*/  FSEL R7, -R9, -0.026868773624300956726, P3 ;  /* 0xbcdc1be709077808 */ /* 0x000fe20001800100 */
[----:B------:R-:W-:Y:S01]  /*17350*/  FFMA R50, R47, R50, R8 ;  /* 0x000000322f327223 */ /* 0x000fe20000000008 */
[----:B------:R-:W-:Y:S01]  /*17360*/  FSEL R8, -R9, -0.026868773624300956726, P4 ;  /* 0xbcdc1be709087808 */ /* 0x000fe20002000100 */
[----:B------:R-:W-:Y:S01]  /*17370*/  FFMA R41, R40, R41, R43 ;  /* 0x0000002928297223 */ /* 0x000fe2000000002b */
[----:B------:R-:W-:Y:S01]  /*17380*/  FFMA R6, R37, R6, R38 ;  /* 0x0000000625067223 */ /* 0x000fe20000000026 */
[----:B------:R-:W-:Y:S01]  /*17390*/  FFMA R5, R34, R5, R7 ;  /* 0x0000000522057223 */ /* 0x000fe20000000007 */
[----:B------:R-:W-:-:S02]  /*173a0*/  FSEL R38, R10, 0.11284004896879196167, P0 ;  /* 0x3de718af0a267808 */ /* 0x000fc40000000000 */
[----:B------:R-:W-:Y:S02]  /*173b0*/  FSEL R7, R10, 0.11284004896879196167, P3 ;  /* 0x3de718af0a077808 */ /* 0x000fe40001800000 */
[C---:B------:R-:W-:Y:S01]  /*173c0*/  FSEL R33, -R9.reuse, -0.026868773624300956726, P2 ;  /* 0xbcdc1be709217808 */ /* 0x040fe20001000100 */
[----:B------:R-:W-:Y:S01]  /*173d0*/  FFMA R35, R40, R41, R35 ;  /* 0x0000002928237223 */ /* 0x000fe20000000023 */
[----:B------:R-:W-:Y:S01]  /*173e0*/  FSEL R9, -R9, -0.026868773624300956726, P5 ;  /* 0xbcdc1be709097808 */ /* 0x000fe20002800100 */
[----:B------:R-:W-:Y:S01]  /*173f0*/  FFMA R8, R37, R6, R8 ;  /* 0x0000000625087223 */ /* 0x000fe20000000008 */
[----:B------:R-:W-:Y:S01]  /*17400*/  FSEL R6, R11, -0.37612664699554443359, P0 ;  /* 0xbec093ac0b067808 */ /* 0x000fe20000000000 */
[----:B------:R-:W-:Y:S01]  /*17410*/  FFMA R38, R47, R50, R38 ;  /* 0x000000322f267223 */ /* 0x000fe20000000026 */
[----:B------:R-:W-:Y:S01]  /*17420*/  FFMA R5, R34, R5, R7 ;  /* 0x0000000522057223 */ /* 0x000fe20000000007 */
[----:B------:R-:W-:Y:S01]  /*17430*/  FFMA R33, R36, R39, R33 ;  /* 0x0000002724217223 */ /* 0x000fe20000000021 */
[----:B------:R-:W-:Y:S01]  /*17440*/  FSEL R7, R11, -0.37612664699554443359, P3 ;  /* 0xbec093ac0b077808 */ /* 0x000fe20001800000 */
[----:B------:R-:W-:Y:S01]  /*17450*/  FFMA R39, R40, R35, R9 ;  /* 0x0000002328277223 */ /* 0x000fe20000000009 */
[----:B------:R-:W-:Y:S01]  /*17460*/  FSEL R9, R10, 0.11284004896879196167, P2 ;  /* 0x3de718af0a097808 */ /* 0x000fe20001000000 */
[----:B------:R-:W-:Y:S01]  /*17470*/  FFMA R6, R47, R38, R6 ;  /* 0x000000262f067223 */ /* 0x000fe20000000006 */
[----:B------:R-:W-:Y:S01]  /*17480*/  FSEL R38, R12, 0.12837915122509002686, P0 ;  /* 0x3e0375d30c267808 */ /* 0x000fe20000000000 */
[----:B------:R-:W-:Y:S01]  /*17490*/  FFMA R5, R34, R5, R7 ;  /* 0x0000000522057223 */ /* 0x000fe20000000007 */
[----:B------:R-:W-:Y:S01]  /*174a0*/  FSEL R7, R12, 0.12837915122509002686, P3 ;  /* 0x3e0375d30c077808 */ /* 0x000fe20001800000 */
[----:B------:R-:W-:Y:S01]  /*174b0*/  FFMA R9, R36, R33, R9 ;  /* 0x0000002124097223 */ /* 0x000fe20000000009 */
[----:B------:R-:W-:Y:S01]  /*174c0*/  FSEL R35, R11, -0.37612664699554443359, P2 ;  /* 0xbec093ac0b237808 */ /* 0x000fe20001000000 */
[----:B------:R-:W-:Y:S01]  /*174d0*/  FFMA R6, R47, R6, R38 ;  /* 0x000000062f067223 */ /* 0x000fe20000000026 */
[----:B------:R-:W-:Y:S01]  /*174e0*/  FSEL R33, -|R60|, R60, P0 ;  /* 0x0000003c3c217208 */ /* 0x000fe20000000300 */
[----:B------:R-:W-:Y:S01]  /*174f0*/  FFMA R5, R34, R5, R7 ;  /* 0x0000000522057223 */ /* 0x000fe20000000007 */
[----:B------:R-:W-:Y:S01]  /*17500*/  FSEL R38, R10, 0.11284004896879196167, P4 ;  /* 0x3de718af0a267808 */ /* 0x000fe20002000000 */
[----:B------:R-:W-:Y:S01]  /*17510*/  FFMA R9, R36, R9, R35 ;  /* 0x0000000924097223 */ /* 0x000fe20000000023 */
[----:B------:R-:W-:Y:S01]  /*17520*/  FSEL R7, R10, 0.11284004896879196167, P5 ;  /* 0x3de718af0a077808 */ /* 0x000fe20002800000 */
[----:B------:R-:W-:Y:S01]  /*17530*/  FFMA R35, R6, R33, R33 ;  /* 0x0000002106237223 */ /* 0x000fe20000000021 */
[----:B------:R-:W-:Y:S01]  /*17540*/  FSEL R33, R12, 0.12837915122509002686, P2 ;  /* 0x3e0375d30c217808 */ /* 0x000fe20001000000 */
[----:B------:R-:W-:Y:S01]  /*17550*/  FFMA R38, R37, R8, R38 ;  /* 0x0000000825267223 */ /* 0x000fe20000000026 */
[C---:B------:R-:W-:Y:S01]  /*17560*/  FSEL R34, R11.reuse, -0.37612664699554443359, P4 ;  /* 0xbec093ac0b227808 */ /* 0x040fe20002000000 */
[----:B------:R-:W-:Y:S01]  /*17570*/  FFMA R39, R40, R39, R7 ;  /* 0x0000002728277223 */ /* 0x000fe20000000007 */
[----:B------:R-:W-:Y:S01]  /*17580*/  FSEL R11, R11, -0.37612664699554443359, P5 ;  /* 0xbec093ac0b0b7808 */ /* 0x000fe20002800000 */
[----:B------:R-:W-:Y:S01]  /*17590*/  FFMA R9, R36, R9, R33 ;  /* 0x0000000924097223 */ /* 0x000fe20000000021 */
[----:B------:R-:W-:Y:S01]  /*175a0*/  FSEL R8, -|R56|, R56, P2 ;  /* 0x0000003838087208 */ /* 0x000fe20001000300 */
[----:B------:R-:W-:Y:S01]  /*175b0*/  FFMA R34, R37, R38, R34 ;  /* 0x0000002625227223 */ /* 0x000fe20000000022 */
[----:B------:R-:W-:Y:S01]  /*175c0*/  FSEL R10, R12, 0.12837915122509002686, P4 ;  /* 0x3e0375d30c0a7808 */ /* 0x000fe20002000000 */
[----:B------:R-:W-:Y:S01]  /*175d0*/  FFMA R11, R40, R39, R11 ;  /* 0x00000027280b7223 */ /* 0x000fe2000000000b */
[----:B------:R-:W-:Y:S01]  /*175e0*/  FSEL R12, R12, 0.12837915122509002686, P5 ;  /* 0x3e0375d30c0c7808 */ /* 0x000fe20002800000 */
[----:B------:R-:W-:Y:S01]  /*175f0*/  FFMA R8, R9, R8, R8 ;  /* 0x0000000809087223 */ /* 0x000fe20000000008 */
[----:B------:R-:W-:Y:S01]  /*17600*/  FSEL R6, -|R55|, R55, P3 ;  /* 0x0000003737067208 */ /* 0x000fe20001800300 */
[----:B------:R-:W-:Y:S01]  /*17610*/  FFMA R10, R37, R34, R10 ;  /* 0x00000022250a7223 */ /* 0x000fe2000000000a */
[----:B------:R-:W-:Y:S01]  /*17620*/  FSEL R9, -|R57|, R57, P4 ;  /* 0x0000003939097208 */ /* 0x000fe20002000300 */
[----:B------:R-:W-:Y:S01]  /*17630*/  FFMA R11, R40, R11, R12 ;  /* 0x0000000b280b7223 */ /* 0x000fe2000000000c */
[----:B------:R-:W-:Y:S01]  /*17640*/  FSEL R34, -|R58|, R58, P5 ;  /* 0x0000003a3a227208 */ /* 0x000fe20002800300 */
[----:B------:R-:W-:-:S02]  /*17650*/  FFMA R5, R5, R6, R6 ;  /* 0x0000000605057223 */ /* 0x000fc40000000006 */
[----:B------:R-:W-:Y:S02]  /*17660*/  FFMA R9, R10, R9, R9 ;  /* 0x000000090a097223 */ /* 0x000fe40000000009 */
[----:B------:R-:W-:Y:S01]  /*17670*/  FFMA R11, R11, R34, R34 ;  /* 0x000000220b0b7223 */ /* 0x000fe20000000022 */
[----:B------:R-:W1:Y:S08]  /*17680*/  @P2 MUFU.EX2 R7, R8 ;  /* 0x0000000800072308 */ /* 0x000e700000000800 */
[----:B------:R-:W2:Y:S08]  /*17690*/  @P0 MUFU.EX2 R41, R35 ;  /* 0x0000002300290308 */ /* 0x000eb00000000800 */
[----:B------:R-:W3:Y:S08]  /*176a0*/  @P3 MUFU.EX2 R6, R5 ;  /* 0x0000000500063308 */ /* 0x000ef00000000800 */
[----:B------:R-:W4:Y:S08]  /*176b0*/  @P4 MUFU.EX2 R10, R9 ;  /* 0x00000009000a4308 */ /* 0x000f300000000800 */
[----:B------:R-:W5:Y:S01]  /*176c0*/  @P5 MUFU.EX2 R12, R11 ;  /* 0x0000000b000c5308 */ /* 0x000f620000000800 */
[----:B-1----:R-:W-:Y:S01]  /*176d0*/  @P2 FADD R7, -R7, 1 ;  /* 0x3f80000007072421 */ /* 0x002fe20000000100 */
[----:B--2---:R-:W-:Y:S01]  /*176e0*/  @P0 FADD R41, -R41, 1 ;  /* 0x3f80000029290421 */ /* 0x004fe20000000100 */
[----:B---3--:R-:W-:Y:S01]  /*176f0*/  @P3 FADD R6, -R6, 1 ;  /* 0x3f80000006063421 */ /* 0x008fe20000000100 */
[----:B----4-:R-:W-:-:S02]  /*17700*/  @P4 FADD R10, -R10, 1 ;  /* 0x3f8000000a0a4421 */ /* 0x010fc40000000100 */
[----:B------:R-:W-:Y:S01]  /*17710*/  @P2 LOP3.LUT R8, R7, 0x80000000, R56, 0xb8, !PT ;  /* 0x8000000007082812 */ /* 0x000fe200078eb838 */
[----:B------:R-:W-:Y:S01]  /*17720*/  FADD R7, R26, 1 ;  /* 0x3f8000001a077421 */ /* 0x000fe20000000000 */
[----:B------:R-:W-:Y:S01]  /*17730*/  @P0 LOP3.LUT R35, R41, 0x80000000, R60, 0xb8, !PT ;  /* 0x8000000029230812 */ /* 0x000fe200078eb83c */
[----:B-----5:R-:W-:Y:S01]  /*17740*/  @P5 FADD R12, -R12, 1 ;  /* 0x3f8000000c0c5421 */ /* 0x020fe20000000100 */
[----:B------:R-:W-:Y:S02]  /*17750*/  @P3 LOP3.LUT R5, R6, 0x80000000, R55, 0xb8, !PT ;  /* 0x8000000006053812 */ /* 0x000fe400078eb837 */
[----:B------:R-:W-:Y:S02]  /*17760*/  @P4 LOP3.LUT R9, R10, 0x80000000, R57, 0xb8, !PT ;  /* 0x800000000a094812 */ /* 0x000fe400078eb839 */
[----:B------:R-:W-:Y:S01]  /*17770*/  @P5 LOP3.LUT R11, R12, 0x80000000, R58, 0xb8, !PT ;  /* 0x800000000c0b5812 */ /* 0x000fe200078eb83a */
[----:B------:R-:W-:Y:S01]  /*17780*/  FMUL R20, R20, R7 ;  /* 0x0000000714147220 */ /* 0x000fe20000400000 */
[----:B------:R-:W-:Y:S01]  /*17790*/  FMUL R10, R0, R45 ;  /* 0x0000002d000a7220 */ /* 0x000fe20000400000 */
[----:B------:R-:W-:Y:S01]  /*177a0*/  FADD R7, R44, 1 ;  /* 0x3f8000002c077421 */ /* 0x000fe20000000000 */
[----:B------:R-:W-:Y:S01]  /*177b0*/  FADD R35, R35, 1 ;  /* 0x3f80000023237421 */ /* 0x000fe20000000000 */
        /* <DEDUP_REMOVED lines=16> */
[----:B------:R-:W-:Y:S01]  /*178c0*/  F2FP.SATFINITE.E4M3.F32.PACK_AB_MERGE_C R4, R11, R4, RZ ;  /* 0x000000040b04723e */ /* 0x000fe200048070ff */
[----:B------:R-:W-:Y:S06]  /*178d0*/  @P1 BRA `(.L_x_136) ;  /* 0x0000000000041947 */ /* 0x000fec0003800000 */
[----:B------:R-:W-:-:S04]  /*178e0*/  DEPBAR.LE SB0, 0x1 ;  /* 0x000080400000791a */ /* 0x000fc80000000000 */
.L_x_136:
[----:B------:R-:W2:Y:S01]  /*178f0*/  LDL.LU R25, [R1+0xc4] ;  /* 0x0000c40001197983 */ /* 0x000ea20000300800 */
        /* <DEDUP_REMOVED lines=17> */
[----:B---3--:R-:W-:Y:S01]  /*17a10*/  BAR.SYNC.DEFER_BLOCKING 0x1, 0x100 ;  /* 0x0044000000007b1d */ /* 0x008fe20000010000 */
[----:B--2---:R-:W-:-:S05]  /*17a20*/  IADD3 R25, P0, R25, UR56, RZ ;  /* 0x0000003819197c10 */ /* 0x004fca000ff1e0ff */
[----:B------:R1:W-:Y:S01]  /*17a30*/  STL [R1+0xc4], R25 ;  /* 0x0000c41901007387 */ /* 0x0003e20000100800 */
[----:B------:R-:W-:Y:S07]  /*17a40*/  @P1 BRA `(.L_x_138) ;  /* 0x0000000000201947 */ /* 0x000fee0003800000 */
[----:B------:R-:W-:Y:S02]  /*17a50*/  UIADD3 UR8, UP0, UR60, 0x4f0, URZ ;  /* 0x000004f03c087890 */ /* 0x000fe4000ff1e03f */
[----:B------:R-:W-:Y:S02]  /*17a60*/  UIADD3 UR6, UR46, 0x80, URZ ;  /* 0x000000802e067890 */ /* 0x000fe4000fffe03f */
[----:B------:R-:W-:Y:S02]  /*17a70*/  UIADD3 UR5, UR45, 0x60, URZ ;  /* 0x000000602d057890 */ /* 0x000fe4000fffe03f */
[----:B------:R-:W-:Y:S02]  /*17a80*/  UIADD3 UR4, UR51, 0x5100, URZ ;  /* 0x0000510033047890 */ /* 0x000fe4000fffe03f */
[----:B------:R-:W-:Y:S01]  /*17a90*/  UIADD3.X UR9, URZ, UR61, URZ, UP0, !UPT ;  /* 0x0000003d3f097290 */ /* 0x000fe200087fe43f */
[----:B------:R-:W-:-:S08]  /*17aa0*/  UMOV UR7, UR47 ;  /* 0x0000002f00077c82 */ /* 0x000fd00008000000 */
[----:B------:R2:W-:Y:S02]  /*17ab0*/  UTMASTG.3D [UR4], [UR8] ;  /* 0x00000004080073b5 */ /* 0x0005e40008010000 */
[----:B--2---:R0:W-:Y:S02]  /*17ac0*/  UTMACMDFLUSH ;  /* 0x00000000000079b7 */ /* 0x0041e40000000000 */
.L_x_138:
[----:B------:R-:W-:Y:S05]  /*17ad0*/  BSYNC B0 ;  /* 0x0000000000007941 */ /* 0x000fea0003800000 */
.L_x_137:
[----:B------:R-:W2:Y:S01]  /*17ae0*/  LDL.LU R27, [R1+0xc8] ;  /* 0x0000c800011b7983 */ /* 0x000ea20000300800 */
[----:B------:R-:W-:Y:S01]  /*17af0*/  ULDC.64 UR4, c[0x0][0x8f8] ;  /* 0x00023e0000047ab9 */ /* 0x000fe20000000a00 */
[----:B------:R-:W-:Y:S01]  /*17b00*/  UMOV UR45, 0xffffffff ;  /* 0xffffffff002d7882 */ /* 0x000fe20000000000 */
[----:B------:R-:W-:Y:S01]  /*17b10*/  UMOV UR47, 0xffffffff ;  /* 0xffffffff002f7882 */ /* 0x000fe20000000000 */
[----:B-1----:R-:W-:Y:S02]  /*17b20*/  PRMT R0, RZ, 0x7610, R0 ;  /* 0x00007610ff007816 */ /* 0x002fe40000000000 */
[----:B------:R-:W-:Y:S02]  /*17b30*/  MOV R5, 0xffffffff ;  /* 0xffffffff00057802 */ /* 0x000fe40000000f00 */
[----:B--2---:R-:W-:Y:S02]  /*17b40*/  IADD3.X R27, R27, UR38, RZ, P0, !PT ;  /* 0x000000261b1b7c10 */ /* 0x004fe400087fe4ff */
[----:B------:R-:W-:-:S03]  /*17b50*/  ISETP.GE.U32.AND P0, PT, R25, UR4, PT ;  /* 0x0000000419007c0c */ /* 0x000fc6000bf06070 */
[----:B------:R1:W-:Y:S01]  /*17b60*/  STL [R1+0xc8], R27 ;  /* 0x0000c81b01007387 */ /* 0x0003e20000100800 */
[----:B------:R-:W-:-:S13]  /*17b70*/  ISETP.GE.U32.AND.EX P0, PT, R27, UR5, PT, P0 ;  /* 0x000000051b007c0c */ /* 0x000fda000bf06100 */
[----:B-1----:R-:W-:Y:S05]  /*17b80*/  @P0 BRA `(.L_x_139) ;  /* 0x0000000400780947 */ /* 0x002fea0003800000 */
[----:B------:R-:W1:Y:S01]  /*17b90*/  S2R R17, SR_CTAID.X ;  /* 0x0000000000117919 */ /* 0x000e620000002500 */
[----:B------:R-:W2:Y:S01]  /*17ba0*/  LDC.64 R10, c[0x0][0x8d0] ;  /* 0x00023400ff0a7b82 */ /* 0x000ea20000000a00 */
[----:B------:R-:W-:Y:S01]  /*17bb0*/  ULDC UR4, c[0x0][0x150] ;  /* 0x0000540000047ab9 */ /* 0x000fe20000000800 */
[----:B------:R-:W-:Y:S01]  /*17bc0*/  MOV R8, R25 ;  /* 0x0000001900087202 */ /* 0x000fe20000000f00 */
[----:B------:R-:W3:Y:S01]  /*17bd0*/  S2R R23, SR_CTAID.Y ;  /* 0x0000000000177919 */ /* 0x000ee20000002600 */
[----:B------:R-:W-:-:S04]  /*17be0*/  MOV R9, R27 ;  /* 0x0000001b00097202 */ /* 0x000fc80000000f00 */
[----:B------:R-:W4:Y:S08]  /*17bf0*/  LDC R24, c[0x0][0x144] ;  /* 0x00005100ff187b82 */ /* 0x000f300000000800 */
[----:B------:R-:W3:Y:S08]  /*17c00*/  LDC R12, c[0x0][0x8d8] ;  /* 0x00023600ff0c7b82 */ /* 0x000ef00000000800 */
[----:B------:R-:W3:Y:S01]  /*17c10*/  LDC.64 R14, c[0x0][0x8c8] ;  /* 0x00023200ff0e7b82 */ /* 0x000ee20000000a00 */
[----:B--2---:R-:W-:-:S04]  /*17c20*/  ISETP.NE.U32.AND P0, PT, R10, RZ, PT ;  /* 0x000000ff0a00720c */ /* 0x004fc80003f05070 */
[----:B------:R-:W-:Y:S02]  /*17c30*/  ISETP.NE.AND.EX P0, PT, R11, RZ, PT, P0 ;  /* 0x000000ff0b00720c */ /* 0x000fe40003f05300 */
[----:B-1----:R-:W-:-:S05]  /*17c40*/  I2FP.F32.U32 R0, R17 ;  /* 0x0000001100007245 */ /* 0x002fca0000201000 */
[----:B------:R-:W-:-:S04]  /*17c50*/  FMUL R0, R0, UR4 ;  /* 0x0000000400007c20 */ /* 0x000fc80008400000 */
[----:B------:R1:W2:Y:S02]  /*17c60*/  F2I.U32.TRUNC.NTZ R22, R0 ;  /* 0x0000000000167305 */ /* 0x0002a4000020f000 */
[----:B----4-:R-:W-:Y:S05]  /*17c70*/  @!P0 BRA `(.L_x_140) ;  /* 0x0000000000288947 */ /* 0x010fea0003800000 */
[----:B-1----:R-:W1:Y:S02]  /*17c80*/  LDC R0, c[0x0][0x8dc] ;  /* 0x00023700ff007b82 */ /* 0x002e640000000800 */
[----:B-1----:R-:W-:-:S04]  /*17c90*/  IADD3 R3, P0, R25, R0, RZ ;  /* 0x0000000019037210 */ /* 0x002fc80007f1e0ff */
        /* <DEDUP_REMOVED lines=8> */
.L_x_140:
[-CC-:B---3--:R-:W-:Y:S01]  /*17d20*/  SHF.R.U64 R29, R8, R12.reuse, R9.reuse ;  /* 0x0000000c081d7219 */ /* 0x188fe20000001209 */
[----:B------:R-:W3:Y:S01]  /*17d30*/  LDC.64 R20, c[0x0][0x8e8] ;  /* 0x00023a00ff147b82 */ /* 0x000ee20000000a00 */
[----:B-1----:R-:W-:Y:S01]  /*17d40*/  SHF.R.U32.HI R0, RZ, R12, R9 ;  /* 0x0000000cff007219 */ /* 0x002fe20000011609 */
[----:B------:R-:W-:Y:S01]  /*17d50*/  ULDC UR4, c[0x0][0x154] ;  /* 0x0000550000047ab9 */ /* 0x000fe20000000800 */
[----:B------:R-:W-:Y:S02]  /*17d60*/  IADD3 R3, P0, RZ, -R29, RZ ;  /* 0x8000001dff037210 */ /* 0x000fe40007f1e0ff */
[----:B------:R-:W-:Y:S02]  /*17d70*/  MOV R4, R25 ;  /* 0x0000001900047202 */ /* 0x000fe40000000f00 */
[----:B------:R-:W-:Y:S01]  /*17d80*/  IADD3.X R5, RZ, ~R0, RZ, P0, !PT ;  /* 0x80000000ff057210 */ /* 0x000fe200007fe4ff */
[----:B------:R-:W1:Y:S01]  /*17d90*/  LDC R6, c[0x0][0x8c0] ;  /* 0x00023000ff067b82 */ /* 0x000e620000000800 */
[----:B--2---:R-:W-:-:S02]  /*17da0*/  IADD3 R22, -R22, RZ, RZ ;  /* 0x000000ff16167210 */ /* 0x004fc40007ffe1ff */
[----:B------:R-:W-:Y:S01]  /*17db0*/  MOV R7, 0x1 ;  /* 0x0000000100077802 */ /* 0x000fe20000000f00 */
[----:B------:R-:W-:Y:S01]  /*17dc0*/  IMAD R0, R5, R14, RZ ;  /* 0x0000000e05007224 */ /* 0x000fe200078e02ff */
[----:B------:R-:W-:Y:S01]  /*17dd0*/  MOV R5, R27 ;  /* 0x0000001b00057202 */ /* 0x000fe20000000f00 */
[----:B------:R-:W-:Y:S02]  /*17de0*/  IMAD R24, R24, R22, R17 ;  /* 0x0000001618187224 */ /* 0x000fe400078e0211 */
[----:B------:R-:W2:Y:S01]  /*17df0*/  LDC R8, c[0x0][0x8b0] ;  /* 0x00022c00ff087b82 */ /* 0x000ea20000000800 */
[----:B------:R-:W-:-:S04]  /*17e00*/  IMAD.WIDE.U32 R4, R3, R14, R4 ;  /* 0x0000000e03047225 */ /* 0x000fc800078e0004 */
[----:B------:R-:W-:Y:S01]  /*17e10*/  IMAD R3, R3, R15, R0 ;  /* 0x0000000f03037224 */ /* 0x000fe200078e0200 */
[----:B------:R-:W-:Y:S02]  /*17e20*/  I2FP.F32.U32 R0, R23 ;  /* 0x0000001700007245 */ /* 0x000fe40000201000 */
[----:B------:R-:W4:Y:S01]  /*17e30*/  LDC R26, c[0x0][0x900] ;  /* 0x00024000ff1a7b82 */ /* 0x000f220000000800 */
[----:B---3--:R-:W-:Y:S02]  /*17e40*/  ISETP.NE.U32.AND P0, PT, R20, RZ, PT ;  /* 0x000000ff1400720c */ /* 0x008fe40003f05070 */
[----:B------:R-:W-:Y:S01]  /*17e50*/  IADD3 R3, R5, R3, RZ ;  /* 0x0000000305037210 */ /* 0x000fe20007ffe0ff */
[----:B------:R-:W-:Y:S01]  /*17e60*/  FMUL R0, R0, UR4 ;  /* 0x0000000400007c20 */ /* 0x000fe20008400000 */
[----:B------:R-:W-:Y:S02]  /*17e70*/  ISETP.NE.AND.EX P0, PT, R21, RZ, PT, P0 ;  /* 0x000000ff1500720c */ /* 0x000fe40003f05300 */
[----:B------:R-:W-:Y:S01]  /*17e80*/  MOV R5, 0xffffffff ;  /* 0xffffffff00057802 */ /* 0x000fe20000000f00 */
[----:B------:R-:W3:Y:S01]  /*17e90*/  LDC R22, c[0x0][0x148] ;  /* 0x00005200ff167b82 */ /* 0x000ee20000000800 */
[-CC-:B-1----:R-:W-:Y:S01]  /*17ea0*/  SHF.R.U64 R12, R4, R6.reuse, R3.reuse ;  /* 0x00000006040c7219 */ /* 0x182fe20000001203 */
[----:B------:R1:W1:Y:S01]  /*17eb0*/  F2I.U32.TRUNC.NTZ R13, R0 ;  /* 0x00000000000d7305 */ /* 0x000262000020f000 */
[----:B------:R-:W-:-:S05]  /*17ec0*/  SHF.R.U32.HI R3, RZ, R6, R3 ;  /* 0x00000006ff037219 */ /* 0x000fca0000011603 */
[----:B------:R-:W1:Y:S01]  /*17ed0*/  LDC R15, c[0x0][0x8a8] ;  /* 0x00022a00ff0f7b82 */ /* 0x000e620000000800 */
[-CC-:B--2---:R-:W-:Y:S02]  /*17ee0*/  SHF.R.U64 R10, R12, R8.reuse, R3.reuse ;  /* 0x000000080c0a7219 */ /* 0x184fe40000001203 */
[----:B------:R-:W-:-:S05]  /*17ef0*/  SHF.R.U32.HI R3, RZ, R8, R3 ;  /* 0x00000008ff037219 */ /* 0x000fca0000011603 */
[----:B------:R-:W2:Y:S01]  /*17f00*/  LDC R25, c[0x0][0x8f0] ;  /* 0x00023c00ff197b82 */ /* 0x000ea20000000800 */
[-C--:B----4-:R-:W-:Y:S02]  /*17f10*/  SHF.L.U32 R4, R5, R26.reuse, RZ ;  /* 0x0000001a05047219 */ /* 0x090fe400000006ff */
[-CC-:B------:R-:W-:Y:S02]  /*17f20*/  SHF.R.U64 R14, R10, R26.reuse, R3.reuse ;  /* 0x0000001a0a0e7219 */ /* 0x180fe40000001203 */
[----:B------:R-:W-:Y:S02]  /*17f30*/  SHF.R.U32.HI R5, RZ, R26, R3 ;  /* 0x0000001aff057219 */ /* 0x000fe40000011603 */
[----:B------:R-:W-:Y:S01]  /*17f40*/  LOP3.LUT R17, RZ, R4, RZ, 0x33, !PT ;  /* 0x00000004ff117212 */ /* 0x000fe200078e33ff */
[----:B------:R-:W4:Y:S01]  /*17f50*/  LDC R27, c[0x0][0x8e0] ;  /* 0x00023800ff1b7b82 */ /* 0x000f220000000800 */
[----:B------:R-:W-:Y:S02]  /*17f60*/  SHF.L.U32 R26, R7, R26, RZ ;  /* 0x0000001a071a7219 */ /* 0x000fe400000006ff */
[----:B------:R-:W-:-:S05]  /*17f70*/  MOV R4, R14 ;  /* 0x0000000e00047202 */ /* 0x000fca0000000f00 */
[----:B------:R-:W1:Y:S01]  /*17f80*/  LDC R28, c[0x0][0x8b8] ;  /* 0x00022e00ff1c7b82 */ /* 0x000e620000000800 */
[----:B------:R-:W-:Y:S05]  /*17f90*/  @!P0 BRA `(.L_x_141) ;  /* 0x0000000000288947 */ /* 0x000fea0003800000 */
        /* <DEDUP_REMOVED lines=10> */
.L_x_141:
[----:B------:R-:W5:Y:S01]  /*18040*/  LDC R3, c[0x0][0x904] ;  /* 0x00024100ff037b82 */ /* 0x000f620000000800 */
[----:B-12---:R-:W-:Y:S02]  /*18050*/  SHF.R.U64 R0, R4, R25, R5 ;  /* 0x0000001904007219 */ /* 0x006fe40000001205 */
[----:B------:R-:W-:Y:S02]  /*18060*/  LOP3.LUT R5, R10, R17, RZ, 0xc0, !PT ;  /* 0x000000110a057212 */ /* 0x000fe400078ec0ff */
[----:B------:R-:W-:Y:S02]  /*18070*/  IADD3 R13, -R13, RZ, RZ ;  /* 0x000000ff0d0d7210 */ /* 0x000fe40007ffe1ff */
[----:B------:R-:W-:Y:S01]  /*18080*/  IADD3 R7, R15, -0x1, RZ ;  /* 0xffffffff0f077810 */ /* 0x000fe20007ffe0ff */
[----:B------:R-:W-:Y:S01]  /*18090*/  IMAD R5, R26, R0, R5 ;  /* 0x000000001a057224 */ /* 0x000fe200078e0205 */
[----:B------:R-:W-:Y:S02]  /*180a0*/  R2UR UR47, R29 ;  /* 0x000000001d2f72ca */ /* 0x000fe400000e0000 */
[----:B------:R-:W-:-:S02]  /*180b0*/  LOP3.LUT R7, R12, R7, RZ, 0xc0, !PT ;  /* 0x000000070c077212 */ /* 0x000fc400078ec0ff */
[----:B-----5:R-:W-:Y:S02]  /*180c0*/  ISETP.NE.AND P0, PT, R3, 0x1, PT ;  /* 0x000000010300780c */ /* 0x020fe40003f05270 */
[----:B------:R-:W-:-:S05]  /*180d0*/  IADD3 R3, -R0, RZ, RZ ;  /* 0x000000ff00037210 */ /* 0x000fca0007ffe1ff */
[----:B----4-:R-:W-:-:S04]  /*180e0*/  IMAD R0, R3, R27, R14 ;  /* 0x0000001b03007224 */ /* 0x010fc800078e020e */
[----:B------:R-:W-:Y:S02]  /*180f0*/  IMAD R0, R0, R15, R7 ;  /* 0x0000000f00007224 */ /* 0x000fe400078e0207 */
[----:B---3--:R-:W-:-:S04]  /*18100*/  @P0 IMAD R24, R22, R13, R23 ;  /* 0x0000000d16180224 */ /* 0x008fc800078e0217 */
[----:B------:R-:W-:-:S05]  /*18110*/  IMAD R5, R5, R28, R24 ;  /* 0x0000001c05057224 */ /* 0x000fca00078e0218 */
[----:B------:R-:W-:Y:S02]  /*18120*/  SEL R3, R0, R5, !P0 ;  /* 0x0000000500037207 */ /* 0x000fe40004000000 */
[----:B------:R-:W-:Y:S02]  /*18130*/  SEL R5, R5, R0, !P0 ;  /* 0x0000000005057207 */ /* 0x000fe40004000000 */
[----:B------:R-:W-:Y:S02]  /*18140*/  R2UR UR45, R3 ;  /* 0x00000000032d72ca */ /* 0x000fe400000e0000 */
[----:B------:R-:W-:-:S04]  /*18150*/  MOV R3, 0x1 ;  /* 0x0000000100037802 */ /* 0x000fc80000000f00 */
[----:B------:R-:W-:-:S09]  /*18160*/  PRMT R0, R3, 0x7610, R0 ;  /* 0x0000761003007816 */ /* 0x000fd20000000000 */
.L_x_139:
[----:B------:R-:W-:Y:S01]  /*18170*/  UIADD3 UR48, UR52, UR48, URZ ;  /* 0x0000003034307290 */ /* 0x000fe2000fffe03f */
[----:B------:R1:W-:Y:S01]  /*18180*/  STL [R1+0xb8], R19 ;  /* 0x0000b81301007387 */ /* 0x0003e20000100800 */
[----:B------:R-:W-:Y:S02]  /*18190*/  LOP3.LUT P0, RZ, R0, 0xff, RZ, 0xc0, !PT ;  /* 0x000000ff00ff7812 */ /* 0x000fe4000780c0ff */
[----:B------:R-:W-:Y:S01]  /*181a0*/  USHF.R.U32.HI UR4, URZ, 0x3, UR48 ;  /* 0x000000033f047899 */ /* 0x000fe20008011630 */
[----:B------:R1:W-:Y:S01]  /*181b0*/  STL [R1+0xb4], R18 ;  /* 0x0000b41201007387 */ /* 0x0003e20000100800 */
[----:B------:R-:W-:Y:S02]  /*181c0*/  UISETP.GT.U32.AND UP0, UPT, UR48, 0x7, UPT ;  /* 0x000000073000788c */ /* 0x000fe4000bf04070 */
[----:B------:R-:W-:Y:S02]  /*181d0*/  ULOP3.LUT UR4, UR4, 0x1, URZ, 0xc0, !UPT ;  /* 0x0000000104047892 */ /* 0x000fe4000f8ec03f */
[----:B------:R-:W-:-:S02]  /*181e0*/  UISETP.LT.U32.AND UP1, UPT, UR52, 0x8, UP0 ;  /* 0x000000083400788c */ /* 0x000fc40008721070 */
[----:B------:R-:W-:Y:S02]  /*181f0*/  UISETP.NE.U32.AND UP2, UPT, UR4, 0x1, UPT ;  /* 0x000000010400788c */ /* 0x000fe4000bf45070 */
[----:B------:R-:W-:Y:S02]  /*18200*/  USEL UR5, URZ, 0x1, !UP1 ;  /* 0x000000013f057887 */ /* 0x000fe4000c800000 */
[----:B------:R-:W-:Y:S02]  /*18210*/  UISETP.GT.U32.AND UP0, UPT, UR52, 0x7, !UP2 ;  /* 0x000000073400788c */ /* 0x000fe4000d704070 */
[----:B------:R-:W-:Y:S02]  /*18220*/  ULOP3.LUT UR48, UR48, 0x7, URZ, 0xc0, !UPT ;  /* 0x0000000730307892 */ /* 0x000fe4000f8ec03f */
[----:B------:R-:W-:-:S04]  /*18230*/  USEL UR4, URZ, 0x1, !UP0 ;  /* 0x000000013f047887 */ /* 0x000fc8000c000000 */
[----:B------:R-:W-:Y:S01]  /*18240*/  ULOP3.LUT UR36, UR4, UR36, UR5, 0x96, !UPT ;  /* 0x0000002404247292 */ /* 0x000fe2000f8e9605 */
[----:B-1----:R-:W-:Y:S11]  /*18250*/  @P0 BRA `(.L_x_142) ;  /* 0xfffffe9400980947 */ /* 0x002ff6000383ffff */
[----:B------:R-:W-:-:S04]  /*18260*/  DEPBAR.LE SB0, 0x0 ;  /* 0x000080000000791a */ /* 0x000fc80000000000 */
[----:B------:R-:W-:Y:S05]  /*18270*/  EXIT ;  /* 0x000000000000794d */ /* 0x000fea0003800000 */
.L_x_13:
[----:B------:R-:W3:Y:S01]  /*18280*/  LDL R22, [R1+0xc4] ;  /* 0x0000c40001167983 */ /* 0x000ee20000100800 */
[----:B------:R-:W-:-:S03]  /*18290*/  ULDC.64 UR4, c[0x0][0x8f8] ;  /* 0x00023e0000047ab9 */ /* 0x000fc60000000a00 */
[----:B-1----:R-:W4:Y:S01]  /*182a0*/  LDL R23, [R1+0xc8] ;  /* 0x0000c80001177983 */ /* 0x002f220000100800 */
[----:B------:R-:W-:Y:S02]  /*182b0*/  PRMT R6, RZ, 0x7610, R6 ;  /* 0x00007610ff067816 */ /* 0x000fe40000000006 */
[----:B------:R-:W-:Y:S02]  /*182c0*/  MOV R7, 0xffffffff ;  /* 0xffffffff00077802 */ /* 0x000fe40000000f00 */
[----:B------:R-:W-:Y:S02]  /*182d0*/  MOV R5, 0xffffffff ;  /* 0xffffffff00057802 */ /* 0x000fe40000000f00 */
[----:B------:R-:W-:Y:S02]  /*182e0*/  MOV R4, 0xffffffff ;  /* 0xffffffff00047802 */ /* 0x000fe40000000f00 */
[----:B---3--:R-:W-:-:S04]  /*182f0*/  ISETP.GE.U32.AND P0, PT, R22, UR4, PT ;  /* 0x0000000416007c0c */ /* 0x008fc8000bf06070 */
[----:B----4-:R-:W-:-:S13]  /*18300*/  ISETP.GE.U32.AND.EX P0, PT, R23, UR5, PT, P0 ;  /* 0x0000000517007c0c */ /* 0x010fda000bf06100 */
[----:B------:R-:W-:Y:S05]  /*18310*/  @P0 BRA `(.L_x_143) ;  /* 0x0000000400340947 */ /* 0x000fea0003800000 */
[----:B------:R-:W1:Y:S01]  /*18320*/  LDC.64 R14, c[0x0][0x8d0] ;  /* 0x00023400ff0e7b82 */ /* 0x000e620000000a00 */
[----:B------:R-:W-:Y:S02]  /*18330*/  MOV R8, R22 ;  /* 0x0000001600087202 */ /* 0x000fe40000000f00 */
[----:B------:R-:W-:-:S05]  /*18340*/  MOV R9, R23 ;  /* 0x0000001700097202 */ /* 0x000fca0000000f00 */
[----:B------:R-:W3:Y:S08]  /*18350*/  LDC R10, c[0x0][0x8d8] ;  /* 0x00023600ff0a7b82 */ /* 0x000ef00000000800 */
[----:B------:R-:W4:Y:S01]  /*18360*/  LDC.64 R16, c[0x0][0x8c8] ;  /* 0x00023200ff107b82 */ /* 0x000f220000000a00 */
[----:B-1----:R-:W-:-:S04]  /*18370*/  ISETP.NE.U32.AND P0, PT, R14, RZ, PT ;  /* 0x000000ff0e00720c */ /* 0x002fc80003f05070 */
[----:B------:R-:W-:-:S13]  /*18380*/  ISETP.NE.AND.EX P0, PT, R15, RZ, PT, P0 ;  /* 0x000000ff0f00720c */ /* 0x000fda0003f05300 */
[----:B---34-:R-:W-:Y:S05]  /*18390*/  @!P0 BRA `(.L_x_144) ;  /* 0x0000000000288947 */ /* 0x018fea0003800000 */
[----:B------:R-:W1:Y:S02]  /*183a0*/  LDC R4, c[0x0][0x8dc] ;  /* 0x00023700ff047b82 */ /* 0x000e640000000800 */
        /* <DEDUP_REMOVED lines=9> */
.L_x_144:
[----:B------:R-:W1:Y:S01]  /*18440*/  LDC.64 R20, c[0x0][0x8e8] ;  /* 0x00023a00ff147b82 */ /* 0x000e620000000a00 */
[-CC-:B------:R-:W-:Y:S02]  /*18450*/  SHF.R.U64 R14, R8, R10.reuse, R9.reuse ;  /* 0x0000000a080e7219 */ /* 0x180fe40000001209 */
[----:B------:R-:W-:Y:S02]  /*18460*/  SHF.R.U32.HI R4, RZ, R10, R9 ;  /* 0x0000000aff047219 */ /* 0x000fe40000011609 */
[----:B------:R-:W-:-:S03]  /*18470*/  IADD3 R7, P0, RZ, -R14, RZ ;  /* 0x8000000eff077210 */ /* 0x000fc60007f1e0ff */
[----:B------:R-:W3:Y:S01]  /*18480*/  LDC R8, c[0x0][0x8c0] ;  /* 0x00023000ff087b82 */ /* 0x000ee20000000800 */
[----:B------:R-:W-:Y:S02]  /*18490*/  IADD3.X R5, RZ, ~R4, RZ, P0, !PT ;  /* 0x80000004ff057210 */ /* 0x000fe400007fe4ff */
[----:B------:R-:W-:-:S03]  /*184a0*/  MOV R4, R22 ;  /* 0x0000001600047202 */ /* 0x000fc60000000f00 */
[-C--:B------:R-:W-:Y:S01]  /*184b0*/  IMAD R6, R5, R16.reuse, RZ ;  /* 0x0000001005067224 */ /* 0x080fe200078e02ff */
[----:B------:R-:W-:Y:S01]  /*184c0*/  MOV R5, R23 ;  /* 0x0000001700057202 */ /* 0x000fe20000000f00 */
[----:B------:R-:W4:Y:S02]  /*184d0*/  LDC R18, c[0x0][0x8b0] ;  /* 0x00022c00ff127b82 */ /* 0x000f240000000800 */
[----:B------:R-:W-:-:S06]  /*184e0*/  IMAD.WIDE.U32 R4, R7, R16, R4 ;  /* 0x0000001007047225 */ /* 0x000fcc00078e0004 */
[----:B------:R-:W5:Y:S01]  /*184f0*/  LDC R19, c[0x0][0x900] ;  /* 0x00024000ff137b82 */ /* 0x000f620000000800 */
[----:B------:R-:W-:Y:S01]  /*18500*/  IMAD R7, R7, R17, R6 ;  /* 0x0000001107077224 */ /* 0x000fe200078e0206 */
[----:B-1----:R-:W-:Y:S02]  /*18510*/  ISETP.NE.U32.AND P0, PT, R20, RZ, PT ;  /* 0x000000ff1400720c */ /* 0x002fe40003f05070 */
[----:B------:R-:W-:Y:S02]  /*18520*/  MOV R6, 0xffffffff ;  /* 0xffffffff00067802 */ /* 0x000fe40000000f00 */
[----:B------:R-:W-:Y:S02]  /*18530*/  IADD3 R5, R5, R7, RZ ;  /* 0x0000000705057210 */ /* 0x000fe40007ffe0ff */
[----:B------:R-:W1:Y:S01]  /*18540*/  LDC R17, c[0x0][0x8a8] ;  /* 0x00022a00ff117b82 */ /* 0x000e620000000800 */
[----:B------:R-:W-:Y:S02]  /*18550*/  ISETP.NE.AND.EX P0, PT, R21, RZ, PT, P0 ;  /* 0x000000ff1500720c */ /* 0x000fe40003f05300 */
[----:B---3--:R-:W-:-:S02]  /*18560*/  SHF.R.U64 R10, R4, R8, R5 ;  /* 0x00000008040a7219 */ /* 0x008fc40000001205 */
[----:B------:R-:W-:-:S03]  /*18570*/  SHF.R.U32.HI R5, RZ, R8, R5 ;  /* 0x00000008ff057219 */ /* 0x000fc60000011605 */
[----:B------:R-:W3:Y:S01]  /*18580*/  LDC R22, c[0x0][0x8f0] ;  /* 0x00023c00ff167b82 */ /* 0x000ee20000000800 */
[-CC-:B----4-:R-:W-:Y:S02]  /*18590*/  SHF.R.U64 R15, R10, R18.reuse, R5.reuse ;  /* 0x000000120a0f7219 */ /* 0x190fe40000001205 */
[----:B------:R-:W-:Y:S02]  /*185a0*/  SHF.R.U32.HI R4, RZ, R18, R5 ;  /* 0x00000012ff047219 */ /* 0x000fe40000011605 */
[----:B------:R-:W-:-:S03]  /*185b0*/  MOV R18, 0x1 ;  /* 0x0000000100127802 */ /* 0x000fc60000000f00 */
[----:B------:R-:W4:Y:S01]  /*185c0*/  LDC R23, c[0x0][0x8e0] ;  /* 0x00023800ff177b82 */ /* 0x000f220000000800 */
[-C--:B-----5:R-:W-:Y:S02]  /*185d0*/  SHF.L.U32 R6, R6, R19.reuse, RZ ;  /* 0x0000001306067219 */ /* 0x0a0fe400000006ff */
[-CC-:B------:R-:W-:Y:S02]  /*185e0*/  SHF.R.U64 R16, R15, R19.reuse, R4.reuse ;  /* 0x000000130f107219 */ /* 0x180fe40000001204 */
[----:B------:R-:W-:Y:S02]  /*185f0*/  SHF.R.U32.HI R5, RZ, R19, R4 ;  /* 0x00000013ff057219 */ /* 0x000fe40000011604 */
[----:B------:R-:W-:Y:S01]  /*18600*/  LOP3.LUT R24, RZ, R6, RZ, 0x33, !PT ;  /* 0x00000006ff187212 */ /* 0x000fe200078e33ff */
[----:B------:R-:W1:Y:S01]  /*18610*/  LDC R25, c[0x0][0x8b8] ;  /* 0x00022e00ff197b82 */ /* 0x000e620000000800 */
        /* <DEDUP_REMOVED lines=12> */
.L_x_145:
[----:B------:R-:W5:Y:S01]  /*186e0*/  LDC R6, c[0x0][0x904] ;  /* 0x00024100ff067b82 */ /* 0x000f620000000800 */
[----:B---3--:R-:W-:Y:S02]  /*186f0*/  SHF.R.U64 R4, R4, R22, R5 ;  /* 0x0000001604047219 */ /* 0x008fe40000001205 */
[----:B------:R-:W-:Y:S02]  /*18700*/  SHF.L.U32 R18, R18, R19, RZ ;  /* 0x0000001312127219 */ /* 0x000fe400000006ff */
[----:B------:R-:W-:Y:S02]  /*18710*/  LOP3.LUT R3, R15, R24, RZ, 0xc0, !PT ;  /* 0x000000180f037212 */ /* 0x000fe400078ec0ff */
[----:B-1----:R-:W-:Y:S02]  /*18720*/  IADD3 R7, R17, -0x1, RZ ;  /* 0xffffffff11077810 */ /* 0x002fe40007ffe0ff */
[----:B------:R-:W-:Y:S01]  /*18730*/  IADD3 R5, -R4, RZ, RZ ;  /* 0x000000ff04057210 */ /* 0x000fe20007ffe1ff */
[----:B------:R-:W-:Y:S01]  /*18740*/  IMAD R3, R18, R4, R3 ;  /* 0x0000000412037224 */ /* 0x000fe200078e0203 */
[----:B------:R-:W-:-:S02]  /*18750*/  LOP3.LUT R7, R10, R7, RZ, 0xc0, !PT ;  /* 0x000000070a077212 */ /* 0x000fc400078ec0ff */
[----:B------:R-:W-:Y:S02]  /*18760*/  MOV R4, R14 ;  /* 0x0000000e00047202 */ /* 0x000fe40000000f00 */
[----:B-----5:R-:W-:Y:S02]  /*18770*/  ISETP.NE.AND P0, PT, R6, 0x1, PT ;  /* 0x000000010600780c */ /* 0x020fe40003f05270 */
[----:B------:R-:W-:-:S11]  /*18780*/  MOV R6, 0x1 ;  /* 0x0000000100067802 */ /* 0x000fd60000000f00 */
[----:B------:R-:W-:Y:S02]  /*18790*/  @P0 IMAD R0, R11, R12, R2 ;  /* 0x0000000c0b000224 */ /* 0x000fe400078e0202 */
[----:B----4-:R-:W-:Y:S02]  /*187a0*/  IMAD R2, R5, R23, R16 ;  /* 0x0000001705027224 */ /* 0x010fe400078e0210 */
[----:B------:R-:W-:Y:S02]  /*187b0*/  IMAD R0, R3, R25, R0 ;  /* 0x0000001903007224 */ /* 0x000fe400078e0200 */
[----:B------:R-:W-:-:S05]  /*187c0*/  IMAD R7, R2, R17, R7 ;  /* 0x0000001102077224 */ /* 0x000fca00078e0207 */
[----:B------:R-:W-:Y:S02]  /*187d0*/  SEL R5, R7, R0, !P0 ;  /* 0x0000000007057207 */ /* 0x000fe40004000000 */
[----:B------:R-:W-:-:S07]  /*187e0*/  SEL R7, R0, R7, !P0 ;  /* 0x0000000700077207 */ /* 0x000fce0004000000 */
.L_x_143:
[----:B------:R-:W-:-:S08]  /*187f0*/  NOP ;  /* 0x0000000000007918 */ /* 0x000fd00000000000 */
[----:B------:R-:W1:-:S00]  /*18800*/  USETMAXREG.DEALLOC.CTAPOOL 0x28 ;  /* 0x00000028000079c8 */ /* 0x000e4000080e0500 */
[----:B------:R-:W-:-:S06]  /*18810*/  UISETP.NE.AND UP0, UPT, UR41, 0x1, UPT ;  /* 0x000000012900788c */ /* 0x000fcc000bf05270 */
[----:B------:R-:W-:-:S13]  /*18820*/  PLOP3.LUT P0, PT, PT, PT, UP0, 0x80, 0x0 ;  /* 0x000000000000781c */ /* 0x000fda0003f0f008 */
[----:B--2---:R-:W-:Y:S05]  /*18830*/  @!P0 EXIT ;  /* 0x000000000000894d */ /* 0x004fea0003800000 */
[----:B------:R-:W-:-:S06]  /*18840*/  UISETP.NE.AND UP0, UPT, UR41, URZ, UPT ;  /* 0x0000003f2900728c */ /* 0x000fcc000bf05270 */
[----:B------:R-:W-:-:S13]  /*18850*/  PLOP3.LUT P0, PT, PT, PT, UP0, 0x80, 0x0 ;  /* 0x000000000000781c */ /* 0x000fda0003f0f008 */
[----:B-1----:R-:W-:Y:S05]  /*18860*/  @!P0 BRA `(.L_x_146) ;  /* 0x00000018004c8947 */ /* 0x002fea0003800000 */
[----:B------:R-:W-:-:S04]  /*18870*/  UISETP.NE.AND UP0, UPT, UR43, URZ, UPT ;  /* 0x0000003f2b00728c */ /* 0x000fc8000bf05270 */
[----:B------:R-:W-:-:S06]  /*18880*/  UISETP.NE.OR UP0, UPT, UR41, 0x2, UP0 ;  /* 0x000000022900788c */ /* 0x000fcc0008705670 */
[----:B------:R-:W-:-:S13]  /*18890*/  PLOP3.LUT P0, PT, PT, PT, UP0, 0x80, 0x0 ;  /* 0x000000000000781c */ /* 0x000fda0003f0f008 */
[----:B------:R-:W-:Y:S05]  /*188a0*/  @P0 EXIT ;  /* 0x000000000000094d */ /* 0x000fea0003800000 */
[----:B------:R-:W-:-:S13]  /*188b0*/  LOP3.LUT P2, RZ, R6, 0xff, RZ, 0xc0, !PT ;  /* 0x000000ff06ff7812 */ /* 0x000fda000784c0ff */
[----:B------:R-:W-:Y:S05]  /*188c0*/  @!P2 BRA `(.L_x_147) ;  /* 0x000000000018a947 */ /* 0x000fea0003800000 */
[----:B------:R-:W-:Y:S01]  /*188d0*/  UMOV UR4, 0x400 ;  /* 0x0000040000047882 */ /* 0x000fe20000000000 */
[----:B------:R-:W-:Y:S01]  /*188e0*/  MOV R0, RZ ;  /* 0x000000ff00007202 */ /* 0x000fe20000000f00 */
[----:B------:R-:W-:-:S03]  /*188f0*/  ULEA UR4, UR37, UR4, 0x18 ;  /* 0x0000000425047291 */ /* 0x000fc6000f8ec03f */
[----:B------:R-:W-:-:S06]  /*18900*/  SHF.L.U32 R0, R0, 0x1f, RZ ;  /* 0x0000001f00007819 */ /* 0x000fcc00000006ff */
[----:B------:R-:W1:Y:S02]  /*18910*/  SYNCS.PHASECHK.TRANS64.TRYWAIT P0, [UR4+0xc8], R0 ;  /* 0x0000c800ff0075a7 */ /* 0x000e640008000144 */
[----:B-1----:R-:W-:Y:S05]  /*18920*/  @!P0 BRA `(.L_x_148) ;  /* 0x0000002c00988947 */ /* 0x002fea0003800000 */
.L_x_147:
[----:B------:R-:W-:Y:S01]  /*18930*/  PRMT R11, RZ, 0x7610, R11 ;  /* 0x00007610ff0b7816 */ /* 0x000fe2000000000b */
[----:B------:R-:W-:Y:S06]  /*18940*/  @P1 BRA `(.L_x_149) ;  /* 0x00000000002c1947 */ /* 0x000fec0003800000 */
[----:B------:R-:W-:Y:S02]  /*18950*/  ULDC.64 UR4, c[0x0][0x588] ;  /* 0x0001620000047ab9 */ /* 0x000fe40000000a00 */
[----:B------:R-:W-:-:S04]  /*18960*/  ISETP.NE.U32.AND P0, PT, RZ, UR4, PT ;  /* 0x00000004ff007c0c */ /* 0x000fc8000bf05070 */
[----:B------:R-:W-:-:S13]  /*18970*/  ISETP.NE.AND.EX P0, PT, RZ, UR5, PT, P0 ;  /* 0x00000005ff007c0c */ /* 0x000fda000bf05300 */
[----:B------:R-:W-:Y:S05]  /*18980*/  @!P0 BRA `(.L_x_150) ;  /* 0x0000000000148947 */ /* 0x000fea0003800000 */
[----:B------:R-:W-:Y:S02]  /*18990*/  MOV R2, UR54 ;  /* 0x0000003600027c02 */ /* 0x000fe40008000f00 */
[----:B-1----:R-:W-:-:S05]  /*189a0*/  MOV R3, UR55 ;  /* 0x0000003700037c02 */ /* 0x002fca0008000f00 */
[----:B------:R2:W5:Y:S01]  /*189b0*/  LDG.E R10, desc[UR58][R2.64] ;  /* 0x0000003a020a7981 */ /* 0x000562000c1e1900 */
[----:B------:R-:W-:Y:S01]  /*189c0*/  MOV R11, 0x1 ;  /* 0x00000001000b7802 */ /* 0x000fe20000000f00 */
[----:B------:R-:W-:Y:S06]  /*189d0*/  BRA `(.L_x_149) ;  /* 0x0000000000087947 */ /* 0x000fec0003800000 */
.L_x_150:
[----:B------:R-:W3:Y:S01]  /*189e0*/  LDC R10, c[0x0][0x580] ;  /* 0x00016000ff0a7b82 */ /* 0x000ee20000000800 */
[----:B------:R-:W-:-:S07]  /*189f0*/  MOV R11, 0x1 ;  /* 0x00000001000b7802 */ /* 0x000fce0000000f00 */
.L_x_149:
[----:B------:R-:W-:Y:S05]  /*18a00*/  @!P2 BRA `(.L_x_151) ;  /* 0x000000140060a947 */ /* 0x000fea0003800000 */
[----:B------:R-:W4:Y:S01]  /*18a10*/  LDC R9, c[0x0][0x900] ;  /* 0x00024000ff097b82 */ /* 0x000f220000000800 */
[----:B-1----:R-:W-:Y:S01]  /*18a20*/  MOV R0, 0xffffffff ;  /* 0xffffffff00007802 */ /* 0x002fe20000000f00 */
[----:B------:R-:W-:Y:S01]  /*18a30*/  ULOP3.LUT UR21, UR39, 0x2, URZ, 0xfc, !UPT ;  /* 0x0000000227157892 */ /* 0x000fe2000f8efc3f */
[----:B--2---:R-:W-:Y:S01]  /*18a40*/  MOV R2, 0x1 ;  /* 0x0000000100027802 */ /* 0x004fe20000000f00 */
[----:B------:R-:W-:Y:S01]  /*18a50*/  ULDC.64 UR22, c[0x0][0x198] ;  /* 0x0000660000167ab9 */ /* 0x000fe20000000a00 */
[----:B------:R-:W-:Y:S01]  /*18a60*/  ULDC.64 UR4, c[0x0][0x588] ;  /* 0x0001620000047ab9 */ /* 0x000fe20000000a00 */
[----:B------:R-:W-:Y:S01]  /*18a70*/  ULDC.64 UR6, c[0x0][0x8f8] ;  /* 0x00023e0000067ab9 */ /* 0x000fe20000000a00 */
[----:B------:R-:W-:Y:S01]  /*18a80*/  ULDC.64 UR14, c[0x0][0x590] ;  /* 0x00016400000e7ab9 */ /* 0x000fe20000000a00 */
[----:B------:R-:W1:Y:S01]  /*18a90*/  LDC R8, c[0x0][0x8a8] ;  /* 0x00022a00ff087b82 */ /* 0x000e620000000800 */
[-C--:B----4-:R-:W-:Y:S02]  /*18aa0*/  SHF.L.U32 R0, R0, R9.reuse, RZ ;  /* 0x0000000900007219 */ /* 0x090fe400000006ff */
[----:B------:R-:W-:-:S02]  /*18ab0*/  SHF.L.U32 R9, R2, R9, RZ ;  /* 0x0000000902097219 */ /* 0x000fc400000006ff */
[----:B------:R-:W-:Y:S02]  /*18ac0*/  LOP3.LUT R0, RZ, R0, RZ, 0x33, !PT ;  /* 0x00000000ff007212 */ /* 0x000fe400078e33ff */
[----:B-1----:R-:W-:-:S07]  /*18ad0*/  IADD3 R8, R8, -0x1, RZ ;  /* 0xffffffff08087810 */ /* 0x002fce0007ffe0ff */
.L_x_207:
[----:B------:R-:W-:Y:S02]  /*18ae0*/  ISETP.NE.U32.AND P0, PT, RZ, UR14, PT ;  /* 0x0000000eff007c0c */ /* 0x000fe4000bf05070 */
[----:B------:R-:W-:Y:S02]  /*18af0*/  R2UR UR19, R7 ;  /* 0x00000000071372ca */ /* 0x000fe400000e0000 */
[----:B------:R-:W-:Y:S02]  /*18b00*/  R2UR UR18, R5 ;  /* 0x00000000051272ca */ /* 0x000fe400000e0000 */
[----:B------:R-:W-:-:S09]  /*18b10*/  ISETP.NE.AND.EX P0, PT, RZ, UR15, PT, P0 ;  /* 0x0000000fff007c0c */ /* 0x000fd2000bf05300 */
[----:B------:R-:W-:Y:S02]  /*18b20*/  USHF.L.U32 UR19, UR19, 0x8, URZ ;  /* 0x0000000813137899 */ /* 0x000fe4000800063f */
[----:B------:R-:W-:Y:S02]  /*18b30*/  USHF.L.U32 UR18, UR18, 0x7, URZ ;  /* 0x0000000712127899 */ /* 0x000fe4000800063f */
[----:B---34-:R-:W-:Y:S10]  /*18b40*/  @!P0 BRA `(.L_x_152) ;  /* 0x00000000002c8947 */ /* 0x018ff40003800000 */
[----:B------:R-:W-:-:S04]  /*18b50*/  ISETP.NE.U32.AND P1, PT, RZ, UR4, PT ;  /* 0x00000004ff007c0c */ /* 0x000fc8000bf25070 */
[----:B------:R-:W-:-:S13]  /*18b60*/  ISETP.NE.AND.EX P1, PT, RZ, UR5, PT, P1 ;  /* 0x00000005ff007c0c */ /* 0x000fda000bf25310 */
[----:B------:R-:W-:Y:S05]  /*18b70*/  @!P1 BRA `(.L_x_153) ;  /* 0x0000000000189947 */ /* 0x000fea0003800000 */
[----:B------:R-:W1:Y:S01]  /*18b80*/  LDC.64 R2, c[0x0][0x588] ;  /* 0x00016200ff027b82 */ /* 0x000e620000000a00 */
[----:B------:R-:W-:-:S04]  /*18b90*/  IMAD R5, R4, UR14, RZ ;  /* 0x0000000e04057c24 */ /* 0x000fc8000f8e02ff */
[----:B-1----:R-:W-:-:S05]  /*18ba0*/  IMAD.WIDE R2, R5, 0x4, R2 ;  /* 0x0000000405027825 */ /* 0x002fca00078e0202 */
[----:B---3-5:R2:W5:Y:S01]  /*18bb0*/  LDG.E R10, desc[UR58][R2.64] ;  /* 0x0000003a020a7981 */ /* 0x028562000c1e1900 */
[----:B------:R-:W-:Y:S01]  /*18bc0*/  MOV R11, 0x1 ;  /* 0x00000001000b7802 */ /* 0x000fe20000000f00 */
[----:B------:R-:W-:Y:S06]  /*18bd0*/  BRA `(.L_x_152) ;  /* 0x0000000000087947 */ /* 0x000fec0003800000 */
.L_x_153:
[----:B---3-5:R-:W1:Y:S01]  /*18be0*/  LDC R10, c[0x0][0x580] ;  /* 0x00016000ff0a7b82 */ /* 0x028e620000000800 */
[----:B------:R-:W-:-:S07]  /*18bf0*/  MOV R11, 0x1 ;  /* 0x00000001000b7802 */ /* 0x000fce0000000f00 */
.L_x_152:
[----:B------:R-:W-:Y:S05]  /*18c00*/  @!P0 BRA `(.L_x_154) ;  /* 0x00000000001c8947 */ /* 0x000fea0003800000 */
[----:B------:R-:W-:-:S13]  /*18c10*/  LOP3.LUT P2, RZ, R11, 0xff, RZ, 0xc0, !PT ;  /* 0x000000ff0bff7812 */ /* 0x000fda000784c0ff */
[----:B--2---:R-:W2:Y:S02]  /*18c20*/  @!P2 LDC.64 R2, c[0x0][0x588] ;  /* 0x00016200ff02ab82 */ /* 0x004ea40000000a00 */
[----:B--2---:R-:W-:-:S04]  /*18c30*/  @!P2 ISETP.NE.U32.AND P0, PT, R2, RZ, PT ;  /* 0x000000ff0200a20c */ /* 0x004fc80003f05070 */
[----:B------:R-:W-:Y:S02]  /*18c40*/  @!P2 ISETP.NE.AND.EX P1, PT, R3, RZ, PT, P0 ;  /* 0x000000ff0300a20c */ /* 0x000fe40003f25300 */
[----:B-1-3-5:R-:W-:Y:S02]  /*18c50*/  @P2 FSETP.EQ.AND P0, PT, R10, RZ, PT ;  /* 0x000000ff0a00220b */ /* 0x02afe40003f02000 */
[----:B------:R-:W-:Y:S01]  /*18c60*/  @!P2 PLOP3.LUT P0, PT, P1, PT, PT, 0x8, 0x0 ;  /* 0x000000000000a81c */ /* 0x000fe20000f0e170 */
[----:B------:R-:W-:-:S12]  /*18c70*/  BRA `(.L_x_155) ;  /* 0x0000000000047947 */ /* 0x000fd80003800000 */
.L_x_154:
[----:B-1-3-5:R-:W-:-:S13]  /*18c80*/  FSETP.EQ.AND P0, PT, R10, RZ, PT ;  /* 0x000000ff0a00720b */ /* 0x02afda0003f02000 */
.L_x_155:
[----:B------:R-:W-:Y:S01]  /*18c90*/  UISETP.NE.AND UP0, UPT, UR21, 0x3, UPT ;  /* 0x000000031500788c */ /* 0x000fe2000bf05270 */
[----:B------:R-:W-:-:S04]  /*18ca0*/  ELECT P1, URZ, PT ;  /* 0x00000000003f782f */ /* 0x000fc80003820000 */
[----:B------:R-:W-:Y:S02]  /*18cb0*/  PLOP3.LUT P0, PT, P1, P0, PT, 0x20, 0x0 ;  /* 0x000000000000781c */ /* 0x000fe40000f00470 */
[----:B------:R-:W-:-:S13]  /*18cc0*/  PLOP3.LUT P1, PT, PT, PT, UP0, 0x80, 0x0 ;  /* 0x000000000000781c */ /* 0x000fda0003f2f008 */
[----:B------:R-:W-:Y:S05]  /*18cd0*/  @!P1 BRA `(.L_x_156) ;  /* 0x0000000000049947 */ /* 0x000fea0003800000 */
[----:B------:R-:W-:Y:S01]  /*18ce0*/  BPT.TRAP 0x1 ;  /* 0x000000040000795c */ /* 0x000fe20000300000 */
.L_x_156:
[----:B------:R-:W1:Y:S01]  /*18cf0*/  S2UR UR37, SR_CgaCtaId ;  /* 0x00000000002579c3 */ /* 0x000e620000008800 */
[----:B------:R-:W-:Y:S01]  /*18d00*/  UMOV UR13, 0x400 ;  /* 0x00000400000d7882 */ /* 0x000fe20000000000 */
[----:B--2---:R-:W-:-:S04]  /*18d10*/  MOV R2, 0x1 ;  /* 0x0000000100027802 */ /* 0x004fc80000000f00 */
[----:B------:R-:W-:Y:S01]  /*18d20*/  SHF.L.U32 R2, R2, 0x1f, RZ ;  /* 0x0000001f02027819 */ /* 0x000fe200000006ff */
[----:B-1----:R-:W-:-:S09]  /*18d30*/  ULEA UR13, UR37, UR13, 0x18 ;  /* 0x0000000d250d7291 */ /* 0x002fd2000f8ec03f */
[----:B------:R-:W1:Y:S02]  /*18d40*/  SYNCS.PHASECHK.TRANS64.TRYWAIT P2, [UR13+0xa0], R2 ;  /* 0x0000a002ff0075a7 */ /* 0x000e64000804014d */
[----:B-1----:R-:W-:Y:S05]  /*18d50*/  @!P2 BRA `(.L_x_157) ;  /* 0x0000002800a4a947 */ /* 0x002fea0003800000 */
.L_x_250:
[----:B------:R-:W-:Y:S04]  /*18d60*/  BSSY B0, `(.L_x_158) ;  /* 0x000000e000007945 */ /* 0x000fe80003800000 */
[----:B------:R-:W-:Y:S05]  /*18d70*/  @!P0 BRA `(.L_x_159) ;  /* 0x0000000000308947 */ /* 0x000fea0003800000 */
[----:B------:R-:W-:Y:S01]  /*18d80*/  R2UR UR20, R4 ;  /* 0x00000000041472ca */ /* 0x000fe200000e0000 */
[----:B------:R-:W-:Y:S02]  /*18d90*/  UIADD3 UR8, UP0, UR22, 0x3f0, URZ ;  /* 0x000003f016087890 */ /* 0x000fe4000ff1e03f */
[----:B------:R-:W-:Y:S02]  /*18da0*/  UIADD3 UR16, UR13, 0x100, URZ ;  /* 0x000001000d107890 */ /* 0x000fe4000fffe03f */
[----:B------:R-:W-:Y:S02]  /*18db0*/  UIADD3 UR17, UR13, 0x80, URZ ;  /* 0x000000800d117890 */ /* 0x000fe4000fffe03f */
[----:B------:R-:W-:Y:S01]  /*18dc0*/  UIADD3.X UR9, URZ, UR23, URZ, UP0, !UPT ;  /* 0x000000173f097290 */ /* 0x000fe200087fe43f */
[----:B------:R-:W-:Y:S01]  /*18dd0*/  UMOV UR10, 0x0 ;  /* 0x00000000000a7882 */ /* 0x000fe20000000000 */
[----:B------:R-:W-:-:S07]  /*18de0*/  UMOV UR11, 0x10000000 ;  /* 0x10000000000b7882 */ /* 0x000fce0000000000 */
[----:B------:R2:W-:Y:S02]  /*18df0*/  UTMALDG.3D [UR16], [UR8], desc[UR10] ;  /* 0x00000a10080075b4 */ /* 0x0005e40008011000 */
[----:B--2---:R-:W-:Y:S05]  /*18e00*/  @!P1 BRA `(.L_x_160) ;  /* 0x0000000000049947 */ /* 0x004fea0003800000 */
[----:B------:R-:W-:Y:S01]  /*18e10*/  BPT.TRAP 0x1 ;  /* 0x000000040000795c */ /* 0x000fe20000300000 */
.L_x_160:
[----:B-1----:R-:W1:Y:S02]  /*18e20*/  LDC R3, c[0x0][0x800] ;  /* 0x00020000ff037b82 */ /* 0x002e640000000800 */
[----:B-1----:R2:W-:Y:S02]  /*18e30*/  SYNCS.ARRIVE.TRANS64.RED.A0TR RZ, [UR13+0x80], R3 ;  /* 0x00008003ffff79a7 */ /* 0x0025e4000830040d */
.L_x_159:
[----:B------:R-:W-:Y:S05]  /*18e40*/  BSYNC B0 ;  /* 0x0000000000007941 */ /* 0x000fea0003800000 */
.L_x_158:
[----:B------:R-:W-:Y:S05]  /*18e50*/  @!P1 BRA `(.L_x_161) ;  /* 0x0000000000049947 */ /* 0x000fea0003800000 */
[----:B------:R-:W-:Y:S01]  /*18e60*/  BPT.TRAP 0x1 ;  /* 0x000000040000795c */ /* 0x000fe20000300000 */
.L_x_161:
[----:B------:R-:W-:-:S04]  /*18e70*/  UIADD3 UR33, UR13, 0x80, URZ ;  /* 0x000000800d217890 */ /* 0x000fc8000fffe03f */
[----:B------:R-:W-:-:S09]  /*18e80*/  UPRMT UR16, UR37, 0x654, UR33 ;  /* 0x0000065425107896 */ /* 0x000fd20008000021 */
[----:B------:R-:W-:Y:S01]  /*18e90*/  SYNCS.ARRIVE.TRANS64.RED.A1T0 RZ, [UR16], RZ ;  /* 0x000000ffffff79a7 */ /* 0x000fe20008100410 */
[----:B------:R-:W-:Y:S05]  /*18ea0*/  @!P1 BRA `(.L_x_162) ;  /* 0x0000000000049947 */ /* 0x000fea0003800000 */
[----:B------:R-:W-:Y:S01]  /*18eb0*/  BPT.TRAP 0x1 ;  /* 0x000000040000795c */ /* 0x000fe20000300000 */
.L_x_162:
[----:B------:R-:W3:Y:S02]  /*18ec0*/  SYNCS.PHASECHK.TRANS64.TRYWAIT P2, [UR13+0xa8], R2 ;  /* 0x0000a802ff0075a7 */ /* 0x000ee4000804014d */
[----:B---3--:R-:W-:Y:S05]  /*18ed0*/  @!P2 BRA `(.L_x_163) ;  /* 0x00000028005ca947 */ /* 0x008fea0003800000 */
.L_x_251:
[----:B------:R-:W-:Y:S04]  /*18ee0*/  BSSY B0, `(.L_x_164) ;  /* 0x0000010000007945 */ /* 0x000fe80003800000 */
[----:B------:R-:W-:Y:S05]  /*18ef0*/  @!P0 BRA `(.L_x_165) ;  /* 0x0000000000388947 */ /* 0x000fea0003800000 */
[----:B------:R-:W-:Y:S01]  /*18f00*/  UIADD3 UR24, UP0, UR22, 0x3f0, URZ ;  /* 0x000003f016187890 */ /* 0x000fe2000ff1e03f */
[----:B------:R-:W-:Y:S01]  /*18f10*/  R2UR UR12, R4 ;  /* 0x00000000040c72ca */ /* 0x000fe200000e0000 */
[----:B------:R-:W-:Y:S02]  /*18f20*/  UIADD3 UR11, UR19, 0x80, URZ ;  /* 0x00000080130b7890 */ /* 0x000fe4000fffe03f */
[----:B------:R-:W-:Y:S02]  /*18f30*/  UIADD3 UR8, UR13, 0x1100, URZ ;  /* 0x000011000d087890 */ /* 0x000fe4000fffe03f */
[----:B------:R-:W-:Y:S02]  /*18f40*/  UIADD3 UR9, UR13, 0x88, URZ ;  /* 0x000000880d097890 */ /* 0x000fe4000fffe03f */
[----:B------:R-:W-:Y:S01]  /*18f50*/  UIADD3.X UR25, URZ, UR23, URZ, UP0, !UPT ;  /* 0x000000173f197290 */ /* 0x000fe200087fe43f */
[----:B------:R-:W-:Y:S01]  /*18f60*/  UMOV UR26, 0x0 ;  /* 0x00000000001a7882 */ /* 0x000fe20000000000 */
[----:B------:R-:W-:Y:S01]  /*18f70*/  UMOV UR27, 0x10000000 ;  /* 0x10000000001b7882 */ /* 0x000fe20000000000 */
[----:B------:R-:W-:-:S06]  /*18f80*/  UMOV UR10, UR18 ;  /* 0x00000012000a7c82 */ /* 0x000fcc0008000000 */
[----:B------:R3:W-:Y:S02]  /*18f90*/  UTMALDG.3D [UR8], [UR24], desc[UR26] ;  /* 0x00001a08180075b4 */ /* 0x0007e40008011000 */
[----:B---3--:R-:W-:Y:S05]  /*18fa0*/  @!P1 BRA `(.L_x_166) ;  /* 0x0000000000049947 */ /* 0x008fea0003800000 */
[----:B------:R-:W-:Y:S01]  /*18fb0*/  BPT.TRAP 0x1 ;  /* 0x000000040000795c */ /* 0x000fe20000300000 */
.L_x_166:
[----:B-12---:R-:W1:Y:S02]  /*18fc0*/  LDC R3, c[0x0][0x800] ;  /* 0x00020000ff037b82 */ /* 0x006e640000000800 */
[----:B-1----:R3:W-:Y:S02]  /*18fd0*/  SYNCS.ARRIVE.TRANS64.RED.A0TR RZ, [UR13+0x88], R3 ;  /* 0x00008803ffff79a7 */ /* 0x0027e4000830040d */
.L_x_165:
[----:B------:R-:W-:Y:S05]  /*18fe0*/  BSYNC B0 ;  /* 0x0000000000007941 */ /* 0x000fea0003800000 */
.L_x_164:
[----:B------:R-:W-:Y:S05]  /*18ff0*/  @!P1 BRA `(.L_x_167) ;  /* 0x0000000000049947 */ /* 0x000fea0003800000 */
[----:B------:R-:W-:Y:S01]  /*19000*/  BPT.TRAP 0x1 ;  /* 0x000000040000795c */ /* 0x000fe20000300000 */
.L_x_167:
[----:B------:R-:W-:Y:S02]  /*19010*/  UIADD3 UR25, UR13, 0x88, URZ ;  /* 0x000000880d197890 */ /* 0x000fe4000fffe03f */
[----:B------:R-:W-:Y:S02]  /*19020*/  UIADD3 UR10, UR18, 0x20, URZ ;  /* 0x00000020120a7890 */ /* 0x000fe4000fffe03f */
[----:B------:R-:W-:-:S09]  /*19030*/  UPRMT UR20, UR37, 0x654, UR25 ;  /* 0x0000065425147896 */ /* 0x000fd20008000019 */
[----:B------:R-:W-:Y:S01]  /*19040*/  SYNCS.ARRIVE.TRANS64.RED.A1T0 RZ, [UR20], RZ ;  /* 0x000000ffffff79a7 */ /* 0x000fe20008100414 */
[----:B------:R-:W-:Y:S05]  /*19050*/  @!P1 BRA `(.L_x_168) ;  /* 0x0000000000049947 */ /* 0x000fea0003800000 */
[----:B------:R-:W-:Y:S01]  /*19060*/  BPT.TRAP 0x1 ;  /* 0x000000040000795c */ /* 0x000fe20000300000 */
.L_x_168:
[----:B------:R-:W4:Y:S02]  /*19070*/  SYNCS.PHASECHK.TRANS64.TRYWAIT P2, [UR13+0xb0], R2 ;  /* 0x0000b002ff0075a7 */ /* 0x000f24000804014d */
[----:B----4-:R-:W-:Y:S05]  /*19080*/  @!P2 BRA `(.L_x_169) ;  /* 0x000000280008a947 */ /* 0x010fea0003800000 */
.L_x_252:
        /* <DEDUP_REMOVED lines=8> */
[----:B------:R-:W-:Y:S01]  /*19110*/  UMOV UR29, 0x10000000 ;  /* 0x10000000001d7882 */ /* 0x000fe20000000000 */
[----:B------:R-:W-:-:S06]  /*19120*/  UMOV UR11, UR19 ;  /* 0x00000013000b7c82 */ /* 0x000fcc0008000000 */
[----:B------:R4:W-:Y:S02]  /*19130*/  UTMALDG.3D [UR8], [UR26], desc[UR28] ;  /* 0x00001c081a0075b4 */ /* 0x0009e40008011000 */
[----:B----4-:R-:W-:Y:S05]  /*19140*/  @!P1 BRA `(.L_x_172) ;  /* 0x0000000000049947 */ /* 0x010fea0003800000 */
[----:B------:R-:W-:Y:S01]  /*19150*/  BPT.TRAP 0x1 ;  /* 0x000000040000795c */ /* 0x000fe20000300000 */
.L_x_172:
[----:B-123--:R-:W1:Y:S02]  /*19160*/  LDC R3, c[0x0][0x800] ;  /* 0x00020000ff037b82 */ /* 0x00ee640000000800 */
[----:B-1----:R4:W-:Y:S02]  /*19170*/  SYNCS.ARRIVE.TRANS64.RED.A0TR RZ, [UR13+0x90], R3 ;  /* 0x00009003ffff79a7 */ /* 0x0029e4000830040d */
.L_x_171:
[----:B------:R-:W-:Y:S05]  /*19180*/  BSYNC B0 ;  /* 0x0000000000007941 */ /* 0x000fea0003800000 */
.L_x_170:
[----:B------:R-:W-:Y:S05]  /*19190*/  @!P1 BRA `(.L_x_173) ;  /* 0x0000000000049947 */ /* 0x000fea0003800000 */
[----:B------:R-:W-:Y:S01]  /*191a0*/  BPT.TRAP 0x1 ;  /* 0x000000040000795c */ /* 0x000fe20000300000 */
.L_x_173:
[----:B------:R-:W-:-:S04]  /*191b0*/  UIADD3 UR17, UR13, 0x90, URZ ;  /* 0x000000900d117890 */ /* 0x000fc8000fffe03f */
[----:B------:R-:W-:-:S09]  /*191c0*/  UPRMT UR29, UR37, 0x654, UR17 ;  /* 0x00000654251d7896 */ /* 0x000fd20008000011 */
[----:B------:R-:W-:Y:S01]  /*191d0*/  SYNCS.ARRIVE.TRANS64.RED.A1T0 RZ, [UR29], RZ ;  /* 0x000000ffffff79a7 */ /* 0x000fe2000810041d */
[----:B------:R-:W-:Y:S05]  /*191e0*/  @!P1 BRA `(.L_x_174) ;  /* 0x0000000000049947 */ /* 0x000fea0003800000 */
[----:B------:R-:W-:Y:S01]  /*191f0*/  BPT.TRAP 0x1 ;  /* 0x000000040000795c */ /* 0x000fe20000300000 */
.L_x_174:
[----:B------:R-:W5:Y:S02]  /*19200*/  SYNCS.PHASECHK.TRANS64.TRYWAIT P2, [UR13+0xb8], R2 ;  /* 0x0000b802ff0075a7 */ /* 0x000f64000804014d */
[----:B-----5:R-:W-:Y:S05]  /*19210*/  @!P2 BRA `(.L_x_175) ;  /* 0x0000002400bca947 */ /* 0x020fea0003800000 */
.L_x_253:
        /* <DEDUP_REMOVED lines=9> */
[----:B------:R-:W-:-:S07]  /*192b0*/  UMOV UR31, 0x10000000 ;  /* 0x10000000001f7882 */ /* 0x000fce0000000000 */
[----:B------:R1:W-:Y:S02]  /*192c0*/  UTMALDG.3D [UR8], [UR26], desc[UR30] ;  /* 0x00001e081a0075b4 */ /* 0x0003e40008011000 */
[----:B-1----:R-:W-:Y:S05]  /*192d0*/  @!P1 BRA `(.L_x_178) ;  /* 0x0000000000049947 */ /* 0x002fea0003800000 */
[----:B------:R-:W-:Y:S01]  /*192e0*/  BPT.TRAP 0x1 ;  /* 0x000000040000795c */ /* 0x000fe20000300000 */
.L_x_178:
[----:B------:R-:W1:Y:S02]  /*192f0*/  LDC R2, c[0x0][0x800] ;  /* 0x00020000ff027b82 */ /* 0x000e640000000800 */
[----:B-1----:R1:W-:Y:S02]  /*19300*/  SYNCS.ARRIVE.TRANS64.RED.A0TR RZ, [UR13+0x98], R2 ;  /* 0x00009802ffff79a7 */ /* 0x0023e4000830040d */
.L_x_177:
[----:B------:R-:W-:Y:S05]  /*19310*/  BSYNC B0 ;  /* 0x0000000000007941 */ /* 0x000fea0003800000 */
.L_x_176:
[----:B------:R-:W-:Y:S05]  /*19320*/  @!P1 BRA `(.L_x_179) ;  /* 0x0000000000049947 */ /* 0x000fea0003800000 */
[----:B------:R-:W-:Y:S01]  /*19330*/  BPT.TRAP 0x1 ;  /* 0x000000040000795c */ /* 0x000fe20000300000 */
.L_x_179:
[----:B------:R-:W-:Y:S02]  /*19340*/  UIADD3 UR9, UR13, 0x98, URZ ;  /* 0x000000980d097890 */ /* 0x000fe4000fffe03f */
[----:B------:R-:W-:Y:S02]  /*19350*/  UIADD3 UR34, UR18, 0x40, URZ ;  /* 0x0000004012227890 */ /* 0x000fe4000fffe03f */
[----:B------:R-:W-:-:S09]  /*19360*/  UPRMT UR30, UR37, 0x654, UR9 ;  /* 0x00000654251e7896 */ /* 0x000fd20008000009 */
[----:B------:R-:W-:Y:S01]  /*19370*/  SYNCS.ARRIVE.TRANS64.RED.A1T0 RZ, [UR30], RZ ;  /* 0x000000ffffff79a7 */ /* 0x000fe2000810041e */
[----:B------:R-:W-:Y:S05]  /*19380*/  @!P1 BRA `(.L_x_180) ;  /* 0x0000000000049947 */ /* 0x000fea0003800000 */
[----:B------:R-:W-:Y:S01]  /*19390*/  BPT.TRAP 0x1 ;  /* 0x000000040000795c */ /* 0x000fe20000300000 */
.L_x_180:
[----:B-1----:R-:W-:-:S04]  /*193a0*/  SHF.L.U32 R2, RZ, 0x1f, RZ ;  /* 0x0000001fff027819 */ /* 0x002fc800000006ff */
[----:B------:R-:W1:Y:S02]  /*193b0*/  SYNCS.PHASECHK.TRANS64.TRYWAIT P2, [UR13+0xa0], R2 ;  /* 0x0000a002ff0075a7 */ /* 0x000e64000804014d */
[----:B-1----:R-:W-:Y:S05]  /*193c0*/  @!P2 BRA `(.L_x_181) ;  /* 0x000000240068a947 */ /* 0x002fea0003800000 */
.L_x_254:
[----:B------:R-:W-:Y:S04]  /*193d0*/  BSSY B0, `(.L_x_182) ;  /* 0x000000e000007945 */ /* 0x000fe80003800000 */
[----:B------:R-:W-:Y:S05]  /*193e0*/  @!P0 BRA `(.L_x_183) ;  /* 0x0000000000308947 */ /* 0x000fea0003800000 */
[----:B------:R-:W-:Y:S01]  /*193f0*/  R2UR UR36, R4 ;  /* 0x00000000042472ca */ /* 0x000fe200000e0000 */
[----:B------:R-:W-:Y:S02]  /*19400*/  UIADD3 UR10, UP0, UR22, 0x3f0, URZ ;  /* 0x000003f0160a7890 */ /* 0x000fe4000ff1e03f */
[----:B------:R-:W-:Y:S02]  /*19410*/  UIADD3 UR32, UR13, 0x100, URZ ;  /* 0x000001000d207890 */ /* 0x000fe4000fffe03f */
[----:B------:R-:W-:Y:S01]  /*19420*/  UIADD3.X UR11, URZ, UR23, URZ, UP0, !UPT ;  /* 0x000000173f0b7290 */ /* 0x000fe200087fe43f */
[----:B------:R-:W-:Y:S01]  /*19430*/  UMOV UR26, 0x0 ;  /* 0x00000000001a7882 */ /* 0x000fe20000000000 */
[----:B------:R-:W-:Y:S01]  /*19440*/  UMOV UR27, 0x10000000 ;  /* 0x10000000001b7882 */ /* 0x000fe20000000000 */
[----:B------:R-:W-:-:S06]  /*19450*/  UMOV UR35, UR19 ;  /* 0x0000001300237c82 */ /* 0x000fcc0008000000 */
[----:B------:R1:W-:Y:S02]  /*19460*/  UTMALDG.3D [UR32], [UR10], desc[UR26] ;  /* 0x00001a200a0075b4 */ /* 0x0003e40008011000 */
[----:B-1----:R-:W-:Y:S05]  /*19470*/  @!P1 BRA `(.L_x_184) ;  /* 0x0000000000049947 */ /* 0x002fea0003800000 */
[----:B------:R-:W-:Y:S01]  /*19480*/  BPT.TRAP 0x1 ;  /* 0x000000040000795c */ /* 0x000fe20000300000 */
.L_x_184:
[----:B--234-:R-:W1:Y:S02]  /*19490*/  LDC R3, c[0x0][0x800] ;  /* 0x00020000ff037b82 */ /* 0x01ce640000000800 */
[----:B-1----:R1:W-:Y:S02]  /*194a0*/  SYNCS.ARRIVE.TRANS64.RED.A0TR RZ, [UR13+0x80], R3 ;  /* 0x00008003ffff79a7 */ /* 0x0023e4000830040d */
.L_x_183:
[----:B------:R-:W-:Y:S05]  /*194b0*/  BSYNC B0 ;  /* 0x0000000000007941 */ /* 0x000fea0003800000 */
.L_x_182:
[----:B------:R-:W-:Y:S05]  /*194c0*/  @!P1 BRA `(.L_x_185) ;  /* 0x0000000000049947 */ /* 0x000fea0003800000 */
[----:B------:R-:W-:Y:S01]  /*194d0*/  BPT.TRAP 0x1 ;  /* 0x000000040000795c */ /* 0x000fe20000300000 */
.L_x_185:
[----:B------:R-:W-:Y:S01]  /*194e0*/  SYNCS.ARRIVE.TRANS64.RED.A1T0 RZ, [UR16], RZ ;  /* 0x000000ffffff79a7 */ /* 0x000fe20008100410 */
[----:B------:R-:W-:Y:S05]  /*194f0*/  @!P1 BRA `(.L_x_186) ;  /* 0x0000000000049947 */ /* 0x000fea0003800000 */
[----:B------:R-:W-:Y:S01]  /*19500*/  BPT.TRAP 0x1 ;  /* 0x000000040000795c */ /* 0x000fe20000300000 */
.L_x_186:
[----:B------:R-:W5:Y:S02]  /*19510*/  SYNCS.PHASECHK.TRANS64.TRYWAIT P2, [UR13+0xa8], R2 ;  /* 0x0000a802ff0075a7 */ /* 0x000f64000804014d */
[----:B-----5:R-:W-:Y:S05]  /*19520*/  @!P2 BRA `(.L_x_187) ;  /* 0x000000240028a947 */ /* 0x020fea0003800000 */
.L_x_255:
        /* <DEDUP_REMOVED lines=13> */
.L_x_190:
[----:B--234-:R-:W1:Y:S02]  /*19600*/  LDC R3, c[0x0][0x800] ;  /* 0x00020000ff037b82 */ /* 0x01ce640000000800 */
[----:B-1----:R1:W-:Y:S02]  /*19610*/  SYNCS.ARRIVE.TRANS64.RED.A0TR RZ, [UR13+0x88], R3 ;  /* 0x00008803ffff79a7 */ /* 0x0023e4000830040d */
.L_x_189:
[----:B------:R-:W-:Y:S05]  /*19620*/  BSYNC B0 ;  /* 0x0000000000007941 */ /* 0x000fea0003800000 */
.L_x_188:
[----:B------:R-:W-:Y:S05]  /*19630*/  @!P1 BRA `(.L_x_191) ;  /* 0x0000000000049947 */ /* 0x000fea0003800000 */
[----:B------:R-:W-:Y:S01]  /*19640*/  BPT.TRAP 0x1 ;  /* 0x000000040000795c */ /* 0x000fe20000300000 */
.L_x_191:
[----:B------:R-:W-:Y:S01]  /*19650*/  SYNCS.ARRIVE.TRANS64.RED.A1T0 RZ, [UR20], RZ ;  /* 0x000000ffffff79a7 */ /* 0x000fe20008100414 */
[----:B------:R-:W-:Y:S01]  /*19660*/  UIADD3 UR18, UR18, 0x60, URZ ;  /* 0x0000006012127890 */ /* 0x000fe2000fffe03f */
[----:B------:R-:W-:Y:S11]  /*19670*/  @!P1 BRA `(.L_x_192) ;  /* 0x0000000000049947 */ /* 0x000ff60003800000 */
[----:B------:R-:W-:Y:S01]  /*19680*/  BPT.TRAP 0x1 ;  /* 0x000000040000795c */ /* 0x000fe20000300000 */
.L_x_192:
[----:B------:R-:W5:Y:S02]  /*19690*/  SYNCS.PHASECHK.TRANS64.TRYWAIT P2, [UR13+0xb0], R2 ;  /* 0x0000b002ff0075a7 */ /* 0x000f64000804014d */
[----:B-----5:R-:W-:Y:S05]  /*196a0*/  @!P2 BRA `(.L_x_193) ;  /* 0x0000002000e0a947 */ /* 0x020fea0003800000 */
.L_x_256:
[----:B------:R-:W-:Y:S04]  /*196b0*/  BSSY B0, `(.L_x_194) ;  /* 0x000000d000007945 */ /* 0x000fe80003800000 */
[----:B------:R-:W-:Y:S05]  /*196c0*/  @!P0 BRA `(.L_x_195) ;  /* 0x00000000002c8947 */ /* 0x000fea0003800000 */
[----:B------:R-:W-:Y:S01]  /*196d0*/  R2UR UR20, R4 ;  /* 0x00000000041472ca */ /* 0x000fe200000e0000 */
[----:B------:R-:W-:Y:S02]  /*196e0*/  UIADD3 UR10, UP0, UR22, 0x3f0, URZ ;  /* 0x000003f0160a7890 */ /* 0x000fe4000ff1e03f */
[----:B------:R-:W-:Y:S02]  /*196f0*/  UIADD3 UR16, UR13, 0x2100, URZ ;  /* 0x000021000d107890 */ /* 0x000fe4000fffe03f */
[----:B------:R-:W-:Y:S01]  /*19700*/  UIADD3.X UR11, URZ, UR23, URZ, UP0, !UPT ;  /* 0x000000173f0b7290 */ /* 0x000fe200087fe43f */
[----:B------:R-:W-:Y:S01]  /*19710*/  UMOV UR24, 0x0 ;  /* 0x0000000000187882 */ /* 0x000fe20000000000 */
[----:B------:R-:W-:-:S07]  /*19720*/  UMOV UR25, 0x10000000 ;  /* 0x1000000000197882 */ /* 0x000fce0000000000 */
[----:B------:R1:W-:Y:S02]  /*19730*/  UTMALDG.3D [UR16], [UR10], desc[UR24] ;  /* 0x000018100a0075b4 */ /* 0x0003e40008011000 */
[----:B-1----:R-:W-:Y:S05]  /*19740*/  @!P1 BRA `(.L_x_196) ;  /* 0x0000000000049947 */ /* 0x002fea0003800000 */
[----:B------:R-:W-:Y:S01]  /*19750*/  BPT.TRAP 0x1 ;  /* 0x000000040000795c */ /* 0x000fe20000300000 */
.L_x_196:
[----:B--234-:R-:W1:Y:S02]  /*19760*/  LDC R3, c[0x0][0x800] ;  /* 0x00020000ff037b82 */ /* 0x01ce640000000800 */
[----:B-1----:R1:W-:Y:S02]  /*19770*/  SYNCS.ARRIVE.TRANS64.RED.A0TR RZ, [UR13+0x90], R3 ;  /* 0x00009003ffff79a7 */ /* 0x0023e4000830040d */
.L_x_195:
[----:B------:R-:W-:Y:S05]  /*19780*/  BSYNC B0 ;  /* 0x0000000000007941 */ /* 0x000fea0003800000 */
.L_x_194:
[----:B------:R-:W-:Y:S05]  /*19790*/  @!P1 BRA `(.L_x_197) ;  /* 0x0000000000049947 */ /* 0x000fea0003800000 */
[----:B------:R-:W-:Y:S01]  /*197a0*/  BPT.TRAP 0x1 ;  /* 0x000000040000795c */ /* 0x000fe20000300000 */
.L_x_197:
[----:B------:R-:W-:Y:S01]  /*197b0*/  SYNCS.ARRIVE.TRANS64.RED.A1T0 RZ, [UR29], RZ ;  /* 0x000000ffffff79a7 */ /* 0x000fe2000810041d */
[----:B------:R-:W-:Y:S05]  /*197c0*/  @!P1 BRA `(.L_x_198) ;  /* 0x0000000000049947 */ /* 0x000fea0003800000 */
[----:B------:R-:W-:Y:S01]  /*197d0*/  BPT.TRAP 0x1 ;  /* 0x000000040000795c */ /* 0x000fe20000300000 */
.L_x_198:
[----:B------:R-:W5:Y:S02]  /*197e0*/  SYNCS.PHASECHK.TRANS64.TRYWAIT P2, [UR13+0xb8], R2 ;  /* 0x0000b802ff0075a7 */ /* 0x000f64000804014d */
[----:B-----5:R-:W-:Y:S05]  /*197f0*/  @!P2 BRA `(.L_x_199) ;  /* 0x0000002000a4a947 */ /* 0x020fea0003800000 */
.L_x_257:
        /* <DEDUP_REMOVED lines=13> */
.L_x_202:
[----:B------:R-:W1:Y:S02]  /*198d0*/  LDC R2, c[0x0][0x800] ;  /* 0x00020000ff027b82 */ /* 0x000e640000000800 */
[----:B-1----:R1:W-:Y:S02]  /*198e0*/  SYNCS.ARRIVE.TRANS64.RED.A0TR RZ, [UR13+0x98], R2 ;  /* 0x00009802ffff79a7 */ /* 0x0023e4000830040d */
.L_x_201:
[----:B------:R-:W-:Y:S05]  /*198f0*/  BSYNC B0 ;  /* 0x0000000000007941 */ /* 0x000fea0003800000 */
.L_x_200:
[----:B------:R-:W-:Y:S05]  /*19900*/  @!P1 BRA `(.L_x_203) ;  /* 0x0000000000049947 */ /* 0x000fea0003800000 */
[----:B------:R-:W-:Y:S01]  /*19910*/  BPT.TRAP 0x1 ;  /* 0x000000040000795c */ /* 0x000fe20000300000 */
.L_x_203:
[----:B------:R-:W5:Y:S01]  /*19920*/  LDL.LU R19, [R1+0xc8] ;  /* 0x0000c80001137983 */ /* 0x000f620000300800 */
[----:B------:R-:W-:Y:S03]  /*19930*/  SYNCS.ARRIVE.TRANS64.RED.A1T0 RZ, [UR30], RZ ;  /* 0x000000ffffff79a7 */ /* 0x000fe6000810041e */
[----:B------:R-:W2:Y:S01]  /*19940*/  LDL.LU R18, [R1+0xc4] ;  /* 0x0000c40001127983 */ /* 0x000ea20000300800 */
[----:B-1----:R-:W-:Y:S02]  /*19950*/  PRMT R2, RZ, 0x7610, R2 ;  /* 0x00007610ff027816 */ /* 0x002fe40000000002 */
[----:B------:R-:W-:Y:S02]  /*19960*/  MOV R7, 0xffffffff ;  /* 0xffffffff00077802 */ /* 0x000fe40000000f00 */
[----:B------:R-:W-:Y:S02]  /*19970*/  MOV R5, 0xffffffff ;  /* 0xffffffff00057802 */ /* 0x000fe40000000f00 */
[----:B------:R-:W-:-:S02]  /*19980*/  MOV R4, 0xffffffff ;  /* 0xffffffff00047802 */ /* 0x000fc40000000f00 */
[----:B--2---:R-:W-:-:S04]  /*19990*/  IADD3 R18, P0, R18, UR56, RZ ;  /* 0x0000003812127c10 */ /* 0x004fc8000ff1e0ff */
[----:B-----5:R-:W-:Y:S01]  /*199a0*/  IADD3.X R19, R19, UR38, RZ, P0, !PT ;  /* 0x0000002613137c10 */ /* 0x020fe200087fe4ff */
[----:B------:R1:W-:Y:S01]  /*199b0*/  STL [R1+0xc4], R18 ;  /* 0x0000c41201007387 */ /* 0x0003e20000100800 */
[----:B------:R-:W-:-:S03]  /*199c0*/  ISETP.GE.U32.AND P0, PT, R18, UR6, PT ;  /* 0x0000000612007c0c */ /* 0x000fc6000bf06070 */
[----:B------:R1:W-:Y:S01]  /*199d0*/  STL [R1+0xc8], R19 ;  /* 0x0000c81301007387 */ /* 0x0003e20000100800 */
[----:B------:R-:W-:-:S13]  /*199e0*/  ISETP.GE.U32.AND.EX P0, PT, R19, UR7, PT, P0 ;  /* 0x0000000713007c0c */ /* 0x000fda000bf06100 */
[----:B-1----:R-:W-:Y:S05]  /*199f0*/  @P0 BRA `(.L_x_204) ;  /* 0x00000004005c0947 */ /* 0x002fea0003800000 */
[----:B------:R-:W1:Y:S01]  /*19a00*/  LDC.64 R14, c[0x0][0x8d0] ;  /* 0x00023400ff0e7b82 */ /* 0x000e620000000a00 */
[----:B------:R-:W-:Y:S02]  /*19a10*/  MOV R2, R18 ;  /* 0x0000001200027202 */ /* 0x000fe40000000f00 */
[----:B---34-:R-:W-:-:S05]  /*19a20*/  MOV R3, R19 ;  /* 0x0000001300037202 */ /* 0x018fca0000000f00 */
[----:B------:R-:W2:Y:S08]  /*19a30*/  LDC R16, c[0x0][0x8d8] ;  /* 0x00023600ff107b82 */ /* 0x000eb00000000800 */
[----:B------:R-:W3:Y:S01]  /*19a40*/  LDC.64 R12, c[0x0][0x8c8] ;  /* 0x00023200ff0c7b82 */ /* 0x000ee20000000a00 */
[----:B-1----:R-:W-:-:S04]  /*19a50*/  ISETP.NE.U32.AND P0, PT, R14, RZ, PT ;  /* 0x000000ff0e00720c */ /* 0x002fc80003f05070 */
[----:B------:R-:W-:-:S13]  /*19a60*/  ISETP.NE.AND.EX P0, PT, R15, RZ, PT, P0 ;  /* 0x000000ff0f00720c */ /* 0x000fda0003f05300 */
[----:B--23--:R-:W-:Y:S05]  /*19a70*/  @!P0 BRA `(.L_x_205) ;  /* 0x0000000000288947 */ /* 0x00cfea0003800000 */
        /* <DEDUP_REMOVED lines=10> */
.L_x_205:
[-CC-:B------:R-:W-:Y:S01]  /*19b20*/  SHF.R.U64 R14, R2, R16.reuse, R3.reuse ;  /* 0x00000010020e7219 */ /* 0x180fe20000001203 */
[----:B------:R-:W1:Y:S01]  /*19b30*/  LDC.64 R6, c[0x0][0x8e8] ;  /* 0x00023a00ff067b82 */ /* 0x000e620000000a00 */
[----:B------:R-:W-:Y:S01]  /*19b40*/  SHF.R.U32.HI R2, RZ, R16, R3 ;  /* 0x00000010ff027219 */ /* 0x000fe20000011603 */
[----:B------:R-:W2:Y:S01]  /*19b50*/  S2R R15, SR_CTAID.X ;  /* 0x00000000000f7919 */ /* 0x000ea20000002500 */
[----:B------:R-:W-:Y:S01]  /*19b60*/  IADD3 R17, P0, RZ, -R14, RZ ;  /* 0x8000000eff117210 */ /* 0x000fe20007f1e0ff */
[----:B------:R-:W-:-:S03]  /*19b70*/  ULDC UR8, c[0x0][0x150] ;  /* 0x0000540000087ab9 */ /* 0x000fc60000000800 */
[----:B------:R-:W-:Y:S01]  /*19b80*/  IADD3.X R3, RZ, ~R2, RZ, P0, !PT ;  /* 0x80000002ff037210 */ /* 0x000fe200007fe4ff */
[----:B------:R-:W3:Y:S04]  /*19b90*/  LDC R4, c[0x0][0x8c0] ;  /* 0x00023000ff047b82 */ /* 0x000ee80000000800 */
[----:B------:R-:W-:Y:S01]  /*19ba0*/  IMAD R2, R3, R12, RZ ;  /* 0x0000000c03027224 */ /* 0x000fe200078e02ff */
[----:B------:R-:W-:-:S03]  /*19bb0*/  MOV R3, R19 ;  /* 0x0000001300037202 */ /* 0x000fc60000000f00 */
[----:B------:R-:W4:Y:S01]  /*19bc0*/  LDC R21, c[0x0][0x8b0] ;  /* 0x00022c00ff157b82 */ /* 0x000f220000000800 */
[C---:B------:R-:W-:Y:S01]  /*19bd0*/  IMAD R5, R17.reuse, R13, R2 ;  /* 0x0000000d11057224 */ /* 0x040fe200078e0202 */
[----:B------:R-:W-:Y:S01]  /*19be0*/  MOV R2, R18 ;  /* 0x0000001200027202 */ /* 0x000fe20000000f00 */
[----:B------:R-:W2:Y:S04]  /*19bf0*/  S2R R13, SR_CTAID.Y ;  /* 0x00000000000d7919 */ /* 0x000ea80000002600 */
[----:B------:R-:W-:Y:S01]  /*19c00*/  IMAD.WIDE.U32 R2, R17, R12, R2 ;  /* 0x0000000c11027225 */ /* 0x000fe200078e0002 */
[----:B------:R-:W5:Y:S01]  /*19c10*/  LDC R23, c[0x0][0x900] ;  /* 0x00024000ff177b82 */ /* 0x000f620000000800 */
[----:B-1----:R-:W-:-:S03]  /*19c20*/  ISETP.NE.U32.AND P0, PT, R6, RZ, PT ;  /* 0x000000ff0600720c */ /* 0x002fc60003f05070 */
[----:B------:R-:W-:Y:S02]  /*19c30*/  IADD3 R3, R3, R5, RZ ;  /* 0x0000000503037210 */ /* 0x000fe40007ffe0ff */
[----:B------:R-:W-:Y:S02]  /*19c40*/  ISETP.NE.AND.EX P0, PT, R7, RZ, PT, P0 ;  /* 0x000000ff0700720c */ /* 0x000fe40003f05300 */
[-CC-:B---3--:R-:W-:Y:S02]  /*19c50*/  SHF.R.U64 R17, R2, R4.reuse, R3.reuse ;  /* 0x0000000402117219 */ /* 0x188fe40000001203 */
[----:B------:R-:W-:Y:S02]  /*19c60*/  SHF.R.U32.HI R2, RZ, R4, R3 ;  /* 0x00000004ff027219 */ /* 0x000fe40000011603 */
[----:B--2---:R-:W-:Y:S02]  /*19c70*/  I2FP.F32.U32 R3, R15 ;  /* 0x0000000f00037245 */ /* 0x004fe40000201000 */
[----:B----4-:R-:W-:-:S03]  /*19c80*/  SHF.R.U64 R19, R17, R21, R2 ;  /* 0x0000001511137219 */ /* 0x010fc60000001202 */
[----:B------:R-:W-:Y:S01]  /*19c90*/  FMUL R16, R3, UR8 ;  /* 0x0000000803107c20 */ /* 0x000fe20008400000 */
[----:B------:R-:W-:-:S04]  /*19ca0*/  SHF.R.U32.HI R2, RZ, R21, R2 ;  /* 0x00000015ff027219 */ /* 0x000fc80000011602 */
[-CC-:B-----5:R-:W-:Y:S02]  /*19cb0*/  SHF.R.U64 R12, R19, R23.reuse, R2.reuse ;  /* 0x00000017130c7219 */ /* 0x1a0fe40000001202 */
[----:B------:R-:W-:Y:S02]  /*19cc0*/  SHF.R.U32.HI R21, RZ, R23, R2 ;  /* 0x00000017ff157219 */ /* 0x000fe40000011602 */
[----:B------:R-:W-:Y:S02]  /*19cd0*/  MOV R2, R12 ;  /* 0x0000000c00027202 */ /* 0x000fe40000000f00 */
[----:B------:R-:W-:Y:S01]  /*19ce0*/  MOV R3, R21 ;  /* 0x0000001500037202 */ /* 0x000fe20000000f00 */
[----:B------:R-:W-:Y:S06]  /*19cf0*/  @!P0 BRA `(.L_x_206) ;  /* 0x0000000000288947 */ /* 0x000fec0003800000 */
[----:B------:R-:W1:Y:S02]  /*19d00*/  LDC R3, c[0x0][0x8f4] ;  /* 0x00023d00ff037b82 */ /* 0x000e640000000800 */
[----:B-1----:R-:W-:-:S04]  /*19d10*/  IADD3 R3, P0, R12, R3, RZ ;  /* 0x000000030c037210 */ /* 0x002fc80007f1e0ff */
[----:B------:R-:W-:-:S05]  /*19d20*/  IADD3.X R21, RZ, R21, RZ, P0, !PT ;  /* 0x00000015ff157210 */ /* 0x000fca00007fe4ff */
[----:B------:R-:W-:-:S04]  /*19d30*/  IMAD.WIDE.U32 R4, R21, R6, RZ ;  /* 0x0000000615047225 */ /* 0x000fc800078e00ff */
[----:B------:R-:W-:-:S04]  /*19d40*/  IMAD.WIDE.U32 R4, P0, R3, R7, R4 ;  /* 0x0000000703047225 */ /* 0x000fc80007800004 */
[----:B------:R-:W-:Y:S01]  /*19d50*/  IMAD.WIDE.U32 R2, R3, R6, RZ ;  /* 0x0000000603027225 */ /* 0x000fe200078e00ff */
[----:B------:R-:W-:-:S04]  /*19d60*/  MOV R2, R5 ;  /* 0x0000000500027202 */ /* 0x000fc80000000f00 */
[----:B------:R-:W-:Y:S02]  /*19d70*/  IADD3 RZ, P1, R3, R4, RZ ;  /* 0x0000000403ff7210 */ /* 0x000fe40007f3e0ff */
[----:B------:R-:W-:-:S03]  /*19d80*/  IADD3.X R3, RZ, RZ, RZ, P0, !PT ;  /* 0x000000ffff037210 */ /* 0x000fc600007fe4ff */
[----:B------:R-:W-:-:S08]  /*19d90*/  IMAD.WIDE.U32.X R2, R21, R7, R2, P1 ;  /* 0x0000000715027225 */ /* 0x000fd000008e0402 */
.L_x_206:
[----:B------:R-:W1:Y:S01]  /*19da0*/  LDC R24, c[0x0][0x904] ;  /* 0x00024100ff187b82 */ /* 0x000e620000000800 */
[----:B------:R-:W-:Y:S01]  /*19db0*/  I2FP.F32.U32 R5, R13 ;  /* 0x0000000d00057245 */ /* 0x000fe20000201000 */
[----:B------:R-:W-:Y:S01]  /*19dc0*/  ULDC UR8, c[0x0][0x154] ;  /* 0x0000550000087ab9 */ /* 0x000fe20000000800 */
[----:B------:R-:W2:Y:S01]  /*19dd0*/  F2I.U32.TRUNC.NTZ R16, R16 ;  /* 0x0000001000107305 */ /* 0x000ea2000020f000 */
[----:B------:R-:W-:Y:S02]  /*19de0*/  LOP3.LUT R17, R17, R8, RZ, 0xc0, !PT ;  /* 0x0000000811117212 */ /* 0x000fe400078ec0ff */
[----:B------:R-:W-:Y:S02]  /*19df0*/  FMUL R6, R5, UR8 ;  /* 0x0000000805067c20 */ /* 0x000fe40008400000 */
[----:B------:R-:W3:Y:S04]  /*19e00*/  LDC R20, c[0x0][0x8f0] ;  /* 0x00023c00ff147b82 */ /* 0x000ee80000000800 */
[----:B------:R-:W4:Y:S04]  /*19e10*/  F2I.U32.TRUNC.NTZ R6, R6 ;  /* 0x0000000600067305 */ /* 0x000f28000020f000 */
[----:B------:R-:W5:Y:S01]  /*19e20*/  LDC R4, c[0x0][0x144] ;  /* 0x00005100ff047b82 */ /* 0x000f620000000800 */
[----:B--2---:R-:W-:-:S07]  /*19e30*/  IADD3 R5, -R16, RZ, RZ ;  /* 0x000000ff10057210 */ /* 0x004fce0007ffe1ff */
[----:B------:R-:W2:Y:S01]  /*19e40*/  LDC R18, c[0x0][0x148] ;  /* 0x00005200ff127b82 */ /* 0x000ea20000000800 */
[----:B-1----:R-:W-:-:S07]  /*19e50*/  ISETP.NE.AND P0, PT, R24, 0x1, PT ;  /* 0x000000011800780c */ /* 0x002fce0003f05270 */
[----:B------:R-:W1:Y:S01]  /*19e60*/  LDC R21, c[0x0][0x8e0] ;  /* 0x00023800ff157b82 */ /* 0x000e620000000800 */
[----:B---3--:R-:W-:Y:S02]  /*19e70*/  SHF.R.U64 R3, R2, R20, R3 ;  /* 0x0000001402037219 */ /* 0x008fe40000001203 */
[----:B------:R-:W-:-:S05]  /*19e80*/  LOP3.LUT R2, R19, R0, RZ, 0xc0, !PT ;  /* 0x0000000013027212 */ /* 0x000fca00078ec0ff */
[----:B------:R-:W3:Y:S01]  /*19e90*/  LDC R22, c[0x0][0x8b8] ;  /* 0x00022e00ff167b82 */ /* 0x000ee20000000800 */
[----:B-----5:R-:W-:Y:S01]  /*19ea0*/  IMAD R7, R4, R5, R15 ;  /* 0x0000000504077224 */ /* 0x020fe200078e020f */
[----:B----4-:R-:W-:Y:S01]  /*19eb0*/  IADD3 R4, -R6, RZ, RZ ;  /* 0x000000ff06047210 */ /* 0x010fe20007ffe1ff */
[----:B------:R-:W-:Y:S01]  /*19ec0*/  IMAD R2, R9, R3, R2 ;  /* 0x0000000309027224 */ /* 0x000fe200078e0202 */
[----:B------:R-:W-:-:S04]  /*19ed0*/  IADD3 R5, -R3, RZ, RZ ;  /* 0x000000ff03057210 */ /* 0x000fc80007ffe1ff */
[----:B------:R-:W4:Y:S01]  /*19ee0*/  LDC R23, c[0x0][0x8a8] ;  /* 0x00022a00ff177b82 */ /* 0x000f220000000800 */
[----:B--2---:R-:W-:Y:S01]  /*19ef0*/  @P0 IMAD R7, R18, R4, R13 ;  /* 0x0000000412070224 */ /* 0x004fe200078e020d */
[----:B------:R-:W-:Y:S01]  /*19f00*/  MOV R4, R14 ;  /* 0x0000000e00047202 */ /* 0x000fe20000000f00 */
[----:B-1----:R-:W-:Y:S02]  /*19f10*/  IMAD R12, R5, R21, R12 ;  /* 0x00000015050c7224 */ /* 0x002fe400078e020c */
[----:B---3--:R-:W-:Y:S01]  /*19f20*/  IMAD R7, R2, R22, R7 ;  /* 0x0000001602077224 */ /* 0x008fe200078e0207 */
[----:B------:R-:W-:Y:S01]  /*19f30*/  MOV R2, 0x1 ;  /* 0x0000000100027802 */ /* 0x000fe20000000f00 */
[----:B----4-:R-:W-:-:S05]  /*19f40*/  IMAD R12, R12, R23, R17 ;  /* 0x000000170c0c7224 */ /* 0x010fca00078e0211 */
[----:B------:R-:W-:Y:S02]  /*19f50*/  SEL R5, R12, R7, !P0 ;  /* 0x000000070c057207 */ /* 0x000fe40004000000 */
[----:B------:R-:W-:-:S07]  /*19f60*/  SEL R7, R7, R12, !P0 ;  /* 0x0000000c07077207 */ /* 0x000fce0004000000 */
.L_x_204:
[----:B------:R-:W-:-:S13]  /*19f70*/  LOP3.LUT P0, RZ, R2, 0xff, RZ, 0xc0, !PT ;  /* 0x000000ff02ff7812 */ /* 0x000fda000780c0ff */
[----:B------:R-:W-:Y:S05]  /*19f80*/  @P0 BRA `(.L_x_207) ;  /* 0xffffffe800d40947 */ /* 0x000fea000383ffff */
.L_x_151:
[----:B------:R-:W-:Y:S01]  /*19f90*/  ELECT P0, URZ, PT ;  /* 0x00000000003f782f */ /* 0x000fe20003800000 */
[----:B------:R-:W-:-:S12]  /*19fa0*/  BSSY B0, `(.L_x_208) ;  /* 0x000001e000007945 */ /* 0x000fd80003800000 */
[----:B------:R-:W-:Y:S05]  /*19fb0*/  @!P0 BRA `(.L_x_209) ;  /* 0x0000000000708947 */ /* 0x000fea0003800000 */
[----:B------:R-:W-:-:S06]  /*19fc0*/  ULOP3.LUT UR4, UR39, 0x2, URZ, 0xfc, !UPT ;  /* 0x0000000227047892 */ /* 0x000fcc000f8efc3f */
[----:B-1----:R-:W-:-:S04]  /*19fd0*/  MOV R0, UR4 ;  /* 0x0000000400007c02 */ /* 0x002fc80008000f00 */
[----:B------:R-:W-:-:S13]  /*19fe0*/  ISETP.NE.AND P1, PT, R0, 0x3, PT ;  /* 0x000000030000780c */ /* 0x000fda0003f25270 */
[----:B------:R-:W-:Y:S05]  /*19ff0*/  @!P1 BRA `(.L_x_210) ;  /* 0x0000000000049947 */ /* 0x000fea0003800000 */
[----:B------:R-:W-:Y:S01]  /*1a000*/  BPT.TRAP 0x1 ;  /* 0x000000040000795c */ /* 0x000fe20000300000 */
.L_x_210:
[----:B------:R-:W-:Y:S02]  /*1a010*/  MOV R0, 0x400 ;  /* 0x0000040000007802 */ /* 0x000fe40000000f00 */
[----:B--234-:R-:W-:Y:S02]  /*1a020*/  MOV R3, UR37 ;  /* 0x0000002500037c02 */ /* 0x01cfe40008000f00 */
[----:B------:R-:W-:Y:S02]  /*1a030*/  MOV R2, 0x1 ;  /* 0x0000000100027802 */ /* 0x000fe40000000f00 */
[----:B------:R-:W-:Y:S02]  /*1a040*/  LEA R0, R3, R0, 0x18 ;  /* 0x0000000003007211 */ /* 0x000fe400078ec0ff */
[----:B------:R-:W-:-:S04]  /*1a050*/  SHF.L.U32 R3, R2, 0x1f, RZ ;  /* 0x0000001f02037819 */ /* 0x000fc800000006ff */
[----:B------:R-:W1:Y:S02]  /*1a060*/  SYNCS.PHASECHK.TRANS64.TRYWAIT P0, [R0+URZ+0xa0], R3 ;  /* 0x0000a003000075a7 */ /* 0x000e64000800017f */
[----:B-1----:R-:W-:Y:S05]  /*1a070*/  @!P0 BRA `(.L_x_211) ;  /* 0x00000018009c8947 */ /* 0x002fea0003800000 */
.L_x_258:
[----:B------:R-:W-:Y:S05]  /*1a080*/  @!P1 BRA `(.L_x_212) ;  /* 0x0000000000049947 */ /* 0x000fea0003800000 */
[----:B------:R-:W-:Y:S01]  /*1a090*/  BPT.TRAP 0x1 ;  /* 0x000000040000795c */ /* 0x000fe20000300000 */
.L_x_212:
[----:B------:R-:W2:Y:S02]  /*1a0a0*/  SYNCS.PHASECHK.TRANS64.TRYWAIT P0, [R0+URZ+0xa8], R3 ;  /* 0x0000a803000075a7 */ /* 0x000ea4000800017f */
[----:B--2---:R-:W-:Y:S05]  /*1a0b0*/  @!P0 BRA `(.L_x_213) ;  /* 0x0000001800a08947 */ /* 0x004fea0003800000 */
.L_x_259:
[----:B------:R-:W-:Y:S05]  /*1a0c0*/  @!P1 BRA `(.L_x_214) ;  /* 0x0000000000049947 */ /* 0x000fea0003800000 */
[----:B------:R-:W-:Y:S01]  /*1a0d0*/  BPT.TRAP 0x1 ;  /* 0x000000040000795c */ /* 0x000fe20000300000 */
.L_x_214:
[----:B------:R-:W3:Y:S02]  /*1a0e0*/  SYNCS.PHASECHK.TRANS64.TRYWAIT P0, [R0+URZ+0xb0], R3 ;  /* 0x0000b003000075a7 */ /* 0x000ee4000800017f */
[----:B---3--:R-:W-:Y:S05]  /*1a0f0*/  @!P0 BRA `(.L_x_215) ;  /* 0x0000001800a48947 */ /* 0x008fea0003800000 */
.L_x_260:
[----:B------:R-:W-:Y:S05]  /*1a100*/  @!P1 BRA `(.L_x_216) ;  /* 0x0000000000049947 */ /* 0x000fea0003800000 */
[----:B------:R-:W-:Y:S01]  /*1a110*/  BPT.TRAP 0x1 ;  /* 0x000000040000795c */ /* 0x000fe20000300000 */
.L_x_216:
[----:B-123--:R-:W-:-:S04]  /*1a120*/  MOV R3, 0x1 ;  /* 0x0000000100037802 */ /* 0x00efc80000000f00 */
[----:B------:R-:W-:-:S07]  /*1a130*/  SHF.L.U32 R3, R3, 0x1f, RZ ;  /* 0x0000001f03037819 */ /* 0x000fce00000006ff */
.L_x_217:
[----:B-1----:R1:W2:Y:S02]  /*1a140*/  SYNCS.PHASECHK.TRANS64.TRYWAIT P0, [R0+URZ+0xb8], R3 ;  /* 0x0000b803000075a7 */ /* 0x0022a4000800017f */
[----:B--2---:R-:W-:Y:S05]  /*1a150*/  @!P0 NANOSLEEP.SYNCS 0x989680 ;  /* 0x009896800000895d */ /* 0x004fea0003900000 */
[----:B------:R-:W2:Y:S02]  /*1a160*/  @!P0 SYNCS.PHASECHK.TRANS64 P0, [R0+URZ+0xb8], R3 ;  /* 0x0000b803000085a7 */ /* 0x000ea4000800007f */
[----:B--2---:R-:W-:Y:S05]  /*1a170*/  @!P0 BRA `(.L_x_217) ;  /* 0xfffffffc00f08947 */ /* 0x004fea000383ffff */
.L_x_209:
[----:B------:R-:W-:Y:S05]  /*1a180*/  BSYNC B0 ;  /* 0x0000000000007941 */ /* 0x000fea0003800000 */
.L_x_208:
[----:B------:R-:W-:Y:S05]  /*1a190*/  EXIT ;  /* 0x000000000000794d */ /* 0x000fea0003800000 */
.L_x_146:
[----:B------:R-:W-:Y:S02]  /*1a1a0*/  LOP3.LUT P0, RZ, R6, 0xff, RZ, 0xc0, !PT ;  /* 0x000000ff06ff7812 */ /* 0x000fe4000780c0ff */
[----:B------:R-:W-:Y:S02]  /*1a1b0*/  MOV R11, 0x1 ;  /* 0x00000001000b7802 */ /* 0x000fe40000000f00 */
[----:B------:R-:W-:-:S09]  /*1a1c0*/  MOV R10, RZ ;  /* 0x000000ff000a7202 */ /* 0x000fd20000000f00 */
[----:B------:R-:W-:Y:S05]  /*1a1d0*/  @!P0 BRA `(.L_x_218) ;  /* 0x0000000c00488947 */ /* 0x000fea0003800000 */
[----:B------:R-:W1:Y:S01]  /*1a1e0*/  LDC R0, c[0x0][0x28c] ;  /* 0x0000a300ff007b82 */ /* 0x000e620000000800 */
[----:B------:R-:W-:Y:S01]  /*1a1f0*/  ULDC UR16, c[0x0][0x900] ;  /* 0x0002400000107ab9 */ /* 0x000fe20000000800 */
[----:B------:R-:W-:Y:S01]  /*1a200*/  UMOV UR4, 0xffffffff ;  /* 0xffffffff00047882 */ /* 0x000fe20000000000 */
[----:B------:R-:W-:Y:S01]  /*1a210*/  BSSY B0, `(.L_x_218) ;  /* 0x00000ce000007945 */ /* 0x000fe20003800000 */
[----:B------:R-:W-:Y:S01]  /*1a220*/  USHF.L.U32 UR13, UR37, 0x6, URZ ;  /* 0x00000006250d7899 */ /* 0x000fe2000800063f */
[----:B------:R-:W-:Y:S01]  /*1a230*/  MOV R8, 0x1 ;  /* 0x0000000100087802 */ /* 0x000fe20000000f00 */
[----:B------:R-:W-:Y:S01]  /*1a240*/  USHF.L.U32 UR14, UR37, 0xc, URZ ;  /* 0x0000000c250e7899 */ /* 0x000fe2000800063f */
[----:B------:R-:W-:Y:S01]  /*1a250*/  MOV R11, 0x1 ;  /* 0x00000001000b7802 */ /* 0x000fe20000000f00 */
[----:B------:R-:W-:Y:S01]  /*1a260*/  USHF.L.U32 UR4, UR4, UR16, URZ ;  /* 0x0000001004047299 */ /* 0x000fe2000800063f */
[----:B------:R-:W-:Y:S01]  /*1a270*/  MOV R10, RZ ;  /* 0x000000ff000a7202 */ /* 0x000fe20000000f00 */
[----:B------:R-:W-:Y:S01]  /*1a280*/  ULDC UR15, c[0x0][0x8a8] ;  /* 0x00022a00000f7ab9 */ /* 0x000fe20000000800 */
[----:B------:R-:W-:Y:S01]  /*1a290*/  UMOV UR5, 0x1 ;  /* 0x0000000100057882 */ /* 0x000fe20000000000 */
[----:B------:R-:W-:-:S02]  /*1a2a0*/  ULOP3.LUT UR25, UR40, 0x2, URZ, 0xfc, !UPT ;  /* 0x0000000228197892 */ /* 0x000fc4000f8efc3f */
[----:B------:R-:W-:Y:S02]  /*1a2b0*/  ULOP3.LUT UR13, UR13, 0x40, URZ, 0xc0, !UPT ;  /* 0x000000400d0d7892 */ /* 0x000fe4000f8ec03f */
[----:B------:R-:W-:Y:S02]  /*1a2c0*/  ULOP3.LUT UR14, UR14, 0x1000, URZ, 0xc0, !UPT ;  /* 0x000010000e0e7892 */ /* 0x000fe4000f8ec03f */
[----:B------:R-:W-:Y:S02]  /*1a2d0*/  UIADD3 UR15, UR15, -0x1, URZ ;  /* 0xffffffff0f0f7890 */ /* 0x000fe4000fffe03f */
[----:B------:R-:W-:Y:S02]  /*1a2e0*/  USHF.L.U32 UR16, UR5, UR16, URZ ;  /* 0x0000001005107299 */ /* 0x000fe4000800063f */
[----:B------:R-:W-:Y:S01]  /*1a2f0*/  ULOP3.LUT UR17, URZ, UR4, URZ, 0x33, !UPT ;  /* 0x000000043f117292 */ /* 0x000fe2000f8e333f */
[----:B-1----:R-:W-:Y:S01]  /*1a300*/  IADD3 R0, R0, 0x3f, RZ ;  /* 0x0000003f00007810 */ /* 0x002fe20007ffe0ff */
[----:B------:R-:W-:-:S03]  /*1a310*/  ULDC.64 UR20, c[0x0][0x198] ;  /* 0x0000660000147ab9 */ /* 0x000fc60000000a00 */
[----:B------:R-:W-:-:S04]  /*1a320*/  SHF.R.S32.HI R3, RZ, 0x1f, R0 ;  /* 0x0000001fff037819 */ /* 0x000fc80000011400 */
[----:B------:R-:W-:-:S04]  /*1a330*/  LEA.HI R3, R3, R0, RZ, 0x6 ;  /* 0x0000000003037211 */ /* 0x000fc800078f30ff */
[----:B------:R-:W-:-:S04]  /*1a340*/  SHF.R.S32.HI R9, RZ, 0x6, R3 ;  /* 0x00000006ff097819 */ /* 0x000fc80000011403 */
[----:B------:R-:W-:-:S07]  /*1a350*/  IADD3 R0, R9, 0x1, RZ ;  /* 0x0000000109007810 */ /* 0x000fce0007ffe0ff */
.L_x_229:
[----:B------:R-:W-:-:S03]  /*1a360*/  UMOV UR4, 0xffffffff ;  /* 0xffffffff00047882 */ /* 0x000fc60000000000 */
[----:B------:R-:W-:Y:S05]  /*1a370*/  BRA.DIV UR4, `(.L_x_219) ;  /* 0x0000001a04187947 */ /* 0x000fea000b800000 */
[----:B------:R-:W-:-:S13]  /*1a380*/  ELECT P6, URZ, PT ;  /* 0x00000000003f782f */ /* 0x000fda00038c0000 */
.L_x_263:
[----:B------:R-:W1:Y:S01]  /*1a390*/  LDC R2, c[0x0][0x28c] ;  /* 0x0000a300ff027b82 */ /* 0x000e620000000800 */
[----:B------:R-:W-:Y:S01]  /*1a3a0*/  BSSY B1, `(.L_x_220) ;  /* 0x000003a000017945 */ /* 0x000fe20003800000 */
[----:B-1----:R-:W-:-:S13]  /*1a3b0*/  ISETP.LT.OR P6, PT, R2, 0x1, !P6 ;  /* 0x000000010200780c */ /* 0x002fda00077c1670 */
[----:B------:R-:W-:Y:S05]  /*1a3c0*/  @P6 BRA `(.L_x_221) ;  /* 0x0000000000dc6947 */ /* 0x000fea0003800000 */
[----:B------:R-:W-:Y:S02]  /*1a3d0*/  LEA R12, R5, UR13, 0x7 ;  /* 0x0000000d050c7c11 */ /* 0x000fe4000f8e38ff */
[----:B------:R-:W-:Y:S02]  /*1a3e0*/  SHF.L.U32 R13, R7, 0x8, RZ ;  /* 0x00000008070d7819 */ /* 0x000fe400000006ff */
[----:B------:R-:W-:Y:S02]  /*1a3f0*/  MOV R16, RZ ;  /* 0x000000ff00107202 */ /* 0x000fe40000000f00 */
[----:B------:R-:W-:Y:S02]  /*1a400*/  MOV R2, R0 ;  /* 0x0000000000027202 */ /* 0x000fe40000000f00 */
[----:B------:R-:W-:Y:S02]  /*1a410*/  MOV R3, R11 ;  /* 0x0000000b00037202 */ /* 0x000fe40000000f00 */
[----:B------:R-:W-:-:S07]  /*1a420*/  MOV R5, R10 ;  /* 0x0000000a00057202 */ /* 0x000fce0000000f00 */
.L_x_224:
[----:B------:R-:W1:Y:S01]  /*1a430*/  S2R R7, SR_CgaCtaId ;  /* 0x0000000000077919 */ /* 0x000e620000008800 */
[----:B------:R-:W-:Y:S01]  /*1a440*/  MOV R6, 0x400 ;  /* 0x0000040000067802 */ /* 0x000fe20000000f00 */
[----:B------:R-:W2:Y:S03]  /*1a450*/  S2R R17, SR_TID.X ;  /* 0x0000000000117919 */ /* 0x000ea60000002100 */
[----:B-1----:R-:W-:Y:S02]  /*1a460*/  LEA R14, R7, R6, 0x18 ;  /* 0x00000006070e7211 */ /* 0x002fe400078ec0ff */
[----:B------:R-:W-:Y:S02]  /*1a470*/  SHF.L.U32 R6, R3, 0x1f, RZ ;  /* 0x0000001f03067819 */ /* 0x000fe400000006ff */
[----:B------:R-:W-:Y:S02]  /*1a480*/  LEA R15, R5, R14, 0x3 ;  /* 0x0000000e050f7211 */ /* 0x000fe400078e18ff */
[----:B--2---:R-:W-:-:S02]  /*1a490*/  LOP3.LUT P1, RZ, R17, 0x7f, RZ, 0xc0, !PT ;  /* 0x0000007f11ff7812 */ /* 0x004fc4000782c0ff */
[----:B------:R-:W1:Y:S11]  /*1a4a0*/  SYNCS.PHASECHK.TRANS64.TRYWAIT P0, [R15+URZ+0x40], R6 ;  /* 0x000040060f0075a7 */ /* 0x000e76000800017f */
[----:B------:R-:W2:Y:S01]  /*1a4b0*/  @!P1 LDC R7, c[0x0][0x500] ;  /* 0x00014000ff079b82 */ /* 0x000ea20000000800 */
[----:B-1----:R-:W-:Y:S05]  /*1a4c0*/  @!P0 BRA `(.L_x_222) ;  /* 0x0000001400e48947 */ /* 0x002fea0003800000 */
.L_x_264:
[----:B------:R-:W-:Y:S01]  /*1a4d0*/  UPRMT UR4, UR25, 0x9910, URZ ;  /* 0x0000991019047896 */ /* 0x000fe2000800003f */
[----:B--2---:R2:W-:Y:S03]  /*1a4e0*/  @!P1 SYNCS.ARRIVE.TRANS64 RZ, [R15+URZ], R7 ;  /* 0x000000070fff99a7 */ /* 0x0045e6000800003f */
[----:B------:R-:W-:-:S06]  /*1a4f0*/  UISETP.NE.AND UP0, UPT, UR4, 0x2, UPT ;  /* 0x000000020400788c */ /* 0x000fcc000bf05270 */
[----:B------:R-:W-:-:S13]  /*1a500*/  PLOP3.LUT P0, PT, PT, PT, UP0, 0x80, 0x0 ;  /* 0x000000000000781c */ /* 0x000fda0003f0f008 */
[----:B--2---:R-:W-:Y:S05]  /*1a510*/  @P0 BRA `(.L_x_223) ;  /* 0x0000000000040947 */ /* 0x004fea0003800000 */
[----:B------:R-:W-:Y:S01]  /*1a520*/  BPT.TRAP 0x1 ;  /* 0x000000040000795c */ /* 0x000fe20000300000 */
.L_x_223:
[C---:B-1----:R-:W-:Y:S01]  /*1a530*/  LEA R6, R5.reuse, R14, 0xe ;  /* 0x0000000e05067211 */ /* 0x042fe200078e70ff */
[----:B------:R-:W-:Y:S01]  /*1a540*/  UIADD3 UR4, UP0, UR20, 0xf0, URZ ;  /* 0x000000f014047890 */ /* 0x000fe2000ff1e03f */
[----:B------:R-:W-:Y:S01]  /*1a550*/  R2UR UR8, R5 ;  /* 0x00000000050872ca */ /* 0x000fe200000e0000 */
[----:B------:R-:W-:Y:S01]  /*1a560*/  UIADD3 UR22, UP1, UR20, 0x1f0, URZ ;  /* 0x000001f014167890 */ /* 0x000fe2000ff3e03f */
[----:B------:R-:W-:Y:S01]  /*1a570*/  R2UR UR5, R6 ;  /* 0x00000000060572ca */ /* 0x000fe200000e0000 */
[----:B------:R-:W-:Y:S01]  /*1a580*/  UMOV UR6, 0x0 ;  /* 0x0000000000067882 */ /* 0x000fe20000000000 */
[----:B------:R-:W-:Y:S01]  /*1a590*/  R2UR UR19, R14 ;  /* 0x000000000e1372ca */ /* 0x000fe200000e0000 */
[----:B------:R-:W-:Y:S01]  /*1a5a0*/  UIADD3.X UR23, URZ, UR21, URZ, UP1, !UPT ;  /* 0x000000153f177290 */ /* 0x000fe20008ffe43f */
[----:B------:R-:W-:Y:S01]  /*1a5b0*/  R2UR UR9, R15 ;  /* 0x000000000f0972ca */ /* 0x000fe200000e0000 */
[----:B------:R-:W-:Y:S01]  /*1a5c0*/  UMOV UR7, 0x10000000 ;  /* 0x1000000000077882 */ /* 0x000fe20000000000 */
[----:B------:R-:W-:Y:S01]  /*1a5d0*/  R2UR UR11, R13 ;  /* 0x000000000d0b72ca */ /* 0x000fe200000e0000 */
[----:B------:R-:W-:Y:S01]  /*1a5e0*/  UMOV UR26, 0x30000 ;  /* 0x00030000001a7882 */ /* 0x000fe20000000000 */
[----:B------:R-:W-:-:S02]  /*1a5f0*/  R2UR UR10, R16 ;  /* 0x00000000100a72ca */ /* 0x000fc400000e0000 */
[----:B------:R-:W-:Y:S01]  /*1a600*/  R2UR UR12, R4 ;  /* 0x00000000040c72ca */ /* 0x000fe200000e0000 */
[----:B------:R-:W-:Y:S01]  /*1a610*/  ULEA UR8, UR8, UR14, 0xd ;  /* 0x0000000e08087291 */ /* 0x000fe2000f8e683f */
[----:B------:R-:W-:Y:S01]  /*1a620*/  IADD3 R2, R2, -0x1, RZ ;  /* 0xffffffff02027810 */ /* 0x000fe20007ffe0ff */
[----:B------:R-:W-:Y:S01]  /*1a630*/  UIADD3 UR18, UR5, 0x6200, URZ ;  /* 0x0000620005127890 */ /* 0x000fe2000fffe03f */
[----:B------:R-:W-:Y:S01]  /*1a640*/  R2UR UR24, R12 ;  /* 0x000000000c1872ca */ /* 0x000fe200000e0000 */
[----:B------:R-:W-:Y:S01]  /*1a650*/  UIADD3.X UR5, URZ, UR21, URZ, UP0, !UPT ;  /* 0x000000153f057290 */ /* 0x000fe200087fe43f */
[----:B------:R-:W-:Y:S01]  /*1a660*/  ISETP.GT.AND P1, PT, R2, 0x1, PT ;  /* 0x000000010200780c */ /* 0x000fe20003f24270 */
[----:B------:R-:W-:Y:S01]  /*1a670*/  UIADD3 UR19, UR19, 0x26200, UR8 ;  /* 0x0002620013137890 */ /* 0x000fe2000fffe008 */
[----:B------:R-:W-:Y:S02]  /*1a680*/  IADD3 R5, R5, 0x1, RZ ;  /* 0x0000000105057810 */ /* 0x000fe40007ffe0ff */
[----:B------:R-:W-:Y:S01]  /*1a690*/  UMOV UR8, UR18 ;  /* 0x0000001200087c82 */ /* 0x000fe20008000000 */
[----:B------:R-:W-:-:S02]  /*1a6a0*/  IADD3 R16, R16, 0x40, RZ ;  /* 0x0000004010107810 */ /* 0x000fc40007ffe0ff */
[C---:B------:R-:W-:Y:S01]  /*1a6b0*/  ISETP.NE.AND P0, PT, R5.reuse, 0x8, PT ;  /* 0x000000080500780c */ /* 0x040fe20003f05270 */
[----:B------:R1:W-:Y:S03]  /*1a6c0*/  UTMALDG.3D [UR8], [UR4], desc[UR6] ;  /* 0x00000608040075b4 */ /* 0x0003e60008011000 */
[----:B------:R-:W-:Y:S02]  /*1a6d0*/  SEL R6, RZ, 0x1, P0 ;  /* 0x00000001ff067807 */ /* 0x000fe40000000000 */
[----:B------:R-:W-:Y:S02]  /*1a6e0*/  SEL R5, R5, RZ, P0 ;  /* 0x000000ff05057207 */ /* 0x000fe40000000000 */
[----:B------:R-:W-:Y:S01]  /*1a6f0*/  LOP3.LUT R3, R3, R6, RZ, 0x3c, !PT ;  /* 0x0000000603037212 */ /* 0x000fe200078e3cff */
[----:B-1----:R-:W-:Y:S01]  /*1a700*/  UMOV UR8, UR19 ;  /* 0x0000001300087c82 */ /* 0x002fe20008000000 */
[----:B------:R-:W-:-:S02]  /*1a710*/  UMOV UR11, UR24 ;  /* 0x00000018000b7c82 */ /* 0x000fc40008000000 */
[----:B------:R1:W-:Y:S02]  /*1a720*/  UTMALDG.3D.MULTICAST [UR8], [UR22], UR26, desc[UR6] ;  /* 0x00000608160073b4 */ /* 0x0003e4000801181a */
[----:B-1----:R-:W-:Y:S05]  /*1a730*/  @P1 BRA `(.L_x_224) ;  /* 0xfffffffc003c1947 */ /* 0x002fea000383ffff */
.L_x_221:
[----:B------:R-:W-:Y:S05]  /*1a740*/  BSYNC B1 ;  /* 0x0000000000017941 */ /* 0x000fea0003800000 */
.L_x_220:
[----:B------:R-:W2:Y:S01]  /*1a750*/  LDL.LU R17, [R1+0xc8] ;  /* 0x0000c80001117983 */ /* 0x000ea20000300800 */
[----:B------:R-:W-:Y:S01]  /*1a760*/  LOP3.LUT P1, RZ, R8, 0xff, RZ, 0xc0, !PT ;  /* 0x000000ff08ff7812 */ /* 0x000fe2000782c0ff */
[----:B------:R-:W-:Y:S02]  /*1a770*/  ULDC.64 UR4, c[0x0][0x8f8] ;  /* 0x00023e0000047ab9 */ /* 0x000fe40000000a00 */
[----:B------:R-:W3:Y:S01]  /*1a780*/  LDL.LU R14, [R1+0xc4] ;  /* 0x0000c400010e7983 */ /* 0x000ee20000300800 */
[----:B------:R-:W-:Y:S01]  /*1a790*/  IADD3 R10, R9, R10, RZ ;  /* 0x0000000a090a7210 */ /* 0x000fe20007ffe0ff */
[----:B------:R-:W-:Y:S01]  /*1a7a0*/  BSSY B1, `(.L_x_225) ;  /* 0x0000072000017945 */ /* 0x000fe20003800000 */
[----:B------:R-:W-:Y:S02]  /*1a7b0*/  MOV R7, 0xffffffff ;  /* 0xffffffff00077802 */ /* 0x000fe40000000f00 */
[----:B------:R-:W-:Y:S02]  /*1a7c0*/  SHF.R.U32.HI R2, RZ, 0x3, R10 ;  /* 0x00000003ff027819 */ /* 0x000fe4000001160a */
[----:B------:R-:W-:-:S02]  /*1a7d0*/  ISETP.GT.U32.AND P0, PT, R10, 0x7, PT ;  /* 0x000000070a00780c */ /* 0x000fc40003f04070 */
[----:B------:R-:W-:Y:S01]  /*1a7e0*/  LOP3.LUT R2, R2, 0x1, RZ, 0xc0, !PT ;  /* 0x0000000102027812 */ /* 0x000fe200078ec0ff */
[----:B------:R-:W1:Y:S01]  /*1a7f0*/  @P1 S2R R4, SR_CgaCtaId ;  /* 0x0000000000041919 */ /* 0x000e620000008800 */
[----:B------:R-:W-:Y:S02]  /*1a800*/  @P1 MOV R3, 0x400 ;  /* 0x0000040000031802 */ /* 0x000fe40000000f00 */
[----:B------:R-:W-:Y:S02]  /*1a810*/  ISETP.LT.U32.AND P0, PT, R9, 0x8, P0 ;  /* 0x000000080900780c */ /* 0x000fe40000701070 */
[----:B------:R-:W-:Y:S02]  /*1a820*/  MOV R5, 0xffffffff ;  /* 0xffffffff00057802 */ /* 0x000fe40000000f00 */
[----:B------:R-:W-:Y:S02]  /*1a830*/  LOP3.LUT R10, R10, 0x7, RZ, 0xc0, !PT ;  /* 0x000000070a0a7812 */ /* 0x000fe400078ec0ff */
[----:B------:R-:W-:-:S02]  /*1a840*/  PRMT R8, RZ, 0x7610, R8 ;  /* 0x00007610ff087816 */ /* 0x000fc40000000008 */
[----:B-1----:R-:W-:Y:S02]  /*1a850*/  @P1 LEA R3, R4, R3, 0x18 ;  /* 0x0000000304031211 */ /* 0x002fe400078ec0ff */
[----:B------:R-:W-:Y:S02]  /*1a860*/  MOV R4, 0xffffffff ;  /* 0xffffffff00047802 */ /* 0x000fe40000000f00 */
[----:B------:R1:W-:Y:S01]  /*1a870*/  @P1 SYNCS.ARRIVE.TRANS64.A1T0 RZ, [R3+URZ+0xc8], RZ ;  /* 0x0000c8ff03ff19a7 */ /* 0x0003e2000810003f */
[----:B------:R-:W-:Y:S02]  /*1a880*/  ISETP.NE.U32.AND P1, PT, R2, 0x1, PT ;  /* 0x000000010200780c */ /* 0x000fe40003f25070 */
[----:B------:R-:W-:Y:S02]  /*1a890*/  SEL R2, RZ, 0x1, !P0 ;  /* 0x00000001ff027807 */ /* 0x000fe40004000000 */
[----:B------:R-:W-:-:S04]  /*1a8a0*/  ISETP.GT.U32.AND P1, PT, R9, 0x7, !P1 ;  /* 0x000000070900780c */ /* 0x000fc80004f24070 */
[----:B-1----:R-:W-:-:S04]  /*1a8b0*/  SEL R3, RZ, 0x1, !P1 ;  /* 0x00000001ff037807 */ /* 0x002fc80004800000 */
[--C-:B------:R-:W-:Y:S02]  /*1a8c0*/  LOP3.LUT R11, R3, R11, R2.reuse, 0x96, !PT ;  /* 0x0000000b030b7212 */ /* 0x100fe400078e9602 */
[----:B------:R-:W-:Y:S02]  /*1a8d0*/  PRMT R2, RZ, 0x7610, R2 ;  /* 0x00007610ff027816 */ /* 0x000fe40000000002 */
[----:B---3--:R-:W-:-:S04]  /*1a8e0*/  IADD3 R14, P2, R14, UR56, RZ ;  /* 0x000000380e0e7c10 */ /* 0x008fc8000ff5e0ff */
[----:B--2---:R-:W-:Y:S01]  /*1a8f0*/  IADD3.X R17, R17, UR38, RZ, P2, !PT ;  /* 0x0000002611117c10 */ /* 0x004fe200097fe4ff */
[----:B------:R1:W-:Y:S01]  /*1a900*/  STL [R1+0xc4], R14 ;  /* 0x0000c40e01007387 */ /* 0x0003e20000100800 */
[----:B------:R-:W-:-:S03]  /*1a910*/  ISETP.GE.U32.AND P2, PT, R14, UR4, PT ;  /* 0x000000040e007c0c */ /* 0x000fc6000bf46070 */
[----:B------:R1:W-:Y:S01]  /*1a920*/  STL [R1+0xc8], R17 ;  /* 0x0000c81101007387 */ /* 0x0003e20000100800 */
[----:B------:R-:W-:-:S13]  /*1a930*/  ISETP.GE.U32.AND.EX P0, PT, R17, UR5, PT, P2 ;  /* 0x0000000511007c0c */ /* 0x000fda000bf06120 */
[----:B-1----:R-:W-:Y:S05]  /*1a940*/  @P0 BRA `(.L_x_226) ;  /* 0x00000004005c0947 */ /* 0x002fea0003800000 */
[----:B------:R-:W-:Y:S01]  /*1a950*/  ULDC.64 UR4, c[0x0][0x8d0] ;  /* 0x0002340000047ab9 */ /* 0x000fe20000000a00 */
[----:B------:R-:W1:Y:S01]  /*1a960*/  S2R R13, SR_CTAID.X ;  /* 0x00000000000d7919 */ /* 0x000e620000002500 */
[----:B------:R-:W-:Y:S01]  /*1a970*/  ISETP.NE.U32.AND P0, PT, RZ, UR4, PT ;  /* 0x00000004ff007c0c */ /* 0x000fe2000bf05070 */
[----:B------:R-:W-:Y:S01]  /*1a980*/  ULDC UR7, c[0x0][0x8d8] ;  /* 0x0002360000077ab9 */ /* 0x000fe20000000800 */
[----:B------:R-:W-:Y:S01]  /*1a990*/  MOV R2, R14 ;  /* 0x0000000e00027202 */ /* 0x000fe20000000f00 */
[----:B------:R-:W2:Y:S01]  /*1a9a0*/  S2R R12, SR_CTAID.Y ;  /* 0x00000000000c7919 */ /* 0x000ea20000002600 */
[----:B------:R-:W-:Y:S02]  /*1a9b0*/  ISETP.NE.AND.EX P0, PT, RZ, UR5, PT, P0 ;  /* 0x00000005ff007c0c */ /* 0x000fe4000bf05300 */
[----:B------:R-:W-:-:S11]  /*1a9c0*/  MOV R3, R17 ;  /* 0x0000001100037202 */ /* 0x000fd60000000f00 */
[----:B------:R-:W-:Y:S05]  /*1a9d0*/  @!P0 BRA `(.L_x_227) ;  /* 0x0000000000288947 */ /* 0x000fea0003800000 */
[----:B------:R-:W-:Y:S02]  /*1a9e0*/  ULDC UR6, c[0x0][0x8dc] ;  /* 0x0002370000067ab9 */ /* 0x000fe40000000800 */
[----:B------:R-:W-:-:S04]  /*1a9f0*/  IADD3 R7, P0, R14, UR6, RZ ;  /* 0x000000060e077c10 */ /* 0x000fc8000ff1e0ff */
[----:B------:R-:W-:-:S05]  /*1aa00*/  IADD3.X R15, RZ, R17, RZ, P0, !PT ;  /* 0x00000011ff0f7210 */ /* 0x000fca00007fe4ff */
[----:B------:R-:W-:-:S04]  /*1aa10*/  IMAD.WIDE.U32 R4, R15, UR4, RZ ;  /* 0x000000040f047c25 */ /* 0x000fc8000f8e00ff */
[----:B------:R-:W-:-:S04]  /*1aa20*/  IMAD.WIDE.U32 R4, P0, R7, UR5, R4 ;  /* 0x0000000507047c25 */ /* 0x000fc8000f800004 */
[----:B------:R-:W-:Y:S01]  /*1aa30*/  IMAD.WIDE.U32 R6, R7, UR4, RZ ;  /* 0x0000000407067c25 */ /* 0x000fe2000f8e00ff */
[----:B------:R-:W-:Y:S02]  /*1aa40*/  IADD3.X R3, RZ, RZ, RZ, P0, !PT ;  /* 0x000000ffff037210 */ /* 0x000fe400007fe4ff */
[----:B------:R-:W-:Y:S02]  /*1aa50*/  MOV R2, R5 ;  /* 0x0000000500027202 */ /* 0x000fe40000000f00 */
[----:B------:R-:W-:-:S05]  /*1aa60*/  IADD3 RZ, P0, R7, R4, RZ ;  /* 0x0000000407ff7210 */ /* 0x000fca0007f1e0ff */
[----:B------:R-:W-:-:S08]  /*1aa70*/  IMAD.WIDE.U32.X R2, R15, UR5, R2, P0 ;  /* 0x000000050f027c25 */ /* 0x000fd000080e0402 */
.L_x_227:
[--C-:B------:R-:W-:Y:S01]  /*1aa80*/  SHF.R.U64 R6, R2, UR7, R3.reuse ;  /* 0x0000000702067c19 */ /* 0x100fe20008001203 */
[----:B------:R-:W-:Y:S01]  /*1aa90*/  ULDC.64 UR4, c[0x0][0x8c8] ;  /* 0x0002320000047ab9 */ /* 0x000fe20000000a00 */
[----:B------:R-:W-:Y:S01]  /*1aaa0*/  SHF.R.U32.HI R2, RZ, UR7, R3 ;  /* 0x00000007ff027c19 */ /* 0x000fe20008011603 */
[----:B------:R-:W3:Y:S01]  /*1aab0*/  LDC R18, c[0x0][0x144] ;  /* 0x00005100ff127b82 */ /* 0x000ee20000000800 */
[----:B------:R-:W-:Y:S01]  /*1aac0*/  IADD3 R5, P0, RZ, -R6, RZ ;  /* 0x80000006ff057210 */ /* 0x000fe20007f1e0ff */
[----:B------:R-:W-:Y:S01]  /*1aad0*/  ULDC.64 UR8, c[0x0][0x8e8] ;  /* 0x00023a0000087ab9 */ /* 0x000fe20000000a00 */
[----:B------:R-:W-:Y:S01]  /*1aae0*/  MOV R3, R17 ;  /* 0x0000001100037202 */ /* 0x000fe20000000f00 */
[----:B------:R-:W-:Y:S01]  /*1aaf0*/  ULDC UR6, c[0x0][0x8b0] ;  /* 0x00022c0000067ab9 */ /* 0x000fe20000000800 */
[----:B------:R-:W-:Y:S02]  /*1ab00*/  IADD3.X R2, RZ, ~R2, RZ, P0, !PT ;  /* 0x80000002ff027210 */ /* 0x000fe400007fe4ff */
[----:B-1----:R-:W-:Y:S01]  /*1ab10*/  I2FP.F32.U32 R7, R13 ;  /* 0x0000000d00077245 */ /* 0x002fe20000201000 */
[----:B------:R-:W1:Y:S01]  /*1ab20*/  LDC R15, c[0x0][0x148] ;  /* 0x00005200ff0f7b82 */ /* 0x000e620000000800 */
[----:B------:R-:W-:Y:S01]  /*1ab30*/  ISETP.NE.U32.AND P0, PT, RZ, UR8, PT ;  /* 0x00000008ff007c0c */ /* 0x000fe2000bf05070 */
[----:B------:R-:W-:Y:S01]  /*1ab40*/  IMAD R4, R2, UR4, RZ ;  /* 0x0000000402047c24 */ /* 0x000fe2000f8e02ff */
[----:B------:R-:W-:-:S02]  /*1ab50*/  MOV R2, R14 ;  /* 0x0000000e00027202 */ /* 0x000fc40000000f00 */
[----:B------:R-:W-:-:S03]  /*1ab60*/  ISETP.NE.AND.EX P0, PT, RZ, UR9, PT, P0 ;  /* 0x00000009ff007c0c */ /* 0x000fc6000bf05300 */
[----:B------:R-:W-:Y:S01]  /*1ab70*/  IMAD.WIDE.U32 R2, R5, UR4, R2 ;  /* 0x0000000405027c25 */ /* 0x000fe2000f8e0002 */
[----:B------:R-:W-:-:S03]  /*1ab80*/  ULDC UR4, c[0x0][0x150] ;  /* 0x0000540000047ab9 */ /* 0x000fc60000000800 */
[----:B------:R-:W-:Y:S02]  /*1ab90*/  IMAD R5, R5, UR5, R4 ;  /* 0x0000000505057c24 */ /* 0x000fe4000f8e0204 */
[----:B------:R-:W-:Y:S01]  /*1aba0*/  FMUL R4, R7, UR4 ;  /* 0x0000000407047c20 */ /* 0x000fe20008400000 */
[----:B------:R-:W-:Y:S01]  /*1abb0*/  ULDC UR4, c[0x0][0x8c0] ;  /* 0x0002300000047ab9 */ /* 0x000fe20000000800 */
[----:B------:R-:W-:Y:S01]  /*1abc0*/  ULDC UR5, c[0x0][0x154] ;  /* 0x0000550000057ab9 */ /* 0x000fe20000000800 */
[----:B------:R-:W-:-:S03]  /*1abd0*/  IADD3 R3, R3, R5, RZ ;  /* 0x0000000503037210 */ /* 0x000fc60007ffe0ff */
[----:B------:R-:W4:Y:S01]  /*1abe0*/  F2I.U32.TRUNC.NTZ R4, R4 ;  /* 0x0000000400047305 */ /* 0x000f22000020f000 */
[----:B------:R-:W-:Y:S02]  /*1abf0*/  SHF.R.U64 R7, R2, UR4, R3 ;  /* 0x0000000402077c19 */ /* 0x000fe40008001203 */
[----:B--2---:R-:W-:-:S05]  /*1ac00*/  I2FP.F32.U32 R2, R12 ;  /* 0x0000000c00027245 */ /* 0x004fca0000201000 */
[----:B------:R-:W-:Y:S01]  /*1ac10*/  FMUL R17, R2, UR5 ;  /* 0x0000000502117c20 */ /* 0x000fe20008400000 */
[----:B------:R-:W-:Y:S01]  /*1ac20*/  SHF.R.U32.HI R2, RZ, UR4, R3 ;  /* 0x00000004ff027c19 */ /* 0x000fe20008011603 */
[----:B------:R-:W-:-:S03]  /*1ac30*/  ULDC UR4, c[0x0][0x900] ;  /* 0x0002400000047ab9 */ /* 0x000fc60000000800 */
[--C-:B------:R-:W-:Y:S01]  /*1ac40*/  SHF.R.U64 R16, R7, UR6, R2.reuse ;  /* 0x0000000607107c19 */ /* 0x100fe20008001202 */
[----:B------:R-:W2:Y:S01]  /*1ac50*/  F2I.U32.TRUNC.NTZ R17, R17 ;  /* 0x0000001100117305 */ /* 0x000ea2000020f000 */
[----:B------:R-:W-:Y:S02]  /*1ac60*/  SHF.R.U32.HI R3, RZ, UR6, R2 ;  /* 0x00000006ff037c19 */ /* 0x000fe40008011602 */
[----:B----4-:R-:W-:Y:S02]  /*1ac70*/  IADD3 R4, -R4, RZ, RZ ;  /* 0x000000ff04047210 */ /* 0x010fe40007ffe1ff */
[--C-:B------:R-:W-:Y:S02]  /*1ac80*/  SHF.R.U64 R14, R16, UR4, R3.reuse ;  /* 0x00000004100e7c19 */ /* 0x100fe40008001203 */
[----:B------:R-:W-:Y:S01]  /*1ac90*/  SHF.R.U32.HI R19, RZ, UR4, R3 ;  /* 0x00000004ff137c19 */ /* 0x000fe20008011603 */
[----:B---3--:R-:W-:Y:S01]  /*1aca0*/  IMAD R13, R18, R4, R13 ;  /* 0x00000004120d7224 */ /* 0x008fe200078e020d */
[----:B------:R-:W-:-:S02]  /*1acb0*/  MOV R2, R14 ;  /* 0x0000000e00027202 */ /* 0x000fc40000000f00 */
[----:B------:R-:W-:Y:S01]  /*1acc0*/  MOV R3, R19 ;  /* 0x0000001300037202 */ /* 0x000fe20000000f00 */
[----:B------:R-:W-:Y:S06]  /*1acd0*/  @!P0 BRA `(.L_x_228) ;  /* 0x0000000000288947 */ /* 0x000fec0003800000 */
[----:B------:R-:W-:Y:S02]  /*1ace0*/  ULDC UR4, c[0x0][0x8f4] ;  /* 0x00023d0000047ab9 */ /* 0x000fe40000000800 */
[----:B------:R-:W-:-:S04]  /*1acf0*/  IADD3 R3, P0, R14, UR4, RZ ;  /* 0x000000040e037c10 */ /* 0x000fc8000ff1e0ff */
[----:B------:R-:W-:-:S05]  /*1ad00*/  IADD3.X R19, RZ, R19, RZ, P0, !PT ;  /* 0x00000013ff137210 */ /* 0x000fca00007fe4ff */
[----:B------:R-:W-:-:S04]  /*1ad10*/  IMAD.WIDE.U32 R4, R19, UR8, RZ ;  /* 0x0000000813047c25 */ /* 0x000fc8000f8e00ff */
[----:B------:R-:W-:-:S04]  /*1ad20*/  IMAD.WIDE.U32 R4, P0, R3, UR9, R4 ;  /* 0x0000000903047c25 */ /* 0x000fc8000f800004 */
[----:B------:R-:W-:Y:S01]  /*1ad30*/  IMAD.WIDE.U32 R2, R3, UR8, RZ ;  /* 0x0000000803027c25 */ /* 0x000fe2000f8e00ff */
[----:B------:R-:W-:-:S04]  /*1ad40*/  MOV R2, R5 ;  /* 0x0000000500027202 */ /* 0x000fc80000000f00 */
[----:B------:R-:W-:Y:S02]  /*1ad50*/  IADD3 RZ, P1, R3, R4, RZ ;  /* 0x0000000403ff7210 */ /* 0x000fe40007f3e0ff */
[----:B------:R-:W-:-:S03]  /*1ad60*/  IADD3.X R3, RZ, RZ, RZ, P0, !PT ;  /* 0x000000ffff037210 */ /* 0x000fc600007fe4ff */
[----:B------:R-:W-:-:S08]  /*1ad70*/  IMAD.WIDE.U32.X R2, R19, UR9, R2, P1 ;  /* 0x0000000913027c25 */ /* 0x000fd000088e0402 */
.L_x_228:
[----:B------:R-:W3:Y:S01]  /*1ad80*/  LDC R4, c[0x0][0x904] ;  /* 0x00024100ff047b82 */ /* 0x000ee20000000800 */
[----:B------:R-:W-:Y:S01]  /*1ad90*/  ULDC UR4, c[0x0][0x8f0] ;  /* 0x00023c0000047ab9 */ /* 0x000fe20000000800 */
[----:B--2---:R-:W-:Y:S01]  /*1ada0*/  IADD3 R17, -R17, RZ, RZ ;  /* 0x000000ff11117210 */ /* 0x004fe20007ffe1ff */
[----:B------:R-:W-:Y:S01]  /*1adb0*/  ULDC UR5, c[0x0][0x8b8] ;  /* 0x00022e0000057ab9 */ /* 0x000fe20000000800 */
[----:B------:R-:W-:Y:S01]  /*1adc0*/  SHF.R.U64 R3, R2, UR4, R3 ;  /* 0x0000000402037c19 */ /* 0x000fe20008001203 */
[----:B------:R-:W-:Y:S01]  /*1add0*/  ULDC UR4, c[0x0][0x8e0] ;  /* 0x0002380000047ab9 */ /* 0x000fe20000000800 */
[----:B------:R-:W-:Y:S02]  /*1ade0*/  LOP3.LUT R16, R16, UR17, RZ, 0xc0, !PT ;  /* 0x0000001110107c12 */ /* 0x000fe4000f8ec0ff */
[----:B------:R-:W-:Y:S02]  /*1adf0*/  IADD3 R5, -R3, RZ, RZ ;  /* 0x000000ff03057210 */ /* 0x000fe40007ffe1ff */
[----:B------:R-:W-:Y:S01]  /*1ae00*/  LOP3.LUT R7, R7, UR15, RZ, 0xc0, !PT ;  /* 0x0000000f07077c12 */ /* 0x000fe2000f8ec0ff */
[----:B------:R-:W-:Y:S01]  /*1ae10*/  IMAD R16, R3, UR16, R16 ;  /* 0x0000001003107c24 */ /* 0x000fe2000f8e0210 */
[----:B------:R-:W-:Y:S01]  /*1ae20*/  MOV R2, 0x1 ;  /* 0x0000000100027802 */ /* 0x000fe20000000f00 */
[----:B------:R-:W-:Y:S01]  /*1ae30*/  IMAD R14, R5, UR4, R14 ;  /* 0x00000004050e7c24 */ /* 0x000fe2000f8e020e */
[----:B------:R-:W-:-:S03]  /*1ae40*/  ULDC UR4, c[0x0][0x8a8] ;  /* 0x00022a0000047ab9 */ /* 0x000fc60000000800 */
[----:B------:R-:W-:Y:S01]  /*1ae50*/  IMAD R14, R14, UR4, R7 ;  /* 0x000000040e0e7c24 */ /* 0x000fe2000f8e0207 */
[----:B---3--:R-:W-:Y:S02]  /*1ae60*/  ISETP.NE.AND P0, PT, R4, 0x1, PT ;  /* 0x000000010400780c */ /* 0x008fe40003f05270 */
[----:B------:R-:W-:-:S11]  /*1ae70*/  MOV R4, R6 ;  /* 0x0000000600047202 */ /* 0x000fd60000000f00 */
[----:B-1----:R-:W-:-:S04]  /*1ae80*/  @P0 IMAD R13, R15, R17, R12 ;  /* 0x000000110f0d0224 */ /* 0x002fc800078e020c */
[----:B------:R-:W-:-:S05]  /*1ae90*/  IMAD R13, R16, UR5, R13 ;  /* 0x00000005100d7c24 */ /* 0x000fca000f8e020d */
[----:B------:R-:W-:Y:S02]  /*1aea0*/  SEL R5, R14, R13, !P0 ;  /* 0x0000000d0e057207 */ /* 0x000fe40004000000 */
[----:B------:R-:W-:-:S07]  /*1aeb0*/  SEL R7, R13, R14, !P0 ;  /* 0x0000000e0d077207 */ /* 0x000fce0004000000 */
.L_x_226:
[----:B------:R-:W-:Y:S05]  /*1aec0*/  BSYNC B1 ;  /* 0x0000000000017941 */ /* 0x000fea0003800000 */
.L_x_225:
[----:B------:R-:W-:-:S13]  /*1aed0*/  LOP3.LUT P0, RZ, R2, 0xff, RZ, 0xc0, !PT ;  /* 0x000000ff02ff7812 */ /* 0x000fda000780c0ff */
[----:B------:R-:W-:Y:S05]  /*1aee0*/  @P0 BRA `(.L_x_229) ;  /* 0xfffffff4001c0947 */ /* 0x000fea000383ffff */
[----:B------:R-:W-:Y:S05]  /*1aef0*/  BSYNC B0 ;  /* 0x0000000000007941 */ /* 0x000fea0003800000 */
.L_x_218:
[----:B------:R-:W-:-:S03]  /*1af00*/  UMOV UR4, 0xffffffff ;  /* 0xffffffff00047882 */ /* 0x000fc60000000000 */
[----:B------:R-:W-:Y:S05]  /*1af10*/  BRA.DIV UR4, `(.L_x_230) ;  /* 0x0000000e04647947 */ /* 0x000fea000b800000 */
[----:B------:R-:W-:-:S13]  /*1af20*/  ELECT P6, URZ, PT ;  /* 0x00000000003f782f */ /* 0x000fda00038c0000 */
.L_x_267:
[----:B------:R-:W-:Y:S04]  /*1af30*/  BSSY B0, `(.L_x_231) ;  /* 0x0000050000007945 */ /* 0x000fe80003800000 */
[----:B------:R-:W-:Y:S05]  /*1af40*/  @!P6 BRA `(.L_x_232) ;  /* 0x000000040038e947 */ /* 0x000fea0003800000 */
[----:B------:R-:W-:-:S04]  /*1af50*/  ULOP3.LUT UR4, UR40, 0x2, URZ, 0xfc, !UPT ;  /* 0x0000000228047892 */ /* 0x000fc8000f8efc3f */
[----:B------:R-:W-:-:S06]  /*1af60*/  UISETP.NE.AND UP0, UPT, UR4, 0x3, UPT ;  /* 0x000000030400788c */ /* 0x000fcc000bf05270 */
[----:B------:R-:W-:-:S13]  /*1af70*/  PLOP3.LUT P0, PT, PT, PT, UP0, 0x80, 0x0 ;  /* 0x000000000000781c */ /* 0x000fda0003f0f008 */
[----:B------:R-:W-:Y:S05]  /*1af80*/  @!P0 BRA `(.L_x_233) ;  /* 0x0000000000048947 */ /* 0x000fea0003800000 */
[----:B------:R-:W-:Y:S01]  /*1af90*/  BPT.TRAP 0x1 ;  /* 0x000000040000795c */ /* 0x000fe20000300000 */
.L_x_233:
[----:B------:R-:W1:Y:S01]  /*1afa0*/  S2R R3, SR_CgaCtaId ;  /* 0x0000000000037919 */ /* 0x000e620000008800 */
[----:B------:R-:W-:Y:S02]  /*1afb0*/  MOV R0, 0x400 ;  /* 0x0000040000007802 */ /* 0x000fe40000000f00 */
[----:B------:R-:W-:Y:S02]  /*1afc0*/  SHF.L.U32 R2, R11, 0x1f, RZ ;  /* 0x0000001f0b027819 */ /* 0x000fe400000006ff */
[----:B-1----:R-:W-:-:S04]  /*1afd0*/  LEA R3, R3, R0, 0x18 ;  /* 0x0000000003037211 */ /* 0x002fc800078ec0ff */
[----:B------:R-:W-:-:S04]  /*1afe0*/  IADD3 R3, R3, 0x40, RZ ;  /* 0x0000004003037810 */ /* 0x000fc80007ffe0ff */
[C---:B------:R-:W-:Y:S02]  /*1aff0*/  LEA R5, R10.reuse, R3, 0x3 ;  /* 0x000000030a057211 */ /* 0x040fe400078e18ff */
[----:B------:R-:W-:Y:S02]  /*1b000*/  IADD3 R10, R10, 0x1, RZ ;  /* 0x000000010a0a7810 */ /* 0x000fe40007ffe0ff */
[----:B------:R-:W1:Y:S02]  /*1b010*/  SYNCS.PHASECHK.TRANS64.TRYWAIT P0, [R5+URZ], R2 ;  /* 0x00000002050075a7 */ /* 0x000e64000800017f */
[----:B------:R-:W-:-:S04]  /*1b020*/  ISETP.NE.AND P1, PT, R10, 0x8, PT ;  /* 0x000000080a00780c */ /* 0x000fc80003f25270 */
[----:B------:R-:W-:Y:S02]  /*1b030*/  SEL R0, RZ, 0x1, P1 ;  /* 0x00000001ff007807 */ /* 0x000fe40000800000 */
[----:B------:R-:W-:Y:S02]  /*1b040*/  SEL R10, R10, RZ, P1 ;  /* 0x000000ff0a0a7207 */ /* 0x000fe40000800000 */
[----:B------:R-:W-:Y:S02]  /*1b050*/  LOP3.LUT R11, R11, R0, RZ, 0x3c, !PT ;  /* 0x000000000b0b7212 */ /* 0x000fe400078e3cff */
[----:B------:R-:W-:Y:S02]  /*1b060*/  LEA R7, R10, R3, 0x3 ;  /* 0x000000030a077211 */ /* 0x000fe400078e18ff */
[----:B------:R-:W-:Y:S01]  /*1b070*/  SHF.L.U32 R4, R11, 0x1f, RZ ;  /* 0x0000001f0b047819 */ /* 0x000fe200000006ff */
[----:B-1----:R-:W-:Y:S06]  /*1b080*/  @!P0 BRA `(.L_x_234) ;  /* 0x0000000c00288947 */ /* 0x002fec0003800000 */
.L_x_268:
[----:B------:R-:W2:Y:S01]  /*1b090*/  SYNCS.PHASECHK.TRANS64.TRYWAIT P0, [R7+URZ], R4 ;  /* 0x00000004070075a7 */ /* 0x000ea2000800017f */
[----:B------:R-:W-:-:S04]  /*1b0a0*/  IADD3 R0, R10, 0x1, RZ ;  /* 0x000000010a007810 */ /* 0x000fc80007ffe0ff */
[----:B------:R-:W-:-:S04]  /*1b0b0*/  ISETP.NE.AND P1, PT, R0, 0x8, PT ;  /* 0x000000080000780c */ /* 0x000fc80003f25270 */
[----:B-1----:R-:W-:Y:S02]  /*1b0c0*/  SEL R2, RZ, 0x1, P1 ;  /* 0x00000001ff027807 */ /* 0x002fe40000800000 */
[----:B------:R-:W-:Y:S02]  /*1b0d0*/  SEL R0, R0, RZ, P1 ;  /* 0x000000ff00007207 */ /* 0x000fe40000800000 */
[----:B------:R-:W-:Y:S02]  /*1b0e0*/  LOP3.LUT R11, R11, R2, RZ, 0x3c, !PT ;  /* 0x000000020b0b7212 */ /* 0x000fe400078e3cff */
[----:B------:R-:W-:Y:S02]  /*1b0f0*/  LEA R6, R0, R3, 0x3 ;  /* 0x0000000300067211 */ /* 0x000fe400078e18ff */
[----:B------:R-:W-:Y:S01]  /*1b100*/  SHF.L.U32 R5, R11, 0x1f, RZ ;  /* 0x0000001f0b057819 */ /* 0x000fe200000006ff */
[----:B--2---:R-:W-:Y:S06]  /*1b110*/  @!P0 BRA `(.L_x_235) ;  /* 0x0000000c00188947 */ /* 0x004fec0003800000 */
.L_x_269:
[----:B------:R-:W2:Y:S01]  /*1b120*/  SYNCS.PHASECHK.TRANS64.TRYWAIT P0, [R6+URZ], R5 ;  /* 0x00000005060075a7 */ /* 0x000ea2000800017f */
[----:B------:R-:W-:-:S04]  /*1b130*/  IADD3 R0, R0, 0x1, RZ ;  /* 0x0000000100007810 */ /* 0x000fc80007ffe0ff */
[----:B------:R-:W-:-:S04]  /*1b140*/  ISETP.NE.AND P1, PT, R0, 0x8, PT ;  /* 0x000000080000780c */ /* 0x000fc80003f25270 */
[----:B------:R-:W-:Y:S02]  /*1b150*/  SEL R2, RZ, 0x1, P1 ;  /* 0x00000001ff027807 */ /* 0x000fe40000800000 */
[----:B------:R-:W-:Y:S02]  /*1b160*/  SEL R0, R0, RZ, P1 ;  /* 0x000000ff00007207 */ /* 0x000fe40000800000 */
[----:B------:R-:W-:Y:S02]  /*1b170*/  LOP3.LUT R11, R11, R2, RZ, 0x3c, !PT ;  /* 0x000000020b0b7212 */ /* 0x000fe400078e3cff */
[----:B-1----:R-:W-:Y:S02]  /*1b180*/  LEA R7, R0, R3, 0x3 ;  /* 0x0000000300077211 */ /* 0x002fe400078e18ff */
[----:B------:R-:W-:Y:S01]  /*1b190*/  SHF.L.U32 R4, R11, 0x1f, RZ ;  /* 0x0000001f0b047819 */ /* 0x000fe200000006ff */
[----:B--2---:R-:W-:Y:S06]  /*1b1a0*/  @!P0 BRA `(.L_x_236) ;  /* 0x0000000c00088947 */ /* 0x004fec0003800000 */
.L_x_270:
        /* <DEDUP_REMOVED lines=9> */
.L_x_271:
        /* <DEDUP_REMOVED lines=9> */
.L_x_272:
        /* <DEDUP_REMOVED lines=9> */
.L_x_273:
[----:B------:R-:W2:Y:S01]  /*1b360*/  SYNCS.PHASECHK.TRANS64.TRYWAIT P0, [R6+URZ], R5 ;  /* 0x00000005060075a7 */ /* 0x000ea2000800017f */
[----:B------:R-:W-:-:S04]  /*1b370*/  IADD3 R0, R0, 0x1, RZ ;  /* 0x0000000100007810 */ /* 0x000fc80007ffe0ff */
[----:B------:R-:W-:-:S04]  /*1b380*/  ISETP.NE.AND P1, PT, R0, 0x8, PT ;  /* 0x000000080000780c */ /* 0x000fc80003f25270 */
[----:B------:R-:W-:Y:S02]  /*1b390*/  SEL R2, RZ, 0x1, P1 ;  /* 0x00000001ff027807 */ /* 0x000fe40000800000 */
[----:B------:R-:W-:Y:S02]  /*1b3a0*/  SEL R0, R0, RZ, P1 ;  /* 0x000000ff00007207 */ /* 0x000fe40000800000 */
[----:B------:R-:W-:Y:S01]  /*1b3b0*/  LOP3.LUT R2, R11, R2, RZ, 0x3c, !PT ;  /* 0x000000020b027212 */ /* 0x000fe200078e3cff */
[----:B--2---:R-:W-:Y:S06]  /*1b3c0*/  @!P0 BRA `(.L_x_240) ;  /* 0x0000000800d08947 */ /* 0x004fec0003800000 */
.L_x_274:
[----:B------:R-:W-:Y:S02]  /*1b3d0*/  LEA R3, R0, R3, 0x3 ;  /* 0x0000000300037211 */ /* 0x000fe400078e18ff */
[----:B------:R-:W-:-:S07]  /*1b3e0*/  SHF.L.U32 R0, R2, 0x1f, RZ ;  /* 0x0000001f02007819 */ /* 0x000fce00000006ff */
.L_x_241:
[----:B---3--:R3:W4:Y:S02]  /*1b3f0*/  SYNCS.PHASECHK.TRANS64.TRYWAIT P0, [R3+URZ], R0 ;  /* 0x00000000030075a7 */ /* 0x008724000800017f */
[----:B----4-:R-:W-:Y:S05]  /*1b400*/  @!P0 NANOSLEEP.SYNCS 0x989680 ;  /* 0x009896800000895d */ /* 0x010fea0003900000 */
[----:B------:R-:W4:Y:S02]  /*1b410*/  @!P0 SYNCS.PHASECHK.TRANS64 P0, [R3+URZ], R0 ;  /* 0x00000000030085a7 */ /* 0x000f24000800007f */
[----:B----4-:R-:W-:Y:S05]  /*1b420*/  @!P0 BRA `(.L_x_241) ;  /* 0xfffffffc00f08947 */ /* 0x010fea000383ffff */
.L_x_232:
[----:B------:R-:W-:Y:S05]  /*1b430*/  BSYNC B0 ;  /* 0x0000000000007941 */ /* 0x000fea0003800000 */
.L_x_231:
[----:B------:R-:W-:Y:S05]  /*1b440*/  EXIT ;  /* 0x000000000000794d */ /* 0x000fea0003800000 */
.L_x_25:
[----:B---3--:R-:W-:-:S04]  /*1b450*/  MOV R3, UR4 ;  /* 0x0000000400037c02 */ /* 0x008fc80008000f00 */
[----:B------:R3:W4:Y:S03]  /*1b460*/  SYNCS.PHASECHK.TRANS64.TRYWAIT P0, [R3+URZ], R0 ;  /* 0x00000000030075a7 */ /* 0x000726000800017f */
[----:B----4-:R-:W-:Y:S05]  /*1b470*/  @!P0 NANOSLEEP.SYNCS 0x989680 ;  /* 0x009896800000895d */ /* 0x010fea0003900000 */
[----:B------:R-:W4:Y:S02]  /*1b480*/  @!P0 SYNCS.PHASECHK.TRANS64 P0, [R3+URZ], R0 ;  /* 0x00000000030085a7 */ /* 0x000f24000800007f */
[----:B----4-:R-:W-:Y:S05]  /*1b490*/  @!P0 BRA `(.L_x_25) ;  /* 0xfffffffc00ec8947 */ /* 0x010fea000383ffff */
[----:B------:R-:W-:Y:S05]  /*1b4a0*/  BRA `(.L_x_24) ;  /* 0xfffffe6c00f07947 */ /* 0x000fea000383ffff */
.L_x_31:
[----:B---3--:R-:W-:-:S04]  /*1b4b0*/  MOV R6, UR6 ;  /* 0x0000000600067c02 */ /* 0x008fc80008000f00 */
[----:B------:R3:W4:Y:S03]  /*1b4c0*/  SYNCS.PHASECHK.TRANS64.TRYWAIT P0, [R6+URZ], R4 ;  /* 0x00000004060075a7 */ /* 0x000726000800017f */
[----:B----4-:R-:W-:Y:S05]  /*1b4d0*/  @!P0 NANOSLEEP.SYNCS 0x989680 ;  /* 0x009896800000895d */ /* 0x010fea0003900000 */
[----:B------:R-:W4:Y:S02]  /*1b4e0*/  @!P0 SYNCS.PHASECHK.TRANS64 P0, [R6+URZ], R4 ;  /* 0x00000004060085a7 */ /* 0x000f24000800007f */
[----:B----4-:R-:W-:Y:S05]  /*1b4f0*/  @!P0 BRA `(.L_x_31) ;  /* 0xfffffffc00ec8947 */ /* 0x010fea000383ffff */
[----:B------:R-:W-:Y:S05]  /*1b500*/  BRA `(.L_x_30) ;  /* 0xfffffe8000f07947 */ /* 0x000fea000383ffff */
.L_x_55:
[----:B-1----:R1:W3:Y:S02]  /*1b510*/  SYNCS.PHASECHK.TRANS64.TRYWAIT P0, [R13+URZ+0x80], R4 ;  /* 0x000080040d0075a7 */ /* 0x0022e4000800017f */
[----:B---3--:R-:W-:Y:S05]  /*1b520*/  @!P0 NANOSLEEP.SYNCS 0x989680 ;  /* 0x009896800000895d */ /* 0x008fea0003900000 */
[----:B------:R-:W3:Y:S02]  /*1b530*/  @!P0 SYNCS.PHASECHK.TRANS64 P0, [R13+URZ+0x80], R4 ;  /* 0x000080040d0085a7 */ /* 0x000ee4000800007f */
[----:B---3--:R-:W-:Y:S05]  /*1b540*/  @!P0 BRA `(.L_x_55) ;  /* 0xfffffffc00f08947 */ /* 0x008fea000383ffff */
[----:B------:R-:W-:Y:S05]  /*1b550*/  BRA `(.L_x_242) ;  /* 0xfffffeac00447947 */ /* 0x000fea000383ffff */
.L_x_66:
[----:B-1----:R1:W2:Y:S02]  /*1b560*/  SYNCS.PHASECHK.TRANS64.TRYWAIT P0, [R27+URZ+0x80], R20 ;  /* 0x000080141b0075a7 */ /* 0x0022a4000800017f */
[----:B--2---:R-:W-:Y:S05]  /*1b570*/  @!P0 NANOSLEEP.SYNCS 0x989680 ;  /* 0x009896800000895d */ /* 0x004fea0003900000 */
[----:B------:R-:W2:Y:S02]  /*1b580*/  @!P0 SYNCS.PHASECHK.TRANS64 P0, [R27+URZ+0x80], R20 ;  /* 0x000080141b0085a7 */ /* 0x000ea4000800007f */
[----:B--2---:R-:W-:Y:S05]  /*1b590*/  @!P0 BRA `(.L_x_66) ;  /* 0xfffffffc00f08947 */ /* 0x004fea000383ffff */
[----:B------:R-:W-:Y:S05]  /*1b5a0*/  BRA `(.L_x_243) ;  /* 0xfffffed000587947 */ /* 0x000fea000383ffff */
.L_x_77:
[----:B-1----:R1:W2:Y:S02]  /*1b5b0*/  SYNCS.PHASECHK.TRANS64.TRYWAIT P0, [R22+URZ+0x80], R19 ;  /* 0x00008013160075a7 */ /* 0x0022a4000800017f */
[----:B--2---:R-:W-:Y:S05]  /*1b5c0*/  @!P0 NANOSLEEP.SYNCS 0x989680 ;  /* 0x009896800000895d */ /* 0x004fea0003900000 */
[----:B------:R-:W2:Y:S02]  /*1b5d0*/  @!P0 SYNCS.PHASECHK.TRANS64 P0, [R22+URZ+0x80], R19 ;  /* 0x00008013160085a7 */ /* 0x000ea4000800007f */
[----:B--2---:R-:W-:Y:S05]  /*1b5e0*/  @!P0 BRA `(.L_x_77) ;  /* 0xfffffffc00f08947 */ /* 0x004fea000383ffff */
[----:B------:R-:W-:Y:S05]  /*1b5f0*/  BRA `(.L_x_244) ;  /* 0xfffffef000e07947 */ /* 0x000fea000383ffff */
.L_x_88:
[----:B--2---:R2:W3:Y:S02]  /*1b600*/  SYNCS.PHASECHK.TRANS64.TRYWAIT P0, [R20+URZ+0x80], R21 ;  /* 0x00008015140075a7 */ /* 0x0044e4000800017f */
[----:B---3--:R-:W-:Y:S05]  /*1b610*/  @!P0 NANOSLEEP.SYNCS 0x989680 ;  /* 0x009896800000895d */ /* 0x008fea0003900000 */
[----:B------:R-:W3:Y:S02]  /*1b620*/  @!P0 SYNCS.PHASECHK.TRANS64 P0, [R20+URZ+0x80], R21 ;  /* 0x00008015140085a7 */ /* 0x000ee4000800007f */
[----:B---3--:R-:W-:Y:S05]  /*1b630*/  @!P0 BRA `(.L_x_88) ;  /* 0xfffffffc00f08947 */ /* 0x008fea000383ffff */
[----:B------:R-:W-:Y:S05]  /*1b640*/  BRA `(.L_x_245) ;  /* 0xffffff1400607947 */ /* 0x000fea000383ffff */
.L_x_99:
[----:B-1----:R1:W2:Y:S02]  /*1b650*/  SYNCS.PHASECHK.TRANS64.TRYWAIT P0, [R17+URZ+0x80], R20 ;  /* 0x00008014110075a7 */ /* 0x0022a4000800017f */
[----:B--2---:R-:W-:Y:S05]  /*1b660*/  @!P0 NANOSLEEP.SYNCS 0x989680 ;  /* 0x009896800000895d */ /* 0x004fea0003900000 */
[----:B------:R-:W2:Y:S02]  /*1b670*/  @!P0 SYNCS.PHASECHK.TRANS64 P0, [R17+URZ+0x80], R20 ;  /* 0x00008014110085a7 */ /* 0x000ea4000800007f */
[----:B--2---:R-:W-:Y:S05]  /*1b680*/  @!P0 BRA `(.L_x_99) ;  /* 0xfffffffc00f08947 */ /* 0x004fea000383ffff */
[----:B------:R-:W-:Y:S05]  /*1b690*/  BRA `(.L_x_246) ;  /* 0xffffff38002c7947 */ /* 0x000fea000383ffff */
.L_x_110:
[----:B-1----:R1:W2:Y:S02]  /*1b6a0*/  SYNCS.PHASECHK.TRANS64.TRYWAIT P0, [R17+URZ+0x80], R20 ;  /* 0x00008014110075a7 */ /* 0x0022a4000800017f */
[----:B--2---:R-:W-:Y:S05]  /*1b6b0*/  @!P0 NANOSLEEP.SYNCS 0x989680 ;  /* 0x009896800000895d */ /* 0x004fea0003900000 */
[----:B------:R-:W2:Y:S02]  /*1b6c0*/  @!P0 SYNCS.PHASECHK.TRANS64 P0, [R17+URZ+0x80], R20 ;  /* 0x00008014110085a7 */ /* 0x000ea4000800007f */
[----:B--2---:R-:W-:Y:S05]  /*1b6d0*/  @!P0 BRA `(.L_x_110) ;  /* 0xfffffffc00f08947 */ /* 0x004fea000383ffff */
[----:B------:R-:W-:Y:S05]  /*1b6e0*/  BRA `(.L_x_247) ;  /* 0xffffff5800c47947 */ /* 0x000fea000383ffff */
.L_x_121:
[----:B-1----:R1:W2:Y:S02]  /*1b6f0*/  SYNCS.PHASECHK.TRANS64.TRYWAIT P0, [R17+URZ+0x80], R20 ;  /* 0x00008014110075a7 */ /* 0x0022a4000800017f */
[----:B--2---:R-:W-:Y:S05]  /*1b700*/  @!P0 NANOSLEEP.SYNCS 0x989680 ;  /* 0x009896800000895d */ /* 0x004fea0003900000 */
[----:B------:R-:W2:Y:S02]  /*1b710*/  @!P0 SYNCS.PHASECHK.TRANS64 P0, [R17+URZ+0x80], R20 ;  /* 0x00008014110085a7 */ /* 0x000ea4000800007f */
[----:B--2---:R-:W-:Y:S05]  /*1b720*/  @!P0 BRA `(.L_x_121) ;  /* 0xfffffffc00f08947 */ /* 0x004fea000383ffff */
[----:B------:R-:W-:Y:S05]  /*1b730*/  BRA `(.L_x_248) ;  /* 0xffffff7c009c7947 */ /* 0x000fea000383ffff */
.L_x_132:
[----:B-1----:R1:W2:Y:S02]  /*1b740*/  SYNCS.PHASECHK.TRANS64.TRYWAIT P0, [R20+URZ+0x80], R17 ;  /* 0x00008011140075a7 */ /* 0x0022a4000800017f */
[----:B--2---:R-:W-:Y:S05]  /*1b750*/  @!P0 NANOSLEEP.SYNCS 0x989680 ;  /* 0x009896800000895d */ /* 0x004fea0003900000 */
[----:B------:R-:W2:Y:S02]  /*1b760*/  @!P0 SYNCS.PHASECHK.TRANS64 P0, [R20+URZ+0x80], R17 ;  /* 0x00008011140085a7 */ /* 0x000ea4000800007f */
[----:B--2---:R-:W-:Y:S05]  /*1b770*/  @!P0 BRA `(.L_x_132) ;  /* 0xfffffffc00f08947 */ /* 0x004fea000383ffff */
[----:B------:R-:W-:Y:S05]  /*1b780*/  BRA `(.L_x_249) ;  /* 0xffffffa000347947 */ /* 0x000fea000383ffff */
.L_x_148:
[----:B-1----:R-:W-:-:S04]  /*1b790*/  MOV R3, UR4 ;  /* 0x0000000400037c02 */ /* 0x002fc80008000f00 */
[----:B------:R1:W2:Y:S03]  /*1b7a0*/  SYNCS.PHASECHK.TRANS64.TRYWAIT P0, [R3+URZ+0xc8], R0 ;  /* 0x0000c800030075a7 */ /* 0x0002a6000800017f */
[----:B--2---:R-:W-:Y:S05]  /*1b7b0*/  @!P0 NANOSLEEP.SYNCS 0x989680 ;  /* 0x009896800000895d */ /* 0x004fea0003900000 */
[----:B------:R-:W2:Y:S02]  /*1b7c0*/  @!P0 SYNCS.PHASECHK.TRANS64 P0, [R3+URZ+0xc8], R0 ;  /* 0x0000c800030085a7 */ /* 0x000ea4000800007f */
[----:B--2---:R-:W-:Y:S05]  /*1b7d0*/  @!P0 BRA `(.L_x_148) ;  /* 0xfffffffc00ec8947 */ /* 0x004fea000383ffff */
[----:B------:R-:W-:Y:S05]  /*1b7e0*/  BRA `(.L_x_147) ;  /* 0xffffffd000507947 */ /* 0x000fea000383ffff */
.L_x_157:
[----:B-1----:R-:W-:-:S04]  /*1b7f0*/  MOV R3, UR13 ;  /* 0x0000000d00037c02 */ /* 0x002fc80008000f00 */
[----:B------:R1:W2:Y:S03]  /*1b800*/  SYNCS.PHASECHK.TRANS64.TRYWAIT P2, [R3+URZ+0xa0], R2 ;  /* 0x0000a002030075a7 */ /* 0x0002a6000804017f */
[----:B--2---:R-:W-:Y:S05]  /*1b810*/  @!P2 NANOSLEEP.SYNCS 0x989680 ;  /* 0x009896800000a95d */ /* 0x004fea0003900000 */
[----:B------:R-:W2:Y:S02]  /*1b820*/  @!P2 SYNCS.PHASECHK.TRANS64 P2, [R3+URZ+0xa0], R2 ;  /* 0x0000a0020300a5a7 */ /* 0x000ea4000804007f */
[----:B--2---:R-:W-:Y:S05]  /*1b830*/  @!P2 BRA `(.L_x_157) ;  /* 0xfffffffc00eca947 */ /* 0x004fea000383ffff */
[----:B------:R-:W-:Y:S05]  /*1b840*/  BRA `(.L_x_250) ;  /* 0xffffffd400447947 */ /* 0x000fea000383ffff */
.L_x_163:
[----:B-12---:R-:W-:-:S04]  /*1b850*/  MOV R3, UR13 ;  /* 0x0000000d00037c02 */ /* 0x006fc80008000f00 */
[----:B------:R1:W2:Y:S03]  /*1b860*/  SYNCS.PHASECHK.TRANS64.TRYWAIT P2, [R3+URZ+0xa8], R2 ;  /* 0x0000a802030075a7 */ /* 0x0002a6000804017f */
[----:B--2---:R-:W-:Y:S05]  /*1b870*/  @!P2 NANOSLEEP.SYNCS 0x989680 ;  /* 0x009896800000a95d */ /* 0x004fea0003900000 */
[----:B------:R-:W2:Y:S02]  /*1b880*/  @!P2 SYNCS.PHASECHK.TRANS64 P2, [R3+URZ+0xa8], R2 ;  /* 0x0000a8020300a5a7 */ /* 0x000ea4000804007f */
[----:B--2---:R-:W-:Y:S05]  /*1b890*/  @!P2 BRA `(.L_x_163) ;  /* 0xfffffffc00eca947 */ /* 0x004fea000383ffff */
[----:B------:R-:W-:Y:S05]  /*1b8a0*/  BRA `(.L_x_251) ;  /* 0xffffffd4008c7947 */ /* 0x000fea000383ffff */
.L_x_169:
[----:B-123--:R-:W-:-:S04]  /*1b8b0*/  MOV R3, UR13 ;  /* 0x0000000d00037c02 */ /* 0x00efc80008000f00 */
[----:B------:R1:W2:Y:S03]  /*1b8c0*/  SYNCS.PHASECHK.TRANS64.TRYWAIT P2, [R3+URZ+0xb0], R2 ;  /* 0x0000b002030075a7 */ /* 0x0002a6000804017f */
[----:B--2---:R-:W-:Y:S05]  /*1b8d0*/  @!P2 NANOSLEEP.SYNCS 0x989680 ;  /* 0x009896800000a95d */ /* 0x004fea0003900000 */
[----:B------:R-:W2:Y:S02]  /*1b8e0*/  @!P2 SYNCS.PHASECHK.TRANS64 P2, [R3+URZ+0xb0], R2 ;  /* 0x0000b0020300a5a7 */ /* 0x000ea4000804007f */
[----:B--2---:R-:W-:Y:S05]  /*1b8f0*/  @!P2 BRA `(.L_x_169) ;  /* 0xfffffffc00eca947 */ /* 0x004fea000383ffff */
[----:B------:R-:W-:Y:S05]  /*1b900*/  BRA `(.L_x_252) ;  /* 0xffffffd400e07947 */ /* 0x000fea000383ffff */
.L_x_175:
[----:B-1234-:R-:W-:-:S04]  /*1b910*/  MOV R3, UR13 ;  /* 0x0000000d00037c02 */ /* 0x01efc80008000f00 */
[----:B------:R1:W2:Y:S03]  /*1b920*/  SYNCS.PHASECHK.TRANS64.TRYWAIT P2, [R3+URZ+0xb8], R2 ;  /* 0x0000b802030075a7 */ /* 0x0002a6000804017f */
[----:B--2---:R-:W-:Y:S05]  /*1b930*/  @!P2 NANOSLEEP.SYNCS 0x989680 ;  /* 0x009896800000a95d */ /* 0x004fea0003900000 */
[----:B------:R-:W2:Y:S02]  /*1b940*/  @!P2 SYNCS.PHASECHK.TRANS64 P2, [R3+URZ+0xb8], R2 ;  /* 0x0000b8020300a5a7 */ /* 0x000ea4000804007f */
[----:B--2---:R-:W-:Y:S05]  /*1b950*/  @!P2 BRA `(.L_x_175) ;  /* 0xfffffffc00eca947 */ /* 0x004fea000383ffff */
[----:B------:R-:W-:Y:S05]  /*1b960*/  BRA `(.L_x_253) ;  /* 0xffffffd8002c7947 */ /* 0x000fea000383ffff */
.L_x_181:
[----:B-1234-:R-:W-:-:S04]  /*1b970*/  MOV R3, UR13 ;  /* 0x0000000d00037c02 */ /* 0x01efc80008000f00 */
[----:B------:R1:W2:Y:S03]  /*1b980*/  SYNCS.PHASECHK.TRANS64.TRYWAIT P2, [R3+URZ+0xa0], R2 ;  /* 0x0000a002030075a7 */ /* 0x0002a6000804017f */
[----:B--2---:R-:W-:Y:S05]  /*1b990*/  @!P2 NANOSLEEP.SYNCS 0x989680 ;  /* 0x009896800000a95d */ /* 0x004fea0003900000 */
[----:B------:R-:W2:Y:S02]  /*1b9a0*/  @!P2 SYNCS.PHASECHK.TRANS64 P2, [R3+URZ+0xa0], R2 ;  /* 0x0000a0020300a5a7 */ /* 0x000ea4000804007f */
[----:B--2---:R-:W-:Y:S05]  /*1b9b0*/  @!P2 BRA `(.L_x_181) ;  /* 0xfffffffc00eca947 */ /* 0x004fea000383ffff */
[----:B------:R-:W-:Y:S05]  /*1b9c0*/  BRA `(.L_x_254) ;  /* 0xffffffd800807947 */ /* 0x000fea000383ffff */
.L_x_187:
[----:B-1234-:R-:W-:-:S04]  /*1b9d0*/  MOV R3, UR13 ;  /* 0x0000000d00037c02 */ /* 0x01efc80008000f00 */
[----:B------:R1:W2:Y:S03]  /*1b9e0*/  SYNCS.PHASECHK.TRANS64.TRYWAIT P2, [R3+URZ+0xa8], R2 ;  /* 0x0000a802030075a7 */ /* 0x0002a6000804017f */
[----:B--2---:R-:W-:Y:S05]  /*1b9f0*/  @!P2 NANOSLEEP.SYNCS 0x989680 ;  /* 0x009896800000a95d */ /* 0x004fea0003900000 */
[----:B------:R-:W2:Y:S02]  /*1ba00*/  @!P2 SYNCS.PHASECHK.TRANS64 P2, [R3+URZ+0xa8], R2 ;  /* 0x0000a8020300a5a7 */ /* 0x000ea4000804007f */
[----:B--2---:R-:W-:Y:S05]  /*1ba10*/  @!P2 BRA `(.L_x_187) ;  /* 0xfffffffc00eca947 */ /* 0x004fea000383ffff */
[----:B------:R-:W-:Y:S05]  /*1ba20*/  BRA `(.L_x_255) ;  /* 0xffffffd800c07947 */ /* 0x000fea000383ffff */
.L_x_193:
[----:B-1234-:R-:W-:-:S04]  /*1ba30*/  MOV R3, UR13 ;  /* 0x0000000d00037c02 */ /* 0x01efc80008000f00 */
[----:B------:R1:W2:Y:S03]  /*1ba40*/  SYNCS.PHASECHK.TRANS64.TRYWAIT P2, [R3+URZ+0xb0], R2 ;  /* 0x0000b002030075a7 */ /* 0x0002a6000804017f */
[----:B--2---:R-:W-:Y:S05]  /*1ba50*/  @!P2 NANOSLEEP.SYNCS 0x989680 ;  /* 0x009896800000a95d */ /* 0x004fea0003900000 */
[----:B------:R-:W2:Y:S02]  /*1ba60*/  @!P2 SYNCS.PHASECHK.TRANS64 P2, [R3+URZ+0xb0], R2 ;  /* 0x0000b0020300a5a7 */ /* 0x000ea4000804007f */
[----:B--2---:R-:W-:Y:S05]  /*1ba70*/  @!P2 BRA `(.L_x_193) ;  /* 0xfffffffc00eca947 */ /* 0x004fea000383ffff */
[----:B------:R-:W-:Y:S05]  /*1ba80*/  BRA `(.L_x_256) ;  /* 0xffffffdc00087947 */ /* 0x000fea000383ffff */
.L_x_199:
[----:B-1234-:R-:W-:-:S04]  /*1ba90*/  MOV R3, UR13 ;  /* 0x0000000d00037c02 */ /* 0x01efc80008000f00 */
[----:B------:R1:W2:Y:S03]  /*1baa0*/  SYNCS.PHASECHK.TRANS64.TRYWAIT P2, [R3+URZ+0xb8], R2 ;  /* 0x0000b802030075a7 */ /* 0x0002a6000804017f */
[----:B--2---:R-:W-:Y:S05]  /*1bab0*/  @!P2 NANOSLEEP.SYNCS 0x989680 ;  /* 0x009896800000a95d */ /* 0x004fea0003900000 */
[----:B------:R-:W2:Y:S02]  /*1bac0*/  @!P2 SYNCS.PHASECHK.TRANS64 P2, [R3+URZ+0xb8], R2 ;  /* 0x0000b8020300a5a7 */ /* 0x000ea4000804007f */
[----:B--2---:R-:W-:Y:S05]  /*1bad0*/  @!P2 BRA `(.L_x_199) ;  /* 0xfffffffc00eca947 */ /* 0x004fea000383ffff */
[----:B------:R-:W-:Y:S05]  /*1bae0*/  BRA `(.L_x_257) ;  /* 0xffffffdc00447947 */ /* 0x000fea000383ffff */
.L_x_211:
[----:B-1----:R1:W2:Y:S02]  /*1baf0*/  SYNCS.PHASECHK.TRANS64.TRYWAIT P0, [R0+URZ+0xa0], R3 ;  /* 0x0000a003000075a7 */ /* 0x0022a4000800017f */
[----:B--2---:R-:W-:Y:S05]  /*1bb00*/  @!P0 NANOSLEEP.SYNCS 0x989680 ;  /* 0x009896800000895d */ /* 0x004fea0003900000 */
[----:B------:R-:W2:Y:S02]  /*1bb10*/  @!P0 SYNCS.PHASECHK.TRANS64 P0, [R0+URZ+0xa0], R3 ;  /* 0x0000a003000085a7 */ /* 0x000ea4000800007f */
[----:B--2---:R-:W-:Y:S05]  /*1bb20*/  @!P0 BRA `(.L_x_211) ;  /* 0xfffffffc00f08947 */ /* 0x004fea000383ffff */
[----:B------:R-:W-:Y:S05]  /*1bb30*/  BRA `(.L_x_258) ;  /* 0xffffffe400507947 */ /* 0x000fea000383ffff */
.L_x_213:
[----:B--2---:R2:W3:Y:S02]  /*1bb40*/  SYNCS.PHASECHK.TRANS64.TRYWAIT P0, [R0+URZ+0xa8], R3 ;  /* 0x0000a803000075a7 */ /* 0x0044e4000800017f */
[----:B---3--:R-:W-:Y:S05]  /*1bb50*/  @!P0 NANOSLEEP.SYNCS 0x989680 ;  /* 0x009896800000895d */ /* 0x008fea0003900000 */
[----:B------:R-:W3:Y:S02]  /*1bb60*/  @!P0 SYNCS.PHASECHK.TRANS64 P0, [R0+URZ+0xa8], R3 ;  /* 0x0000a803000085a7 */ /* 0x000ee4000800007f */
[----:B---3--:R-:W-:Y:S05]  /*1bb70*/  @!P0 BRA `(.L_x_213) ;  /* 0xfffffffc00f08947 */ /* 0x008fea000383ffff */
[----:B------:R-:W-:Y:S05]  /*1bb80*/  BRA `(.L_x_259) ;  /* 0xffffffe4004c7947 */ /* 0x000fea000383ffff */
.L_x_215:
[----:B---3--:R3:W4:Y:S02]  /*1bb90*/  SYNCS.PHASECHK.TRANS64.TRYWAIT P0, [R0+URZ+0xb0], R3 ;  /* 0x0000b003000075a7 */ /* 0x008724000800017f */
[----:B----4-:R-:W-:Y:S05]  /*1bba0*/  @!P0 NANOSLEEP.SYNCS 0x989680 ;  /* 0x009896800000895d */ /* 0x010fea0003900000 */
[----:B------:R-:W4:Y:S02]  /*1bbb0*/  @!P0 SYNCS.PHASECHK.TRANS64 P0, [R0+URZ+0xb0], R3 ;  /* 0x0000b003000085a7 */ /* 0x000f24000800007f */
[----:B----4-:R-:W-:Y:S05]  /*1bbc0*/  @!P0 BRA `(.L_x_215) ;  /* 0xfffffffc00f08947 */ /* 0x010fea000383ffff */
[----:B------:R-:W-:Y:S05]  /*1bbd0*/  BRA `(.L_x_260) ;  /* 0xffffffe400487947 */ /* 0x000fea000383ffff */
.L_x_219:
[----:B------:R-:W-:Y:S01]  /*1bbe0*/  BSSY B1, `(.L_x_261) ;  /* 0x0000006000017945 */ /* 0x000fe20003800000 */
[----:B------:R-:W-:-:S07]  /*1bbf0*/  MOV R15, 0xffffffff ;  /* 0xffffffff000f7802 */ /* 0x000fce0000000f00 */
[----:B------:R-:W-:Y:S05]  /*1bc00*/  WARPSYNC.COLLECTIVE R15, `(.L_x_262) ;  /* 0x000000000f0c7348 */ /* 0x000fea0003c00000 */
[----:B------:R-:W-:Y:S02]  /*1bc10*/  ELECT P6, UR62, PT ;  /* 0x00000000003e782f */ /* 0x000fe400038c0000 */
[----:B------:R-:W-:Y:S01]  /*1bc20*/  MOV R14, UR62 ;  /* 0x0000003e000e7c02 */ /* 0x000fe20008000f00 */
[----:B------:R-:W-:Y:S10]  /*1bc30*/  ENDCOLLECTIVE ;  /* 0x000000000000791b */ /* 0x000ff40003800000 */
.L_x_262:
[----:B------:R-:W-:Y:S05]  /*1bc40*/  BSYNC B1 ;  /* 0x0000000000017941 */ /* 0x000fea0003800000 */
.L_x_261:
[----:B------:R-:W-:Y:S05]  /*1bc50*/  BRA `(.L_x_263) ;  /* 0xffffffe400cc7947 */ /* 0x000fea000383ffff */
.L_x_222:
[----:B-1----:R1:W3:Y:S02]  /*1bc60*/  SYNCS.PHASECHK.TRANS64.TRYWAIT P0, [R15+URZ+0x40], R6 ;  /* 0x000040060f0075a7 */ /* 0x0022e4000800017f */
[----:B---3--:R-:W-:Y:S05]  /*1bc70*/  @!P0 NANOSLEEP.SYNCS 0x989680 ;  /* 0x009896800000895d */ /* 0x008fea0003900000 */
[----:B------:R-:W3:Y:S02]  /*1bc80*/  @!P0 SYNCS.PHASECHK.TRANS64 P0, [R15+URZ+0x40], R6 ;  /* 0x000040060f0085a7 */ /* 0x000ee4000800007f */
[----:B---3--:R-:W-:Y:S05]  /*1bc90*/  @!P0 BRA `(.L_x_222) ;  /* 0xfffffffc00f08947 */ /* 0x008fea000383ffff */
[----:B------:R-:W-:Y:S05]  /*1bca0*/  BRA `(.L_x_264) ;  /* 0xffffffe800087947 */ /* 0x000fea000383ffff */
.L_x_230:
[----:B------:R-:W-:Y:S01]  /*1bcb0*/  BSSY B0, `(.L_x_265) ;  /* 0x0000006000007945 */ /* 0x000fe20003800000 */
[----:B------:R-:W-:-:S07]  /*1bcc0*/  MOV R15, 0xffffffff ;  /* 0xffffffff000f7802 */ /* 0x000fce0000000f00 */
[----:B------:R-:W-:Y:S05]  /*1bcd0*/  WARPSYNC.COLLECTIVE R15, `(.L_x_266) ;  /* 0x000000000f0c7348 */ /* 0x000fea0003c00000 */
[----:B------:R-:W-:Y:S02]  /*1bce0*/  ELECT P6, UR62, PT ;  /* 0x00000000003e782f */ /* 0x000fe400038c0000 */
[----:B------:R-:W-:Y:S01]  /*1bcf0*/  MOV R14, UR62 ;  /* 0x0000003e000e7c02 */ /* 0x000fe20008000f00 */
[----:B------:R-:W-:Y:S10]  /*1bd00*/  ENDCOLLECTIVE ;  /* 0x000000000000791b */ /* 0x000ff40003800000 */
.L_x_266:
[----:B------:R-:W-:Y:S05]  /*1bd10*/  BSYNC B0 ;  /* 0x0000000000007941 */ /* 0x000fea0003800000 */
.L_x_265:
[----:B------:R-:W-:Y:S05]  /*1bd20*/  BRA `(.L_x_267) ;  /* 0xfffffff000807947 */ /* 0x000fea000383ffff */
.L_x_234:
[----:B-1----:R1:W2:Y:S02]  /*1bd30*/  SYNCS.PHASECHK.TRANS64.TRYWAIT P0, [R5+URZ], R2 ;  /* 0x00000002050075a7 */ /* 0x0022a4000800017f */
[----:B--2---:R-:W-:Y:S05]  /*1bd40*/  @!P0 NANOSLEEP.SYNCS 0x989680 ;  /* 0x009896800000895d */ /* 0x004fea0003900000 */
[----:B------:R-:W2:Y:S02]  /*1bd50*/  @!P0 SYNCS.PHASECHK.TRANS64 P0, [R5+URZ], R2 ;  /* 0x00000002050085a7 */ /* 0x000ea4000800007f */
[----:B--2---:R-:W-:Y:S05]  /*1bd60*/  @!P0 BRA `(.L_x_234) ;  /* 0xfffffffc00f08947 */ /* 0x004fea000383ffff */
[----:B------:R-:W-:Y:S05]  /*1bd70*/  BRA `(.L_x_268) ;  /* 0xfffffff000c47947 */ /* 0x000fea000383ffff */
.L_x_235:
[----:B-1----:R1:W2:Y:S02]  /*1bd80*/  SYNCS.PHASECHK.TRANS64.TRYWAIT P0, [R7+URZ], R4 ;  /* 0x00000004070075a7 */ /* 0x0022a4000800017f */
[----:B--2---:R-:W-:Y:S05]  /*1bd90*/  @!P0 NANOSLEEP.SYNCS 0x989680 ;  /* 0x009896800000895d */ /* 0x004fea0003900000 */
[----:B------:R-:W2:Y:S02]  /*1bda0*/  @!P0 SYNCS.PHASECHK.TRANS64 P0, [R7+URZ], R4 ;  /* 0x00000004070085a7 */ /* 0x000ea4000800007f */
[----:B--2---:R-:W-:Y:S05]  /*1bdb0*/  @!P0 BRA `(.L_x_235) ;  /* 0xfffffffc00f08947 */ /* 0x004fea000383ffff */
[----:B------:R-:W-:Y:S05]  /*1bdc0*/  BRA `(.L_x_269) ;  /* 0xfffffff000d47947 */ /* 0x000fea000383ffff */
.L_x_236:
[----:B-1----:R1:W2:Y:S02]  /*1bdd0*/  SYNCS.PHASECHK.TRANS64.TRYWAIT P0, [R6+URZ], R5 ;  /* 0x00000005060075a7 */ /* 0x0022a4000800017f */
[----:B--2---:R-:W-:Y:S05]  /*1bde0*/  @!P0 NANOSLEEP.SYNCS 0x989680 ;  /* 0x009896800000895d */ /* 0x004fea0003900000 */
[----:B------:R-:W2:Y:S02]  /*1bdf0*/  @!P0 SYNCS.PHASECHK.TRANS64 P0, [R6+URZ], R5 ;  /* 0x00000005060085a7 */ /* 0x000ea4000800007f */
[----:B--2---:R-:W-:Y:S05]  /*1be00*/  @!P0 BRA `(.L_x_236) ;  /* 0xfffffffc00f08947 */ /* 0x004fea000383ffff */
[----:B------:R-:W-:Y:S05]  /*1be10*/  BRA `(.L_x_270) ;  /* 0xfffffff000e47947 */ /* 0x000fea000383ffff */
.L_x_237:
[----:B-1----:R1:W2:Y:S02]  /*1be20*/  SYNCS.PHASECHK.TRANS64.TRYWAIT P0, [R7+URZ], R4 ;  /* 0x00000004070075a7 */ /* 0x0022a4000800017f */
[----:B--2---:R-:W-:Y:S05]  /*1be30*/  @!P0 NANOSLEEP.SYNCS 0x989680 ;  /* 0x009896800000895d */ /* 0x004fea0003900000 */
[----:B------:R-:W2:Y:S02]  /*1be40*/  @!P0 SYNCS.PHASECHK.TRANS64 P0, [R7+URZ], R4 ;  /* 0x00000004070085a7 */ /* 0x000ea4000800007f */
[----:B--2---:R-:W-:Y:S05]  /*1be50*/  @!P0 BRA `(.L_x_237) ;  /* 0xfffffffc00f08947 */ /* 0x004fea000383ffff */
[----:B------:R-:W-:Y:S05]  /*1be60*/  BRA `(.L_x_271) ;  /* 0xfffffff000f47947 */ /* 0x000fea000383ffff */
.L_x_238:
[----:B-1----:R1:W2:Y:S02]  /*1be70*/  SYNCS.PHASECHK.TRANS64.TRYWAIT P0, [R6+URZ], R5 ;  /* 0x00000005060075a7 */ /* 0x0022a4000800017f */
[----:B--2---:R-:W-:Y:S05]  /*1be80*/  @!P0 NANOSLEEP.SYNCS 0x989680 ;  /* 0x009896800000895d */ /* 0x004fea0003900000 */
[----:B------:R-:W2:Y:S02]  /*1be90*/  @!P0 SYNCS.PHASECHK.TRANS64 P0, [R6+URZ], R5 ;  /* 0x00000005060085a7 */ /* 0x000ea4000800007f */
[----:B--2---:R-:W-:Y:S05]  /*1bea0*/  @!P0 BRA `(.L_x_238) ;  /* 0xfffffffc00f08947 */ /* 0x004fea000383ffff */
[----:B------:R-:W-:Y:S05]  /*1beb0*/  BRA `(.L_x_272) ;  /* 0xfffffff400047947 */ /* 0x000fea000383ffff */
.L_x_239:
[----:B-1----:R1:W2:Y:S02]  /*1bec0*/  SYNCS.PHASECHK.TRANS64.TRYWAIT P0, [R7+URZ], R4 ;  /* 0x00000004070075a7 */ /* 0x0022a4000800017f */
[----:B--2---:R-:W-:Y:S05]  /*1bed0*/  @!P0 NANOSLEEP.SYNCS 0x989680 ;  /* 0x009896800000895d */ /* 0x004fea0003900000 */
[----:B------:R-:W2:Y:S02]  /*1bee0*/  @!P0 SYNCS.PHASECHK.TRANS64 P0, [R7+URZ], R4 ;  /* 0x00000004070085a7 */ /* 0x000ea4000800007f */
[----:B--2---:R-:W-:Y:S05]  /*1bef0*/  @!P0 BRA `(.L_x_239) ;  /* 0xfffffffc00f08947 */ /* 0x004fea000383ffff */
[----:B------:R-:W-:Y:S05]  /*1bf00*/  BRA `(.L_x_273) ;  /* 0xfffffff400147947 */ /* 0x000fea000383ffff */
.L_x_240:
[----:B--2---:R2:W3:Y:S02]  /*1bf10*/  SYNCS.PHASECHK.TRANS64.TRYWAIT P0, [R6+URZ], R5 ;  /* 0x00000005060075a7 */ /* 0x0044e4000800017f */
[----:B---3--:R-:W-:Y:S05]  /*1bf20*/  @!P0 NANOSLEEP.SYNCS 0x989680 ;  /* 0x009896800000895d */ /* 0x008fea0003900000 */
[----:B------:R-:W3:Y:S02]  /*1bf30*/  @!P0 SYNCS.PHASECHK.TRANS64 P0, [R6+URZ], R5 ;  /* 0x00000005060085a7 */ /* 0x000ee4000800007f */
[----:B---3--:R-:W-:Y:S05]  /*1bf40*/  @!P0 BRA `(.L_x_240) ;  /* 0xfffffffc00f08947 */ /* 0x008fea000383ffff */
[----:B------:R-:W-:Y:S05]  /*1bf50*/  BRA `(.L_x_274) ;  /* 0xfffffff4001c7947 */ /* 0x000fea000383ffff */
.L_x_275:
[----:B------:R-:W-:-:S00]  /*1bf60*/  BRA `(.L_x_275) ;  /* 0xfffffffc00fc7947 */ /* 0x000fc0000383ffff */
[----:B------:R-:W-:-:S00]  /*1bf70*/  NOP ;  /* 0x0000000000007918 */ /* 0x000fc00000000000 */
        /* <DEDUP_REMOVED lines=8> */
.L_x_276:


//--------------------- .nv.global.init           --------------------------
	.section	.nv.global.init,"aw",@progbits
.nv.global.init:
	.type		$str$24,@object
	.size		$str$24,($str$25 - $str$24)
$str$24:
        /*0000*/ 	.byte	0x28, 0x61, 0x64, 0x64, 0x72, 0x65, 0x73, 0x73, 0x20, 0x26, 0x20, 0x6d, 0x61, 0x73, 0x6b, 0x29
        /*0010*/ 	.byte	0x20, 0x3d, 0x3d, 0x20, 0x30, 0x00
	.type		$str$25,@object
	.size		$str$25,(__unnamed_1 - $str$25)
$str$25:
        /*0016*/ 	.byte	0x2f, 0x74, 0x6d, 0x70, 0x2f, 0x63, 0x75, 0x74, 0x6c, 0x61, 0x73, 0x73, 0x5f, 0x73, 0x77, 0x65
        /*0026*/ 	.byte	0x65, 0x70, 0x5f, 0x73, 0x72, 0x63, 0x2f, 0x69, 0x6e, 0x63, 0x6c, 0x75, 0x64, 0x65, 0x2f, 0x63
        /*0036*/ 	.byte	0x75, 0x74, 0x65, 0x2f, 0x70, 0x6f, 0x69, 0x6e, 0x74, 0x65, 0x72, 0x5f, 0x66, 0x6c, 0x61, 0x67
        /*0046*/ 	.byte	0x67, 0x65, 0x64, 0x2e, 0x68, 0x70, 0x70, 0x00
	.type		__unnamed_1,@object
	.size		__unnamed_1,(__unnamed_2 - __unnamed_1)
__unnamed_1:
        /* <DEDUP_REMOVED lines=28> */
        /*020e*/ 	.byte	0x3a, 0x43, 0x3c, 0x34, 0x30, 0x39, 0x36, 0x3e, 0x3e, 0x3e, 0x3e, 0x3e, 0x5d, 0x00
	.type		__unnamed_2,@object
	.size		__unnamed_2,(.L_1 - __unnamed_2)
__unnamed_2:
        /* <DEDUP_REMOVED lines=29> */
.L_1:


//--------------------- .nv.shared._ZN7cutlass13device_kernelINS_4gemm6kernel13GemmUniversalIN4cute5tupleIJiiiiEEENS1_10collective13CollectiveMmaINS1_37MainloopSm90TmaGmmaWarpSpecializedFP8ILi8ENS5_IJNS4_1CILi2EEENSA_ILi1EEESC_EEENS1_35KernelTmaWarpSpecializedCooperativeEEENS5_IJNSA_ILi256EEENSA_ILi128EEENSA_ILi64EEEEEENS_12float_e4m3_tENS5_IJlSC_lEEESK_SL_NS4_8TiledMMAINS4_8MMA_AtomIJNS4_4SM904GMMA31MMA_64x128x32_F32E4M3E4M3_SS_TNILNSP_7ScaleInE1ELSR_1EEEEEENS4_6LayoutISD_NS5_IJSC_NSA_ILi0EEESV_EEEEENS5_IJNS4_10UnderscoreESY_SY_EEEEENS4_13SM90_TMA_LOADENS4_14ComposedLayoutINS4_7SwizzleILi2ELi4ELi3EEENS4_18smem_ptr_flag_bitsILi8EEENSU_INS5_IJNSA_ILi8EEESI_EEENS5_IJSI_SC_EEEEEEEvNS4_8identityENS4_23SM90_TMA_LOAD_MULTICASTES1B_vS1C_EENS_8epilogue10collective18CollectiveEpilogueINS1F_22Sm90TmaWarpSpecializedILi4ELi2ELi16ELb0ELb0EEEJSJ_NS5_IJSH_NSA_ILi32EEEEEESK_SL_SK_SL_NS1F_6fusion15FusionCallbacksIS1J_NS1M_13LinCombEltActINS1F_6thread4GELUESK_fSK_fLNS_15FloatRoundStyleE2EEESJ_S1L_JEEES11_NS12_INS13_ILi1ELi4ELi3EEES16_NSU_INS5_IJS17_S1K_EEENS5_IJS1K_SC_EEEEEEENS4_39AutoVectorizingCopyWithAssumedAlignmentILi128EEENS4_14SM90_TMA_STOREES1Y_S20_NS4_9Copy_AtomIJNS4_17SM90_U32x4_STSM_NENS_6half_tEEEEvEEEvvEEEEvNT_6ParamsE --------------------------
	.section	.nv.shared._ZN7cutlass13device_kernelINS_4gemm6kernel13GemmUniversalIN4cute5tupleIJiiiiEEENS1_10collective13CollectiveMmaINS1_37MainloopSm90TmaGmmaWarpSpecializedFP8ILi8ENS5_IJNS4_1CILi2EEENSA_ILi1EEESC_EEENS1_35KernelTmaWarpSpecializedCooperativeEEENS5_IJNSA_ILi256EEENSA_ILi128EEENSA_ILi64EEEEEENS_12float_e4m3_tENS5_IJlSC_lEEESK_SL_NS4_8TiledMMAINS4_8MMA_AtomIJNS4_4SM904GMMA31MMA_64x128x32_F32E4M3E4M3_SS_TNILNSP_7ScaleInE1ELSR_1EEEEEENS4_6LayoutISD_NS5_IJSC_NSA_ILi0EEESV_EEEEENS5_IJNS4_10UnderscoreESY_SY_EEEEENS4_13SM90_TMA_LOADENS4_14ComposedLayoutINS4_7SwizzleILi2ELi4ELi3EEENS4_18smem_ptr_flag_bitsILi8EEENSU_INS5_IJNSA_ILi8EEESI_EEENS5_IJSI_SC_EEEEEEEvNS4_8identityENS4_23SM90_TMA_LOAD_MULTICASTES1B_vS1C_EENS_8epilogue10collective18CollectiveEpilogueINS1F_22Sm90TmaWarpSpecializedILi4ELi2ELi16ELb0ELb0EEEJSJ_NS5_IJSH_NSA_ILi32EEEEEESK_SL_SK_SL_NS1F_6fusion15FusionCallbacksIS1J_NS1M_13LinCombEltActINS1F_6thread4GELUESK_fSK_fLNS_15FloatRoundStyleE2EEESJ_S1L_JEEES11_NS12_INS13_ILi1ELi4ELi3EEES16_NSU_INS5_IJS17_S1K_EEENS5_IJS1K_SC_EEEEEEENS4_39AutoVectorizingCopyWithAssumedAlignmentILi128EEENS4_14SM90_TMA_STOREES1Y_S20_NS4_9Copy_AtomIJNS4_17SM90_U32x4_STSM_NENS_6half_tEEEEvEEEvvEEEEvNT_6ParamsE,"aw",@nobits
	.sectionflags	@""
	.align	16
	.zero		1024


//--------------------- .nv.shared.reserved.0     --------------------------
	.section	.nv.shared.reserved.0,"aw",@nobits
	.weak		__nv_reservedSMEM_offset_0_alias
	.size		__nv_reservedSMEM_offset_0_alias, 0, 0
	.other		__nv_reservedSMEM_offset_0_alias,@"STO_CUDA_RESERVED_SHARED STV_DEFAULT"
__nv_reservedSMEM_offset_0_alias:
	.zero		0


//--------------------- .nv.global                --------------------------
	.section	.nv.global,"aw",@nobits
.nv.global:
	.type		_ZN39_INTERNAL_88c33599_4_k_cu_31713900_27624cute1_E,@object
	.size		_ZN39_INTERNAL_88c33599_4_k_cu_31713900_27624cute1_E,(_ZN39_INTERNAL_88c33599_4_k_cu_31713900_27624cuda3std3__45__cpo6cbeginE - _ZN39_INTERNAL_88c33599_4_k_cu_31713900_27624cute1_E)
_ZN39_INTERNAL_88c33599_4_k_cu_31713900_27624cute1_E:
	.zero		1
	.type		_ZN39_INTERNAL_88c33599_4_k_cu_31713900_27624cuda3std3__45__cpo6cbeginE,@object
	.size		_ZN39_INTERNAL_88c33599_4_k_cu_31713900_27624cuda3std3__45__cpo6cbeginE,(_ZN39_INTERNAL_88c33599_4_k_cu_31713900_27624cuda3std3__48in_placeE - _ZN39_INTERNAL_88c33599_4_k_cu_31713900_27624cuda3std3__45__cpo6cbeginE)
_ZN39_INTERNAL_88c33599_4_k_cu_31713900_27624cuda3std3__45__cpo6cbeginE:
	.zero		1
	.type		_ZN39_INTERNAL_88c33599_4_k_cu_31713900_27624cuda3std3__48in_placeE,@object
	.size		_ZN39_INTERNAL_88c33599_4_k_cu_31713900_27624cuda3std3__48in_placeE,(_ZN39_INTERNAL_88c33599_4_k_cu_31713900_27624cuda3std6ranges3__45__cpo9iter_moveE - _ZN39_INTERNAL_88c33599_4_k_cu_31713900_27624cuda3std3__48in_placeE)
_ZN39_INTERNAL_88c33599_4_k_cu_31713900_27624cuda3std3__48in_placeE:
	.zero		1
	.type		_ZN39_INTERNAL_88c33599_4_k_cu_31713900_27624cuda3std6ranges3__45__cpo9iter_moveE,@object
	.size		_ZN39_INTERNAL_88c33599_4_k_cu_31713900_27624cuda3std6ranges3__45__cpo9iter_moveE,(_ZN39_INTERNAL_88c33599_4_k_cu_31713900_27624cuda3std3__45__cpo5beginE - _ZN39_INTERNAL_88c33599_4_k_cu_31713900_27624cuda3std6ranges3__45__cpo9iter_moveE)
_ZN39_INTERNAL_88c33599_4_k_cu_31713900_27624cuda3std6ranges3__45__cpo9iter_moveE:
	.zero		1
	.type		_ZN39_INTERNAL_88c33599_4_k_cu_31713900_27624cuda3std3__45__cpo5beginE,@object
	.size		_ZN39_INTERNAL_88c33599_4_k_cu_31713900_27624cuda3std3__45__cpo5beginE,(_ZN39_INTERNAL_88c33599_4_k_cu_31713900_27624cuda3std3__441_GLOBAL__N__88c33599_4_k_cu_31713900_27626ignoreE - _ZN39_INTERNAL_88c33599_4_k_cu_31713900_27624cuda3std3__45__cpo5beginE)
_ZN39_INTERNAL_88c33599_4_k_cu_31713900_27624cuda3std3__45__cpo5beginE:
	.zero		1
	.type		_ZN39_INTERNAL_88c33599_4_k_cu_31713900_27624cuda3std3__441_GLOBAL__N__88c33599_4_k_cu_31713900_27626ignoreE,@object
	.size		_ZN39_INTERNAL_88c33599_4_k_cu_31713900_27624cuda3std3__441_GLOBAL__N__88c33599_4_k_cu_31713900_27626ignoreE,(_ZN39_INTERNAL_88c33599_4_k_cu_31713900_27624cute7productE - _ZN39_INTERNAL_88c33599_4_k_cu_31713900_27624cuda3std3__441_GLOBAL__N__88c33599_4_k_cu_31713900_27626ignoreE)
_ZN39_INTERNAL_88c33599_4_k_cu_31713900_27624cuda3std3__441_GLOBAL__N__88c33599_4_k_cu_31713900_27626ignoreE:
	.zero		1
	.type		_ZN39_INTERNAL_88c33599_4_k_cu_31713900_27624cute7productE,@object
	.size		_ZN39_INTERNAL_88c33599_4_k_cu_31713900_27624cute7productE,(_ZN39_INTERNAL_88c33599_4_k_cu_31713900_27624cuda3std3__45__cpo3endE - _ZN39_INTERNAL_88c33599_4_k_cu_31713900_27624cute7productE)
_ZN39_INTERNAL_88c33599_4_k_cu_31713900_27624cute7productE:
	.zero		1
	.type		_ZN39_INTERNAL_88c33599_4_k_cu_31713900_27624cuda3std3__45__cpo3endE,@object
	.size		_ZN39_INTERNAL_88c33599_4_k_cu_31713900_27624cuda3std3__45__cpo3endE,(_ZN39_INTERNAL_88c33599_4_k_cu_31713900_27624cuda3std3__419piecewise_constructE - _ZN39_INTERNAL_88c33599_4_k_cu_31713900_27624cuda3std3__45__cpo3endE)
_ZN39_INTERNAL_88c33599_4_k_cu_31713900_27624cuda3std3__45__cpo3endE:
	.zero		1
	.type		_ZN39_INTERNAL_88c33599_4_k_cu_31713900_27624cuda3std3__419piecewise_constructE,@object
	.size		_ZN39_INTERNAL_88c33599_4_k_cu_31713900_27624cuda3std3__419piecewise_constructE,(_ZN39_INTERNAL_88c33599_4_k_cu_31713900_27624cuda3std3__45__cpo4cendE - _ZN39_INTERNAL_88c33599_4_k_cu_31713900_27624cuda3std3__419piecewise_constructE)
_ZN39_INTERNAL_88c33599_4_k_cu_31713900_27624cuda3std3__419piecewise_constructE:
	.zero		1
	.type		_ZN39_INTERNAL_88c33599_4_k_cu_31713900_27624cuda3std3__45__cpo4cendE,@object
	.size		_ZN39_INTERNAL_88c33599_4_k_cu_31713900_27624cuda3std3__45__cpo4cendE,(_ZN39_INTERNAL_88c33599_4_k_cu_31713900_27624cuda3std6ranges3__45__cpo4swapE - _ZN39_INTERNAL_88c33599_4_k_cu_31713900_27624cuda3std3__45__cpo4cendE)
_ZN39_INTERNAL_88c33599_4_k_cu_31713900_27624cuda3std3__45__cpo4cendE:
	.zero		1
	.type		_ZN39_INTERNAL_88c33599_4_k_cu_31713900_27624cuda3std6ranges3__45__cpo4swapE,@object
	.size		_ZN39_INTERNAL_88c33599_4_k_cu_31713900_27624cuda3std6ranges3__45__cpo4swapE,(.L_9 - _ZN39_INTERNAL_88c33599_4_k_cu_31713900_27624cuda3std6ranges3__45__cpo4swapE)
_ZN39_INTERNAL_88c33599_4_k_cu_31713900_27624cuda3std6ranges3__45__cpo4swapE:
	.zero		1
.L_9:


//--------------------- .nv.constant0._ZN7cutlass13device_kernelINS_4gemm6kernel13GemmUniversalIN4cute5tupleIJiiiiEEENS1_10collective13CollectiveMmaINS1_37MainloopSm90TmaGmmaWarpSpecializedFP8ILi8ENS5_IJNS4_1CILi2EEENSA_ILi1EEESC_EEENS1_35KernelTmaWarpSpecializedCooperativeEEENS5_IJNSA_ILi256EEENSA_ILi128EEENSA_ILi64EEEEEENS_12float_e4m3_tENS5_IJlSC_lEEESK_SL_NS4_8TiledMMAINS4_8MMA_AtomIJNS4_4SM904GMMA31MMA_64x128x32_F32E4M3E4M3_SS_TNILNSP_7ScaleInE1ELSR_1EEEEEENS4_6LayoutISD_NS5_IJSC_NSA_ILi0EEESV_EEEEENS5_IJNS4_10UnderscoreESY_SY_EEEEENS4_13SM90_TMA_LOADENS4_14ComposedLayoutINS4_7SwizzleILi2ELi4ELi3EEENS4_18smem_ptr_flag_bitsILi8EEENSU_INS5_IJNSA_ILi8EEESI_EEENS5_IJSI_SC_EEEEEEEvNS4_8identityENS4_23SM90_TMA_LOAD_MULTICASTES1B_vS1C_EENS_8epilogue10collective18CollectiveEpilogueINS1F_22Sm90TmaWarpSpecializedILi4ELi2ELi16ELb0ELb0EEEJSJ_NS5_IJSH_NSA_ILi32EEEEEESK_SL_SK_SL_NS1F_6fusion15FusionCallbacksIS1J_NS1M_13LinCombEltActINS1F_6thread4GELUESK_fSK_fLNS_15FloatRoundStyleE2EEESJ_S1L_JEEES11_NS12_INS13_ILi1ELi4ELi3EEES16_NSU_INS5_IJS17_S1K_EEENS5_IJS1K_SC_EEEEEEENS4_39AutoVectorizingCopyWithAssumedAlignmentILi128EEENS4_14SM90_TMA_STOREES1Y_S20_NS4_9Copy_AtomIJNS4_17SM90_U32x4_STSM_NENS_6half_tEEEEvEEEvvEEEEvNT_6ParamsE --------------------------
	.section	.nv.constant0._ZN7cutlass13device_kernelINS_4gemm6kernel13GemmUniversalIN4cute5tupleIJiiiiEEENS1_10collective13CollectiveMmaINS1_37MainloopSm90TmaGmmaWarpSpecializedFP8ILi8ENS5_IJNS4_1CILi2EEENSA_ILi1EEESC_EEENS1_35KernelTmaWarpSpecializedCooperativeEEENS5_IJNSA_ILi256EEENSA_ILi128EEENSA_ILi64EEEEEENS_12float_e4m3_tENS5_IJlSC_lEEESK_SL_NS4_8TiledMMAINS4_8MMA_AtomIJNS4_4SM904GMMA31MMA_64x128x32_F32E4M3E4M3_SS_TNILNSP_7ScaleInE1ELSR_1EEEEEENS4_6LayoutISD_NS5_IJSC_NSA_ILi0EEESV_EEEEENS5_IJNS4_10UnderscoreESY_SY_EEEEENS4_13SM90_TMA_LOADENS4_14ComposedLayoutINS4_7SwizzleILi2ELi4ELi3EEENS4_18smem_ptr_flag_bitsILi8EEENSU_INS5_IJNSA_ILi8EEESI_EEENS5_IJSI_SC_EEEEEEEvNS4_8identityENS4_23SM90_TMA_LOAD_MULTICASTES1B_vS1C_EENS_8epilogue10collective18CollectiveEpilogueINS1F_22Sm90TmaWarpSpecializedILi4ELi2ELi16ELb0ELb0EEEJSJ_NS5_IJSH_NSA_ILi32EEEEEESK_SL_SK_SL_NS1F_6fusion15FusionCallbacksIS1J_NS1M_13LinCombEltActINS1F_6thread4GELUESK_fSK_fLNS_15FloatRoundStyleE2EEESJ_S1L_JEEES11_NS12_INS13_ILi1ELi4ELi3EEES16_NSU_INS5_IJS17_S1K_EEENS5_IJS1K_SC_EEEEEEENS4_39AutoVectorizingCopyWithAssumedAlignmentILi128EEENS4_14SM90_TMA_STOREES1Y_S20_NS4_9Copy_AtomIJNS4_17SM90_U32x4_STSM_NENS_6half_tEEEEvEEEvvEEEEvNT_6ParamsE,"a",@progbits
	.sectionflags	@""
	.align	4
.nv.constant0._ZN7cutlass13device_kernelINS_4gemm6kernel13GemmUniversalIN4cute5tupleIJiiiiEEENS1_10collective13CollectiveMmaINS1_37MainloopSm90TmaGmmaWarpSpecializedFP8ILi8ENS5_IJNS4_1CILi2EEENSA_ILi1EEESC_EEENS1_35KernelTmaWarpSpecializedCooperativeEEENS5_IJNSA_ILi256EEENSA_ILi128EEENSA_ILi64EEEEEENS_12float_e4m3_tENS5_IJlSC_lEEESK_SL_NS4_8TiledMMAINS4_8MMA_AtomIJNS4_4SM904GMMA31MMA_64x128x32_F32E4M3E4M3_SS_TNILNSP_7ScaleInE1ELSR_1EEEEEENS4_6LayoutISD_NS5_IJSC_NSA_ILi0EEESV_EEEEENS5_IJNS4_10UnderscoreESY_SY_EEEEENS4_13SM90_TMA_LOADENS4_14ComposedLayoutINS4_7SwizzleILi2ELi4ELi3EEENS4_18smem_ptr_flag_bitsILi8EEENSU_INS5_IJNSA_ILi8EEESI_EEENS5_IJSI_SC_EEEEEEEvNS4_8identityENS4_23SM90_TMA_LOAD_MULTICASTES1B_vS1C_EENS_8epilogue10collective18CollectiveEpilogueINS1F_22Sm90TmaWarpSpecializedILi4ELi2ELi16ELb0ELb0EEEJSJ_NS5_IJSH_NSA_ILi32EEEEEESK_SL_SK_SL_NS1F_6fusion15FusionCallbacksIS1J_NS1M_13LinCombEltActINS1F_6thread4GELUESK_fSK_fLNS_15FloatRoundStyleE2EEESJ_S1L_JEEES11_NS12_INS13_ILi1ELi4ELi3EEES16_NSU_INS5_IJS17_S1K_EEENS5_IJS1K_SC_EEEEEEENS4_39AutoVectorizingCopyWithAssumedAlignmentILi128EEENS4_14SM90_TMA_STOREES1Y_S20_NS4_9Copy_AtomIJNS4_17SM90_U32x4_STSM_NENS_6half_tEEEEvEEEvvEEEEvNT_6ParamsE:
	.zero		2432


//--------------------- SYMBOLS --------------------------

	.type		.nv.reservedSmem.offset0,@object
	.size		.nv.reservedSmem.offset0,0x4
	.type		__assertfail,@function
